//
// Generated by NVIDIA NVVM Compiler
//
// Compiler Build ID: CL-36424714
// Cuda compilation tools, release 13.0, V13.0.88
// Based on NVVM 20.0.0
//

.version 9.0
.target sm_100
.address_size 64

	// .globl	_Z16aggregateIndicesPiS_P17AggregatedElementi
// _ZZN3cub18CUB_300001_SM_10006detail10radix_sort31DeviceRadixSortSingleTileKernelINS1_5radix10policy_hubIiiyE10Policy1000ELNS0_9SortOrderE0EiiyNS1_21identity_decomposer_tEEEvPKT1_PSA_PKT2_PSE_T3_iiT4_E12temp_storage has been demoted
// _ZZN3cub18CUB_300001_SM_10006detail10radix_sort30DeviceRadixSortHistogramKernelINS1_5radix10policy_hubIiiyE10Policy1000ELNS0_9SortOrderE0EiyNS1_21identity_decomposer_tEEEvPT2_PKT1_SA_iiT3_E12temp_storage has been demoted
// _ZZN3cub18CUB_300001_SM_10006detail10radix_sort33DeviceRadixSortExclusiveSumKernelINS1_5radix10policy_hubIiiyE10Policy1000EyEEvPT0_E12temp_storage has been demoted
// _ZZN3cub18CUB_300001_SM_10006detail10radix_sort29DeviceRadixSortOnesweepKernelINS1_5radix10policy_hubIiiyE10Policy1000ELNS0_9SortOrderE0EiiyiiNS1_21identity_decomposer_tEEEvPT5_SB_PT3_PKSC_PT1_PKSG_PT2_PKSK_T4_iiT6_E1s has been demoted
.global .align 1 .b8 _ZN34_INTERNAL_558b3b85_4_k_cu_47700d7d4cuda3std3__45__cpo5beginE[1];
.global .align 1 .b8 _ZN34_INTERNAL_558b3b85_4_k_cu_47700d7d4cuda3std3__45__cpo3endE[1];
.global .align 1 .b8 _ZN34_INTERNAL_558b3b85_4_k_cu_47700d7d4cuda3std3__45__cpo6cbeginE[1];
.global .align 1 .b8 _ZN34_INTERNAL_558b3b85_4_k_cu_47700d7d4cuda3std3__45__cpo4cendE[1];
.global .align 1 .b8 _ZN34_INTERNAL_558b3b85_4_k_cu_47700d7d4cuda3std3__45__cpo6rbeginE[1];
.global .align 1 .b8 _ZN34_INTERNAL_558b3b85_4_k_cu_47700d7d4cuda3std3__45__cpo4rendE[1];
.global .align 1 .b8 _ZN34_INTERNAL_558b3b85_4_k_cu_47700d7d4cuda3std3__45__cpo7crbeginE[1];
.global .align 1 .b8 _ZN34_INTERNAL_558b3b85_4_k_cu_47700d7d4cuda3std3__45__cpo5crendE[1];
.global .align 1 .b8 _ZN34_INTERNAL_558b3b85_4_k_cu_47700d7d4cuda3std3__436_GLOBAL__N__558b3b85_4_k_cu_47700d7d6ignoreE[1];
.global .align 1 .b8 _ZN34_INTERNAL_558b3b85_4_k_cu_47700d7d4cuda3std3__419piecewise_constructE[1];
.global .align 1 .b8 _ZN34_INTERNAL_558b3b85_4_k_cu_47700d7d4cuda3std3__48in_placeE[1];
.global .align 1 .b8 _ZN34_INTERNAL_558b3b85_4_k_cu_47700d7d4cuda3std3__420unreachable_sentinelE[1];
.global .align 1 .b8 _ZN34_INTERNAL_558b3b85_4_k_cu_47700d7d4cuda3std3__47nulloptE[1];
.global .align 1 .b8 _ZN34_INTERNAL_558b3b85_4_k_cu_47700d7d4cuda3std3__48unexpectE[1];
.global .align 1 .b8 _ZN34_INTERNAL_558b3b85_4_k_cu_47700d7d4cuda3std6ranges3__45__cpo4swapE[1];
.global .align 1 .b8 _ZN34_INTERNAL_558b3b85_4_k_cu_47700d7d4cuda3std6ranges3__45__cpo9iter_moveE[1];
.global .align 1 .b8 _ZN34_INTERNAL_558b3b85_4_k_cu_47700d7d4cuda3std6ranges3__45__cpo5beginE[1];
.global .align 1 .b8 _ZN34_INTERNAL_558b3b85_4_k_cu_47700d7d4cuda3std6ranges3__45__cpo3endE[1];
.global .align 1 .b8 _ZN34_INTERNAL_558b3b85_4_k_cu_47700d7d4cuda3std6ranges3__45__cpo6cbeginE[1];
.global .align 1 .b8 _ZN34_INTERNAL_558b3b85_4_k_cu_47700d7d4cuda3std6ranges3__45__cpo4cendE[1];
.global .align 1 .b8 _ZN34_INTERNAL_558b3b85_4_k_cu_47700d7d4cuda3std6ranges3__45__cpo7advanceE[1];
.global .align 1 .b8 _ZN34_INTERNAL_558b3b85_4_k_cu_47700d7d4cuda3std6ranges3__45__cpo9iter_swapE[1];
.global .align 1 .b8 _ZN34_INTERNAL_558b3b85_4_k_cu_47700d7d4cuda3std6ranges3__45__cpo4nextE[1];
.global .align 1 .b8 _ZN34_INTERNAL_558b3b85_4_k_cu_47700d7d4cuda3std6ranges3__45__cpo4prevE[1];
.global .align 1 .b8 _ZN34_INTERNAL_558b3b85_4_k_cu_47700d7d4cuda3std6ranges3__45__cpo4dataE[1];
.global .align 1 .b8 _ZN34_INTERNAL_558b3b85_4_k_cu_47700d7d4cuda3std6ranges3__45__cpo5cdataE[1];
.global .align 1 .b8 _ZN34_INTERNAL_558b3b85_4_k_cu_47700d7d4cuda3std6ranges3__45__cpo4sizeE[1];
.global .align 1 .b8 _ZN34_INTERNAL_558b3b85_4_k_cu_47700d7d4cuda3std6ranges3__45__cpo5ssizeE[1];
.global .align 1 .b8 _ZN34_INTERNAL_558b3b85_4_k_cu_47700d7d4cuda3std6ranges3__45__cpo8distanceE[1];
.global .align 1 .b8 _ZN34_INTERNAL_558b3b85_4_k_cu_47700d7d6thrust24THRUST_300001_SM_1000_NS8cuda_cub3parE[1];
.global .align 1 .b8 _ZN34_INTERNAL_558b3b85_4_k_cu_47700d7d6thrust24THRUST_300001_SM_1000_NS8cuda_cub10par_nosyncE[1];
.global .align 1 .b8 _ZN34_INTERNAL_558b3b85_4_k_cu_47700d7d6thrust24THRUST_300001_SM_1000_NS6system6detail10sequential3seqE[1];
.global .align 1 .b8 _ZN34_INTERNAL_558b3b85_4_k_cu_47700d7d6thrust24THRUST_300001_SM_1000_NS6system3cpp3parE[1];
.global .align 1 .b8 _ZN34_INTERNAL_558b3b85_4_k_cu_47700d7d6thrust24THRUST_300001_SM_1000_NS12placeholders2_1E[1];
.global .align 1 .b8 _ZN34_INTERNAL_558b3b85_4_k_cu_47700d7d6thrust24THRUST_300001_SM_1000_NS12placeholders2_2E[1];
.global .align 1 .b8 _ZN34_INTERNAL_558b3b85_4_k_cu_47700d7d6thrust24THRUST_300001_SM_1000_NS12placeholders2_3E[1];
.global .align 1 .b8 _ZN34_INTERNAL_558b3b85_4_k_cu_47700d7d6thrust24THRUST_300001_SM_1000_NS12placeholders2_4E[1];
.global .align 1 .b8 _ZN34_INTERNAL_558b3b85_4_k_cu_47700d7d6thrust24THRUST_300001_SM_1000_NS12placeholders2_5E[1];
.global .align 1 .b8 _ZN34_INTERNAL_558b3b85_4_k_cu_47700d7d6thrust24THRUST_300001_SM_1000_NS12placeholders2_6E[1];
.global .align 1 .b8 _ZN34_INTERNAL_558b3b85_4_k_cu_47700d7d6thrust24THRUST_300001_SM_1000_NS12placeholders2_7E[1];
.global .align 1 .b8 _ZN34_INTERNAL_558b3b85_4_k_cu_47700d7d6thrust24THRUST_300001_SM_1000_NS12placeholders2_8E[1];
.global .align 1 .b8 _ZN34_INTERNAL_558b3b85_4_k_cu_47700d7d6thrust24THRUST_300001_SM_1000_NS12placeholders2_9E[1];
.global .align 1 .b8 _ZN34_INTERNAL_558b3b85_4_k_cu_47700d7d6thrust24THRUST_300001_SM_1000_NS12placeholders3_10E[1];
.global .align 1 .b8 _ZN34_INTERNAL_558b3b85_4_k_cu_47700d7d6thrust24THRUST_300001_SM_1000_NS3seqE[1];
.global .align 1 .b8 _ZN34_INTERNAL_558b3b85_4_k_cu_47700d7d6thrust24THRUST_300001_SM_1000_NS6deviceE[1];

.visible .entry _Z16aggregateIndicesPiS_P17AggregatedElementi(
	.param .u64 .ptr .align 1 _Z16aggregateIndicesPiS_P17AggregatedElementi_param_0,
	.param .u64 .ptr .align 1 _Z16aggregateIndicesPiS_P17AggregatedElementi_param_1,
	.param .u64 .ptr .align 1 _Z16aggregateIndicesPiS_P17AggregatedElementi_param_2,
	.param .u32 _Z16aggregateIndicesPiS_P17AggregatedElementi_param_3
)
{
	.reg .pred 	%p<12>;
	.reg .b32 	%r<19>;
	.reg .b64 	%rd<12>;

	ld.param.u64 	%rd3, [_Z16aggregateIndicesPiS_P17AggregatedElementi_param_0];
	ld.param.u64 	%rd4, [_Z16aggregateIndicesPiS_P17AggregatedElementi_param_1];
	ld.param.u64 	%rd5, [_Z16aggregateIndicesPiS_P17AggregatedElementi_param_2];
	ld.param.u32 	%r7, [_Z16aggregateIndicesPiS_P17AggregatedElementi_param_3];
	mov.u32 	%r8, %ctaid.x;
	mov.u32 	%r9, %ntid.x;
	mov.u32 	%r10, %tid.x;
	mad.lo.s32 	%r1, %r8, %r9, %r10;
	setp.ge.s32 	%p1, %r1, %r7;
	@%p1 bra 	$L__BB0_10;
	cvta.to.global.u64 	%rd6, %rd3;
	cvta.to.global.u64 	%rd7, %rd4;
	mul.wide.s32 	%rd8, %r1, 4;
	add.s64 	%rd9, %rd6, %rd8;
	ld.global.u32 	%r2, [%rd9];
	add.s64 	%rd10, %rd7, %rd8;
	ld.global.u32 	%r3, [%rd10];
	setp.lt.s32 	%p2, %r7, 1;
	@%p2 bra 	$L__BB0_10;
	cvta.to.global.u64 	%rd1, %rd5;
	mov.b32 	%r18, 0;
$L__BB0_3:
	mul.wide.u32 	%rd11, %r18, 20;
	add.s64 	%rd2, %rd1, %rd11;
	atom.relaxed.global.cas.b32 	%r12, [%rd2], -1, %r2;
	setp.eq.s32 	%p3, %r12, -1;
	@%p3 bra 	$L__BB0_5;
	ld.global.u32 	%r13, [%rd2];
	setp.ne.s32 	%p4, %r13, %r2;
	@%p4 bra 	$L__BB0_9;
$L__BB0_5:
	atom.relaxed.global.cas.b32 	%r14, [%rd2+4], -1, %r3;
	setp.eq.s32 	%p6, %r14, -1;
	@%p6 bra 	$L__BB0_10;
	atom.relaxed.global.cas.b32 	%r15, [%rd2+8], -1, %r3;
	setp.eq.s32 	%p7, %r15, -1;
	@%p7 bra 	$L__BB0_10;
	atom.relaxed.global.cas.b32 	%r16, [%rd2+12], -1, %r3;
	setp.eq.s32 	%p8, %r16, -1;
	@%p8 bra 	$L__BB0_10;
	atom.relaxed.global.cas.b32 	%r17, [%rd2+16], -1, %r3;
	setp.eq.s32 	%p9, %r17, -1;
	add.s32 	%r18, %r18, 1;
	setp.eq.s32 	%p10, %r18, %r7;
	or.pred  	%p11, %p9, %p10;
	@%p11 bra 	$L__BB0_10;
	bra.uni 	$L__BB0_3;
$L__BB0_9:
	add.s32 	%r18, %r18, 1;
	setp.ne.s32 	%p5, %r18, %r7;
	@%p5 bra 	$L__BB0_3;
$L__BB0_10:
	ret;

}
	// .globl	_ZN3cub18CUB_300001_SM_10006detail11EmptyKernelIvEEvv
.visible .entry _ZN3cub18CUB_300001_SM_10006detail11EmptyKernelIvEEvv()
{


	ret;

}
	// .globl	_ZN3cub18CUB_300001_SM_10006detail8for_each13static_kernelINS2_12policy_hub_t12policy_500_tEmN6thrust24THRUST_300001_SM_1000_NS8cuda_cub20__uninitialized_fill7functorINS7_10device_ptrI17AggregatedElementEESC_EEEEvT0_T1_
.visible .entry _ZN3cub18CUB_300001_SM_10006detail8for_each13static_kernelINS2_12policy_hub_t12policy_500_tEmN6thrust24THRUST_300001_SM_1000_NS8cuda_cub20__uninitialized_fill7functorINS7_10device_ptrI17AggregatedElementEESC_EEEEvT0_T1_(
	.param .u64 _ZN3cub18CUB_300001_SM_10006detail8for_each13static_kernelINS2_12policy_hub_t12policy_500_tEmN6thrust24THRUST_300001_SM_1000_NS8cuda_cub20__uninitialized_fill7functorINS7_10device_ptrI17AggregatedElementEESC_EEEEvT0_T1__param_0,
	.param .align 8 .b8 _ZN3cub18CUB_300001_SM_10006detail8for_each13static_kernelINS2_12policy_hub_t12policy_500_tEmN6thrust24THRUST_300001_SM_1000_NS8cuda_cub20__uninitialized_fill7functorINS7_10device_ptrI17AggregatedElementEESC_EEEEvT0_T1__param_1[32]
)
.maxntid 256
{
	.reg .pred 	%p<4>;
	.reg .b16 	%rs<5>;
	.reg .b32 	%r<20>;
	.reg .b64 	%rd<14>;

	ld.param.u32 	%r11, [_ZN3cub18CUB_300001_SM_10006detail8for_each13static_kernelINS2_12policy_hub_t12policy_500_tEmN6thrust24THRUST_300001_SM_1000_NS8cuda_cub20__uninitialized_fill7functorINS7_10device_ptrI17AggregatedElementEESC_EEEEvT0_T1__param_1+24];
	ld.param.u64 	%rd4, [_ZN3cub18CUB_300001_SM_10006detail8for_each13static_kernelINS2_12policy_hub_t12policy_500_tEmN6thrust24THRUST_300001_SM_1000_NS8cuda_cub20__uninitialized_fill7functorINS7_10device_ptrI17AggregatedElementEESC_EEEEvT0_T1__param_1];
	ld.param.u64 	%rd5, [_ZN3cub18CUB_300001_SM_10006detail8for_each13static_kernelINS2_12policy_hub_t12policy_500_tEmN6thrust24THRUST_300001_SM_1000_NS8cuda_cub20__uninitialized_fill7functorINS7_10device_ptrI17AggregatedElementEESC_EEEEvT0_T1__param_0];
	ld.param.v2.u32 	{%r9, %r10}, [_ZN3cub18CUB_300001_SM_10006detail8for_each13static_kernelINS2_12policy_hub_t12policy_500_tEmN6thrust24THRUST_300001_SM_1000_NS8cuda_cub20__uninitialized_fill7functorINS7_10device_ptrI17AggregatedElementEESC_EEEEvT0_T1__param_1+16];
	ld.param.v2.u32 	{%r7, %r8}, [_ZN3cub18CUB_300001_SM_10006detail8for_each13static_kernelINS2_12policy_hub_t12policy_500_tEmN6thrust24THRUST_300001_SM_1000_NS8cuda_cub20__uninitialized_fill7functorINS7_10device_ptrI17AggregatedElementEESC_EEEEvT0_T1__param_1+8];
	mov.u32 	%r17, %ctaid.x;
	mul.wide.u32 	%rd1, %r17, 512;
	sub.s64 	%rd2, %rd5, %rd1;
	setp.lt.u64 	%p1, %rd2, 512;
	@%p1 bra 	$L__BB2_2;
	mov.u32 	%r19, %tid.x;
	cvta.to.global.u64 	%rd10, %rd4;
	cvt.u64.u32 	%rd11, %r19;
	add.s64 	%rd12, %rd1, %rd11;
	mad.lo.s64 	%rd13, %rd12, 20, %rd10;
	st.global.u32 	[%rd13], %r7;
	st.global.u32 	[%rd13+4], %r8;
	st.global.u32 	[%rd13+8], %r9;
	st.global.u32 	[%rd13+12], %r10;
	st.global.u32 	[%rd13+16], %r11;
	st.global.u32 	[%rd13+5120], %r7;
	st.global.u32 	[%rd13+5124], %r8;
	st.global.u32 	[%rd13+5128], %r9;
	st.global.u32 	[%rd13+5132], %r10;
	st.global.u32 	[%rd13+5136], %r11;
	bra.uni 	$L__BB2_6;
$L__BB2_2:
	cvta.to.global.u64 	%rd6, %rd4;
	mov.u32 	%r6, %tid.x;
	cvt.u64.u32 	%rd7, %r6;
	setp.le.u64 	%p2, %rd2, %rd7;
	add.s64 	%rd8, %rd1, %rd7;
	mad.lo.s64 	%rd3, %rd8, 20, %rd6;
	@%p2 bra 	$L__BB2_4;
	st.global.u32 	[%rd3], %r7;
	st.global.u32 	[%rd3+4], %r8;
	st.global.u32 	[%rd3+8], %r9;
	st.global.u32 	[%rd3+12], %r10;
	st.global.u32 	[%rd3+16], %r11;
$L__BB2_4:
	add.s32 	%r18, %r6, 256;
	cvt.u64.u32 	%rd9, %r18;
	setp.le.u64 	%p3, %rd2, %rd9;
	@%p3 bra 	$L__BB2_6;
	st.global.u32 	[%rd3+5120], %r7;
	st.global.u32 	[%rd3+5124], %r8;
	st.global.u32 	[%rd3+5128], %r9;
	st.global.u32 	[%rd3+5132], %r10;
	st.global.u32 	[%rd3+5136], %r11;
$L__BB2_6:
	ret;

}
	// .globl	_ZN3cub18CUB_300001_SM_10006detail8for_each13static_kernelINS2_12policy_hub_t12policy_500_tElN6thrust24THRUST_300001_SM_1000_NS8cuda_cub6__fill7functorINS7_6detail15normal_iteratorINS7_10device_ptrI17AggregatedElementEEEESE_EEEEvT0_T1_
.visible .entry _ZN3cub18CUB_300001_SM_10006detail8for_each13static_kernelINS2_12policy_hub_t12policy_500_tElN6thrust24THRUST_300001_SM_1000_NS8cuda_cub6__fill7functorINS7_6detail15normal_iteratorINS7_10device_ptrI17AggregatedElementEEEESE_EEEEvT0_T1_(
	.param .u64 _ZN3cub18CUB_300001_SM_10006detail8for_each13static_kernelINS2_12policy_hub_t12policy_500_tElN6thrust24THRUST_300001_SM_1000_NS8cuda_cub6__fill7functorINS7_6detail15normal_iteratorINS7_10device_ptrI17AggregatedElementEEEESE_EEEEvT0_T1__param_0,
	.param .align 8 .b8 _ZN3cub18CUB_300001_SM_10006detail8for_each13static_kernelINS2_12policy_hub_t12policy_500_tElN6thrust24THRUST_300001_SM_1000_NS8cuda_cub6__fill7functorINS7_6detail15normal_iteratorINS7_10device_ptrI17AggregatedElementEEEESE_EEEEvT0_T1__param_1[32]
)
.maxntid 256
{
	.reg .pred 	%p<4>;
	.reg .b16 	%rs<5>;
	.reg .b32 	%r<20>;
	.reg .b64 	%rd<15>;

	ld.param.u32 	%r11, [_ZN3cub18CUB_300001_SM_10006detail8for_each13static_kernelINS2_12policy_hub_t12policy_500_tElN6thrust24THRUST_300001_SM_1000_NS8cuda_cub6__fill7functorINS7_6detail15normal_iteratorINS7_10device_ptrI17AggregatedElementEEEESE_EEEEvT0_T1__param_1+24];
	ld.param.u64 	%rd5, [_ZN3cub18CUB_300001_SM_10006detail8for_each13static_kernelINS2_12policy_hub_t12policy_500_tElN6thrust24THRUST_300001_SM_1000_NS8cuda_cub6__fill7functorINS7_6detail15normal_iteratorINS7_10device_ptrI17AggregatedElementEEEESE_EEEEvT0_T1__param_1];
	ld.param.u64 	%rd6, [_ZN3cub18CUB_300001_SM_10006detail8for_each13static_kernelINS2_12policy_hub_t12policy_500_tElN6thrust24THRUST_300001_SM_1000_NS8cuda_cub6__fill7functorINS7_6detail15normal_iteratorINS7_10device_ptrI17AggregatedElementEEEESE_EEEEvT0_T1__param_0];
	ld.param.v2.u32 	{%r9, %r10}, [_ZN3cub18CUB_300001_SM_10006detail8for_each13static_kernelINS2_12policy_hub_t12policy_500_tElN6thrust24THRUST_300001_SM_1000_NS8cuda_cub6__fill7functorINS7_6detail15normal_iteratorINS7_10device_ptrI17AggregatedElementEEEESE_EEEEvT0_T1__param_1+16];
	ld.param.v2.u32 	{%r7, %r8}, [_ZN3cub18CUB_300001_SM_10006detail8for_each13static_kernelINS2_12policy_hub_t12policy_500_tElN6thrust24THRUST_300001_SM_1000_NS8cuda_cub6__fill7functorINS7_6detail15normal_iteratorINS7_10device_ptrI17AggregatedElementEEEESE_EEEEvT0_T1__param_1+8];
	mov.u32 	%r17, %ctaid.x;
	mul.wide.u32 	%rd1, %r17, 512;
	sub.s64 	%rd2, %rd6, %rd1;
	setp.lt.s64 	%p1, %rd2, 512;
	@%p1 bra 	$L__BB3_2;
	mov.u32 	%r19, %tid.x;
	cvta.to.global.u64 	%rd11, %rd5;
	cvt.u64.u32 	%rd12, %r19;
	add.s64 	%rd13, %rd1, %rd12;
	mad.lo.s64 	%rd14, %rd13, 20, %rd11;
	st.global.u32 	[%rd14], %r7;
	st.global.u32 	[%rd14+4], %r8;
	st.global.u32 	[%rd14+8], %r9;
	st.global.u32 	[%rd14+12], %r10;
	st.global.u32 	[%rd14+16], %r11;
	st.global.u32 	[%rd14+5120], %r7;
	st.global.u32 	[%rd14+5124], %r8;
	st.global.u32 	[%rd14+5128], %r9;
	st.global.u32 	[%rd14+5132], %r10;
	st.global.u32 	[%rd14+5136], %r11;
	bra.uni 	$L__BB3_6;
$L__BB3_2:
	cvta.to.global.u64 	%rd7, %rd5;
	mov.u32 	%r6, %tid.x;
	cvt.s64.s32 	%rd3, %rd2;
	cvt.u64.u32 	%rd8, %r6;
	setp.le.s64 	%p2, %rd3, %rd8;
	add.s64 	%rd9, %rd1, %rd8;
	mad.lo.s64 	%rd4, %rd9, 20, %rd7;
	@%p2 bra 	$L__BB3_4;
	st.global.u32 	[%rd4], %r7;
	st.global.u32 	[%rd4+4], %r8;
	st.global.u32 	[%rd4+8], %r9;
	st.global.u32 	[%rd4+12], %r10;
	st.global.u32 	[%rd4+16], %r11;
$L__BB3_4:
	add.s32 	%r18, %r6, 256;
	cvt.u64.u32 	%rd10, %r18;
	setp.le.s64 	%p3, %rd3, %rd10;
	@%p3 bra 	$L__BB3_6;
	st.global.u32 	[%rd4+5120], %r7;
	st.global.u32 	[%rd4+5124], %r8;
	st.global.u32 	[%rd4+5128], %r9;
	st.global.u32 	[%rd4+5132], %r10;
	st.global.u32 	[%rd4+5136], %r11;
$L__BB3_6:
	ret;

}
	// .globl	_ZN3cub18CUB_300001_SM_10006detail10radix_sort31DeviceRadixSortSingleTileKernelINS1_5radix10policy_hubIiiyE10Policy1000ELNS0_9SortOrderE0EiiyNS1_21identity_decomposer_tEEEvPKT1_PSA_PKT2_PSE_T3_iiT4_
.visible .entry _ZN3cub18CUB_300001_SM_10006detail10radix_sort31DeviceRadixSortSingleTileKernelINS1_5radix10policy_hubIiiyE10Policy1000ELNS0_9SortOrderE0EiiyNS1_21identity_decomposer_tEEEvPKT1_PSA_PKT2_PSE_T3_iiT4_(
	.param .u64 .ptr .align 1 _ZN3cub18CUB_300001_SM_10006detail10radix_sort31DeviceRadixSortSingleTileKernelINS1_5radix10policy_hubIiiyE10Policy1000ELNS0_9SortOrderE0EiiyNS1_21identity_decomposer_tEEEvPKT1_PSA_PKT2_PSE_T3_iiT4__param_0,
	.param .u64 .ptr .align 1 _ZN3cub18CUB_300001_SM_10006detail10radix_sort31DeviceRadixSortSingleTileKernelINS1_5radix10policy_hubIiiyE10Policy1000ELNS0_9SortOrderE0EiiyNS1_21identity_decomposer_tEEEvPKT1_PSA_PKT2_PSE_T3_iiT4__param_1,
	.param .u64 .ptr .align 1 _ZN3cub18CUB_300001_SM_10006detail10radix_sort31DeviceRadixSortSingleTileKernelINS1_5radix10policy_hubIiiyE10Policy1000ELNS0_9SortOrderE0EiiyNS1_21identity_decomposer_tEEEvPKT1_PSA_PKT2_PSE_T3_iiT4__param_2,
	.param .u64 .ptr .align 1 _ZN3cub18CUB_300001_SM_10006detail10radix_sort31DeviceRadixSortSingleTileKernelINS1_5radix10policy_hubIiiyE10Policy1000ELNS0_9SortOrderE0EiiyNS1_21identity_decomposer_tEEEvPKT1_PSA_PKT2_PSE_T3_iiT4__param_3,
	.param .u64 _ZN3cub18CUB_300001_SM_10006detail10radix_sort31DeviceRadixSortSingleTileKernelINS1_5radix10policy_hubIiiyE10Policy1000ELNS0_9SortOrderE0EiiyNS1_21identity_decomposer_tEEEvPKT1_PSA_PKT2_PSE_T3_iiT4__param_4,
	.param .u32 _ZN3cub18CUB_300001_SM_10006detail10radix_sort31DeviceRadixSortSingleTileKernelINS1_5radix10policy_hubIiiyE10Policy1000ELNS0_9SortOrderE0EiiyNS1_21identity_decomposer_tEEEvPKT1_PSA_PKT2_PSE_T3_iiT4__param_5,
	.param .u32 _ZN3cub18CUB_300001_SM_10006detail10radix_sort31DeviceRadixSortSingleTileKernelINS1_5radix10policy_hubIiiyE10Policy1000ELNS0_9SortOrderE0EiiyNS1_21identity_decomposer_tEEEvPKT1_PSA_PKT2_PSE_T3_iiT4__param_6,
	.param .align 1 .b8 _ZN3cub18CUB_300001_SM_10006detail10radix_sort31DeviceRadixSortSingleTileKernelINS1_5radix10policy_hubIiiyE10Policy1000ELNS0_9SortOrderE0EiiyNS1_21identity_decomposer_tEEEvPKT1_PSA_PKT2_PSE_T3_iiT4__param_7[1]
)
.maxntid 256
.minnctapersm 1
{
	.reg .pred 	%p<73>;
	.reg .b16 	%rs<39>;
	.reg .b32 	%r<900>;
	.reg .b64 	%rd<37>;
	// demoted variable
	.shared .align 16 .b8 _ZZN3cub18CUB_300001_SM_10006detail10radix_sort31DeviceRadixSortSingleTileKernelINS1_5radix10policy_hubIiiyE10Policy1000ELNS0_9SortOrderE0EiiyNS1_21identity_decomposer_tEEEvPKT1_PSA_PKT2_PSE_T3_iiT4_E12temp_storage[33856];
	ld.param.u64 	%rd10, [_ZN3cub18CUB_300001_SM_10006detail10radix_sort31DeviceRadixSortSingleTileKernelINS1_5radix10policy_hubIiiyE10Policy1000ELNS0_9SortOrderE0EiiyNS1_21identity_decomposer_tEEEvPKT1_PSA_PKT2_PSE_T3_iiT4__param_0];
	ld.param.u64 	%rd6, [_ZN3cub18CUB_300001_SM_10006detail10radix_sort31DeviceRadixSortSingleTileKernelINS1_5radix10policy_hubIiiyE10Policy1000ELNS0_9SortOrderE0EiiyNS1_21identity_decomposer_tEEEvPKT1_PSA_PKT2_PSE_T3_iiT4__param_1];
	ld.param.u64 	%rd7, [_ZN3cub18CUB_300001_SM_10006detail10radix_sort31DeviceRadixSortSingleTileKernelINS1_5radix10policy_hubIiiyE10Policy1000ELNS0_9SortOrderE0EiiyNS1_21identity_decomposer_tEEEvPKT1_PSA_PKT2_PSE_T3_iiT4__param_2];
	ld.param.u64 	%rd8, [_ZN3cub18CUB_300001_SM_10006detail10radix_sort31DeviceRadixSortSingleTileKernelINS1_5radix10policy_hubIiiyE10Policy1000ELNS0_9SortOrderE0EiiyNS1_21identity_decomposer_tEEEvPKT1_PSA_PKT2_PSE_T3_iiT4__param_3];
	ld.param.u64 	%rd9, [_ZN3cub18CUB_300001_SM_10006detail10radix_sort31DeviceRadixSortSingleTileKernelINS1_5radix10policy_hubIiiyE10Policy1000ELNS0_9SortOrderE0EiiyNS1_21identity_decomposer_tEEEvPKT1_PSA_PKT2_PSE_T3_iiT4__param_4];
	ld.param.u32 	%r303, [_ZN3cub18CUB_300001_SM_10006detail10radix_sort31DeviceRadixSortSingleTileKernelINS1_5radix10policy_hubIiiyE10Policy1000ELNS0_9SortOrderE0EiiyNS1_21identity_decomposer_tEEEvPKT1_PSA_PKT2_PSE_T3_iiT4__param_5];
	ld.param.u32 	%r304, [_ZN3cub18CUB_300001_SM_10006detail10radix_sort31DeviceRadixSortSingleTileKernelINS1_5radix10policy_hubIiiyE10Policy1000ELNS0_9SortOrderE0EiiyNS1_21identity_decomposer_tEEEvPKT1_PSA_PKT2_PSE_T3_iiT4__param_6];
	cvta.to.global.u64 	%rd11, %rd10;
	cvt.u32.u64 	%r1, %rd9;
	mov.u32 	%r2, %tid.x;
	mul.lo.s32 	%r3, %r2, 19;
	setp.ge.s32 	%p1, %r3, %r1;
	mul.wide.u32 	%rd12, %r3, 4;
	add.s64 	%rd1, %rd11, %rd12;
	mov.b32 	%r878, -1;
	@%p1 bra 	$L__BB4_2;
	ld.global.u32 	%r306, [%rd1];
	xor.b32  	%r878, %r306, -2147483648;
$L__BB4_2:
	add.s32 	%r6, %r3, 1;
	setp.ge.s32 	%p2, %r6, %r1;
	mov.b32 	%r877, -1;
	@%p2 bra 	$L__BB4_4;
	ld.global.u32 	%r308, [%rd1+4];
	xor.b32  	%r877, %r308, -2147483648;
$L__BB4_4:
	add.s32 	%r9, %r3, 2;
	setp.ge.s32 	%p3, %r9, %r1;
	mov.b32 	%r876, -1;
	@%p3 bra 	$L__BB4_6;
	ld.global.u32 	%r310, [%rd1+8];
	xor.b32  	%r876, %r310, -2147483648;
$L__BB4_6:
	add.s32 	%r12, %r3, 3;
	setp.ge.s32 	%p4, %r12, %r1;
	mov.b32 	%r875, -1;
	@%p4 bra 	$L__BB4_8;
	ld.global.u32 	%r312, [%rd1+12];
	xor.b32  	%r875, %r312, -2147483648;
$L__BB4_8:
	add.s32 	%r15, %r3, 4;
	setp.ge.s32 	%p5, %r15, %r1;
	mov.b32 	%r874, -1;
	@%p5 bra 	$L__BB4_10;
	ld.global.u32 	%r314, [%rd1+16];
	xor.b32  	%r874, %r314, -2147483648;
$L__BB4_10:
	add.s32 	%r18, %r3, 5;
	setp.ge.s32 	%p6, %r18, %r1;
	mov.b32 	%r873, -1;
	@%p6 bra 	$L__BB4_12;
	ld.global.u32 	%r316, [%rd1+20];
	xor.b32  	%r873, %r316, -2147483648;
$L__BB4_12:
	add.s32 	%r21, %r3, 6;
	setp.ge.s32 	%p7, %r21, %r1;
	mov.b32 	%r872, -1;
	@%p7 bra 	$L__BB4_14;
	ld.global.u32 	%r318, [%rd1+24];
	xor.b32  	%r872, %r318, -2147483648;
$L__BB4_14:
	add.s32 	%r24, %r3, 7;
	setp.ge.s32 	%p8, %r24, %r1;
	mov.b32 	%r871, -1;
	@%p8 bra 	$L__BB4_16;
	ld.global.u32 	%r320, [%rd1+28];
	xor.b32  	%r871, %r320, -2147483648;
$L__BB4_16:
	add.s32 	%r27, %r3, 8;
	setp.ge.s32 	%p9, %r27, %r1;
	mov.b32 	%r870, -1;
	@%p9 bra 	$L__BB4_18;
	ld.global.u32 	%r322, [%rd1+32];
	xor.b32  	%r870, %r322, -2147483648;
$L__BB4_18:
	add.s32 	%r30, %r3, 9;
	setp.ge.s32 	%p10, %r30, %r1;
	mov.b32 	%r869, -1;
	@%p10 bra 	$L__BB4_20;
	ld.global.u32 	%r324, [%rd1+36];
	xor.b32  	%r869, %r324, -2147483648;
$L__BB4_20:
	add.s32 	%r33, %r3, 10;
	setp.ge.s32 	%p11, %r33, %r1;
	mov.b32 	%r868, -1;
	@%p11 bra 	$L__BB4_22;
	ld.global.u32 	%r326, [%rd1+40];
	xor.b32  	%r868, %r326, -2147483648;
$L__BB4_22:
	add.s32 	%r36, %r3, 11;
	setp.ge.s32 	%p12, %r36, %r1;
	mov.b32 	%r867, -1;
	@%p12 bra 	$L__BB4_24;
	ld.global.u32 	%r328, [%rd1+44];
	xor.b32  	%r867, %r328, -2147483648;
$L__BB4_24:
	add.s32 	%r39, %r3, 12;
	setp.ge.s32 	%p13, %r39, %r1;
	mov.b32 	%r866, -1;
	@%p13 bra 	$L__BB4_26;
	ld.global.u32 	%r330, [%rd1+48];
	xor.b32  	%r866, %r330, -2147483648;
$L__BB4_26:
	add.s32 	%r42, %r3, 13;
	setp.ge.s32 	%p14, %r42, %r1;
	mov.b32 	%r865, -1;
	@%p14 bra 	$L__BB4_28;
	ld.global.u32 	%r332, [%rd1+52];
	xor.b32  	%r865, %r332, -2147483648;
$L__BB4_28:
	add.s32 	%r45, %r3, 14;
	setp.ge.s32 	%p15, %r45, %r1;
	mov.b32 	%r864, -1;
	@%p15 bra 	$L__BB4_30;
	ld.global.u32 	%r334, [%rd1+56];
	xor.b32  	%r864, %r334, -2147483648;
$L__BB4_30:
	add.s32 	%r48, %r3, 15;
	setp.ge.s32 	%p16, %r48, %r1;
	mov.b32 	%r863, -1;
	@%p16 bra 	$L__BB4_32;
	ld.global.u32 	%r336, [%rd1+60];
	xor.b32  	%r863, %r336, -2147483648;
$L__BB4_32:
	add.s32 	%r51, %r3, 16;
	setp.ge.s32 	%p17, %r51, %r1;
	mov.b32 	%r862, -1;
	@%p17 bra 	$L__BB4_34;
	ld.global.u32 	%r338, [%rd1+64];
	xor.b32  	%r862, %r338, -2147483648;
$L__BB4_34:
	add.s32 	%r54, %r3, 17;
	setp.ge.s32 	%p18, %r54, %r1;
	mov.b32 	%r861, -1;
	@%p18 bra 	$L__BB4_36;
	ld.global.u32 	%r340, [%rd1+68];
	xor.b32  	%r861, %r340, -2147483648;
$L__BB4_36:
	add.s32 	%r57, %r3, 18;
	setp.ge.s32 	%p19, %r57, %r1;
	mov.b32 	%r860, -1;
	@%p19 bra 	$L__BB4_38;
	ld.global.u32 	%r342, [%rd1+72];
	xor.b32  	%r860, %r342, -2147483648;
$L__BB4_38:
	bar.sync 	0;
	mov.b64 	{%r344, %r345}, %rd9;
	shfl.sync.idx.b32	%r60|%p20, %r344, 0, 31, -1;
	shfl.sync.idx.b32	%r346|%p21, %r345, 0, 31, -1;
	mov.b64 	%rd2, {%r60, %r346};
	setp.ge.s32 	%p22, %r3, %r60;
	cvta.to.global.u64 	%rd13, %rd7;
	add.s64 	%rd3, %rd13, %rd12;
	@%p22 bra 	$L__BB4_40;
	ld.global.u32 	%r897, [%rd3];
$L__BB4_40:
	setp.ge.s32 	%p23, %r6, %r60;
	@%p23 bra 	$L__BB4_42;
	ld.global.u32 	%r896, [%rd3+4];
$L__BB4_42:
	setp.ge.s32 	%p24, %r9, %r60;
	@%p24 bra 	$L__BB4_44;
	ld.global.u32 	%r895, [%rd3+8];
$L__BB4_44:
	setp.ge.s32 	%p25, %r12, %r60;
	@%p25 bra 	$L__BB4_46;
	ld.global.u32 	%r894, [%rd3+12];
$L__BB4_46:
	setp.ge.s32 	%p26, %r15, %r60;
	@%p26 bra 	$L__BB4_48;
	ld.global.u32 	%r893, [%rd3+16];
$L__BB4_48:
	setp.ge.s32 	%p27, %r18, %r60;
	@%p27 bra 	$L__BB4_50;
	ld.global.u32 	%r892, [%rd3+20];
$L__BB4_50:
	setp.ge.s32 	%p28, %r21, %r60;
	@%p28 bra 	$L__BB4_52;
	ld.global.u32 	%r891, [%rd3+24];
$L__BB4_52:
	setp.ge.s32 	%p29, %r24, %r60;
	@%p29 bra 	$L__BB4_54;
	ld.global.u32 	%r890, [%rd3+28];
$L__BB4_54:
	setp.ge.s32 	%p30, %r27, %r60;
	@%p30 bra 	$L__BB4_56;
	ld.global.u32 	%r889, [%rd3+32];
$L__BB4_56:
	setp.ge.s32 	%p31, %r30, %r60;
	@%p31 bra 	$L__BB4_58;
	ld.global.u32 	%r888, [%rd3+36];
$L__BB4_58:
	setp.ge.s32 	%p32, %r33, %r60;
	@%p32 bra 	$L__BB4_60;
	ld.global.u32 	%r887, [%rd3+40];
$L__BB4_60:
	setp.ge.s32 	%p33, %r36, %r60;
	@%p33 bra 	$L__BB4_62;
	ld.global.u32 	%r886, [%rd3+44];
$L__BB4_62:
	setp.ge.s32 	%p34, %r39, %r60;
	@%p34 bra 	$L__BB4_64;
	ld.global.u32 	%r885, [%rd3+48];
$L__BB4_64:
	setp.ge.s32 	%p35, %r42, %r60;
	@%p35 bra 	$L__BB4_66;
	ld.global.u32 	%r884, [%rd3+52];
$L__BB4_66:
	setp.ge.s32 	%p36, %r45, %r60;
	@%p36 bra 	$L__BB4_68;
	ld.global.u32 	%r883, [%rd3+56];
$L__BB4_68:
	setp.ge.s32 	%p37, %r48, %r60;
	@%p37 bra 	$L__BB4_70;
	ld.global.u32 	%r882, [%rd3+60];
$L__BB4_70:
	setp.ge.s32 	%p38, %r51, %r60;
	@%p38 bra 	$L__BB4_72;
	ld.global.u32 	%r881, [%rd3+64];
$L__BB4_72:
	setp.ge.s32 	%p39, %r54, %r60;
	@%p39 bra 	$L__BB4_74;
	ld.global.u32 	%r880, [%rd3+68];
$L__BB4_74:
	setp.ge.s32 	%p40, %r57, %r60;
	@%p40 bra 	$L__BB4_76;
	ld.global.u32 	%r879, [%rd3+72];
$L__BB4_76:
	bar.sync 	0;
	shr.u32 	%r99, %r2, 5;
	shl.b32 	%r366, %r2, 2;
	mov.u32 	%r367, _ZZN3cub18CUB_300001_SM_10006detail10radix_sort31DeviceRadixSortSingleTileKernelINS1_5radix10policy_hubIiiyE10Policy1000ELNS0_9SortOrderE0EiiyNS1_21identity_decomposer_tEEEvPKT1_PSA_PKT2_PSE_T3_iiT4_E12temp_storage;
	add.s32 	%r100, %r367, %r366;
	shl.b32 	%r368, %r2, 7;
	add.s32 	%r101, %r100, %r368;
	shl.b32 	%r369, %r99, 2;
	add.s32 	%r370, %r367, %r369;
	add.s32 	%r102, %r370, 33792;
	mad.lo.s32 	%r103, %r2, -56, %r101;
	add.s32 	%r859, %r303, 6;
	sub.s32 	%r858, %r304, %r303;
$L__BB4_77:
	add.s32 	%r430, %r859, -6;
	min.s32 	%r373, %r858, 6;
	mov.b32 	%r459, 0;
	st.shared.u32 	[%r100], %r459;
	st.shared.u32 	[%r100+1024], %r459;
	st.shared.u32 	[%r100+2048], %r459;
	st.shared.u32 	[%r100+3072], %r459;
	st.shared.u32 	[%r100+4096], %r459;
	st.shared.u32 	[%r100+5120], %r459;
	st.shared.u32 	[%r100+6144], %r459;
	st.shared.u32 	[%r100+7168], %r459;
	st.shared.u32 	[%r100+8192], %r459;
	st.shared.u32 	[%r100+9216], %r459;
	st.shared.u32 	[%r100+10240], %r459;
	st.shared.u32 	[%r100+11264], %r459;
	st.shared.u32 	[%r100+12288], %r459;
	st.shared.u32 	[%r100+13312], %r459;
	st.shared.u32 	[%r100+14336], %r459;
	st.shared.u32 	[%r100+15360], %r459;
	st.shared.u32 	[%r100+16384], %r459;
	st.shared.u32 	[%r100+17408], %r459;
	st.shared.u32 	[%r100+18432], %r459;
	st.shared.u32 	[%r100+19456], %r459;
	st.shared.u32 	[%r100+20480], %r459;
	st.shared.u32 	[%r100+21504], %r459;
	st.shared.u32 	[%r100+22528], %r459;
	st.shared.u32 	[%r100+23552], %r459;
	st.shared.u32 	[%r100+24576], %r459;
	st.shared.u32 	[%r100+25600], %r459;
	st.shared.u32 	[%r100+26624], %r459;
	st.shared.u32 	[%r100+27648], %r459;
	st.shared.u32 	[%r100+28672], %r459;
	st.shared.u32 	[%r100+29696], %r459;
	st.shared.u32 	[%r100+30720], %r459;
	st.shared.u32 	[%r100+31744], %r459;
	st.shared.u32 	[%r100+32768], %r459;
	// begin inline asm
	bmsk.clamp.b32 %r371, %r459, %r373;
	// end inline asm
	// begin inline asm
	shr.b32 %r374, %r878, %r430;
	// end inline asm
	and.b32  	%r462, %r371, %r374;
	shl.b32 	%r463, %r462, 10;
	and.b32  	%r464, %r463, 31744;
	add.s32 	%r465, %r100, %r464;
	shr.u32 	%r466, %r462, 4;
	and.b32  	%r467, %r466, 268435454;
	add.s32 	%r147, %r465, %r467;
	ld.shared.u16 	%rs1, [%r147];
	add.s16 	%rs20, %rs1, 1;
	st.shared.u16 	[%r147], %rs20;
	// begin inline asm
	shr.b32 %r377, %r877, %r430;
	// end inline asm
	and.b32  	%r468, %r371, %r377;
	shl.b32 	%r469, %r468, 10;
	and.b32  	%r470, %r469, 31744;
	add.s32 	%r471, %r100, %r470;
	shr.u32 	%r472, %r468, 4;
	and.b32  	%r473, %r472, 268435454;
	add.s32 	%r148, %r471, %r473;
	ld.shared.u16 	%rs2, [%r148];
	add.s16 	%rs21, %rs2, 1;
	st.shared.u16 	[%r148], %rs21;
	// begin inline asm
	shr.b32 %r380, %r876, %r430;
	// end inline asm
	and.b32  	%r474, %r371, %r380;
	shl.b32 	%r475, %r474, 10;
	and.b32  	%r476, %r475, 31744;
	add.s32 	%r477, %r100, %r476;
	shr.u32 	%r478, %r474, 4;
	and.b32  	%r479, %r478, 268435454;
	add.s32 	%r149, %r477, %r479;
	ld.shared.u16 	%rs3, [%r149];
	add.s16 	%rs22, %rs3, 1;
	st.shared.u16 	[%r149], %rs22;
	// begin inline asm
	shr.b32 %r383, %r875, %r430;
	// end inline asm
	and.b32  	%r480, %r371, %r383;
	shl.b32 	%r481, %r480, 10;
	and.b32  	%r482, %r481, 31744;
	add.s32 	%r483, %r100, %r482;
	shr.u32 	%r484, %r480, 4;
	and.b32  	%r485, %r484, 268435454;
	add.s32 	%r150, %r483, %r485;
	ld.shared.u16 	%rs4, [%r150];
	add.s16 	%rs23, %rs4, 1;
	st.shared.u16 	[%r150], %rs23;
	// begin inline asm
	shr.b32 %r386, %r874, %r430;
	// end inline asm
	and.b32  	%r486, %r371, %r386;
	shl.b32 	%r487, %r486, 10;
	and.b32  	%r488, %r487, 31744;
	add.s32 	%r489, %r100, %r488;
	shr.u32 	%r490, %r486, 4;
	and.b32  	%r491, %r490, 268435454;
	add.s32 	%r151, %r489, %r491;
	ld.shared.u16 	%rs5, [%r151];
	add.s16 	%rs24, %rs5, 1;
	st.shared.u16 	[%r151], %rs24;
	// begin inline asm
	shr.b32 %r389, %r873, %r430;
	// end inline asm
	and.b32  	%r492, %r371, %r389;
	shl.b32 	%r493, %r492, 10;
	and.b32  	%r494, %r493, 31744;
	add.s32 	%r495, %r100, %r494;
	shr.u32 	%r496, %r492, 4;
	and.b32  	%r497, %r496, 268435454;
	add.s32 	%r152, %r495, %r497;
	ld.shared.u16 	%rs6, [%r152];
	add.s16 	%rs25, %rs6, 1;
	st.shared.u16 	[%r152], %rs25;
	// begin inline asm
	shr.b32 %r392, %r872, %r430;
	// end inline asm
	and.b32  	%r498, %r371, %r392;
	shl.b32 	%r499, %r498, 10;
	and.b32  	%r500, %r499, 31744;
	add.s32 	%r501, %r100, %r500;
	shr.u32 	%r502, %r498, 4;
	and.b32  	%r503, %r502, 268435454;
	add.s32 	%r153, %r501, %r503;
	ld.shared.u16 	%rs7, [%r153];
	add.s16 	%rs26, %rs7, 1;
	st.shared.u16 	[%r153], %rs26;
	// begin inline asm
	shr.b32 %r395, %r871, %r430;
	// end inline asm
	and.b32  	%r504, %r371, %r395;
	shl.b32 	%r505, %r504, 10;
	and.b32  	%r506, %r505, 31744;
	add.s32 	%r507, %r100, %r506;
	shr.u32 	%r508, %r504, 4;
	and.b32  	%r509, %r508, 268435454;
	add.s32 	%r154, %r507, %r509;
	ld.shared.u16 	%rs8, [%r154];
	add.s16 	%rs27, %rs8, 1;
	st.shared.u16 	[%r154], %rs27;
	// begin inline asm
	shr.b32 %r398, %r870, %r430;
	// end inline asm
	and.b32  	%r510, %r371, %r398;
	shl.b32 	%r511, %r510, 10;
	and.b32  	%r512, %r511, 31744;
	add.s32 	%r513, %r100, %r512;
	shr.u32 	%r514, %r510, 4;
	and.b32  	%r515, %r514, 268435454;
	add.s32 	%r155, %r513, %r515;
	ld.shared.u16 	%rs9, [%r155];
	add.s16 	%rs28, %rs9, 1;
	st.shared.u16 	[%r155], %rs28;
	// begin inline asm
	shr.b32 %r401, %r869, %r430;
	// end inline asm
	and.b32  	%r516, %r371, %r401;
	shl.b32 	%r517, %r516, 10;
	and.b32  	%r518, %r517, 31744;
	add.s32 	%r519, %r100, %r518;
	shr.u32 	%r520, %r516, 4;
	and.b32  	%r521, %r520, 268435454;
	add.s32 	%r156, %r519, %r521;
	ld.shared.u16 	%rs10, [%r156];
	add.s16 	%rs29, %rs10, 1;
	st.shared.u16 	[%r156], %rs29;
	// begin inline asm
	shr.b32 %r404, %r868, %r430;
	// end inline asm
	and.b32  	%r522, %r371, %r404;
	shl.b32 	%r523, %r522, 10;
	and.b32  	%r524, %r523, 31744;
	add.s32 	%r525, %r100, %r524;
	shr.u32 	%r526, %r522, 4;
	and.b32  	%r527, %r526, 268435454;
	add.s32 	%r157, %r525, %r527;
	ld.shared.u16 	%rs11, [%r157];
	add.s16 	%rs30, %rs11, 1;
	st.shared.u16 	[%r157], %rs30;
	// begin inline asm
	shr.b32 %r407, %r867, %r430;
	// end inline asm
	and.b32  	%r528, %r371, %r407;
	shl.b32 	%r529, %r528, 10;
	and.b32  	%r530, %r529, 31744;
	add.s32 	%r531, %r100, %r530;
	shr.u32 	%r532, %r528, 4;
	and.b32  	%r533, %r532, 268435454;
	add.s32 	%r158, %r531, %r533;
	ld.shared.u16 	%rs12, [%r158];
	add.s16 	%rs31, %rs12, 1;
	st.shared.u16 	[%r158], %rs31;
	// begin inline asm
	shr.b32 %r410, %r866, %r430;
	// end inline asm
	and.b32  	%r534, %r371, %r410;
	shl.b32 	%r535, %r534, 10;
	and.b32  	%r536, %r535, 31744;
	add.s32 	%r537, %r100, %r536;
	shr.u32 	%r538, %r534, 4;
	and.b32  	%r539, %r538, 268435454;
	add.s32 	%r159, %r537, %r539;
	ld.shared.u16 	%rs13, [%r159];
	add.s16 	%rs32, %rs13, 1;
	st.shared.u16 	[%r159], %rs32;
	// begin inline asm
	shr.b32 %r413, %r865, %r430;
	// end inline asm
	and.b32  	%r540, %r371, %r413;
	shl.b32 	%r541, %r540, 10;
	and.b32  	%r542, %r541, 31744;
	add.s32 	%r543, %r100, %r542;
	shr.u32 	%r544, %r540, 4;
	and.b32  	%r545, %r544, 268435454;
	add.s32 	%r160, %r543, %r545;
	ld.shared.u16 	%rs14, [%r160];
	add.s16 	%rs33, %rs14, 1;
	st.shared.u16 	[%r160], %rs33;
	// begin inline asm
	shr.b32 %r416, %r864, %r430;
	// end inline asm
	and.b32  	%r546, %r371, %r416;
	shl.b32 	%r547, %r546, 10;
	and.b32  	%r548, %r547, 31744;
	add.s32 	%r549, %r100, %r548;
	shr.u32 	%r550, %r546, 4;
	and.b32  	%r551, %r550, 268435454;
	add.s32 	%r161, %r549, %r551;
	ld.shared.u16 	%rs15, [%r161];
	add.s16 	%rs34, %rs15, 1;
	st.shared.u16 	[%r161], %rs34;
	// begin inline asm
	shr.b32 %r419, %r863, %r430;
	// end inline asm
	and.b32  	%r552, %r371, %r419;
	shl.b32 	%r553, %r552, 10;
	and.b32  	%r554, %r553, 31744;
	add.s32 	%r555, %r100, %r554;
	shr.u32 	%r556, %r552, 4;
	and.b32  	%r557, %r556, 268435454;
	add.s32 	%r162, %r555, %r557;
	ld.shared.u16 	%rs16, [%r162];
	add.s16 	%rs35, %rs16, 1;
	st.shared.u16 	[%r162], %rs35;
	// begin inline asm
	shr.b32 %r422, %r862, %r430;
	// end inline asm
	and.b32  	%r558, %r371, %r422;
	shl.b32 	%r559, %r558, 10;
	and.b32  	%r560, %r559, 31744;
	add.s32 	%r561, %r100, %r560;
	shr.u32 	%r562, %r558, 4;
	and.b32  	%r563, %r562, 268435454;
	add.s32 	%r163, %r561, %r563;
	ld.shared.u16 	%rs17, [%r163];
	add.s16 	%rs36, %rs17, 1;
	st.shared.u16 	[%r163], %rs36;
	// begin inline asm
	shr.b32 %r425, %r861, %r430;
	// end inline asm
	and.b32  	%r564, %r371, %r425;
	shl.b32 	%r565, %r564, 10;
	and.b32  	%r566, %r565, 31744;
	add.s32 	%r567, %r100, %r566;
	shr.u32 	%r568, %r564, 4;
	and.b32  	%r569, %r568, 268435454;
	add.s32 	%r164, %r567, %r569;
	ld.shared.u16 	%rs18, [%r164];
	add.s16 	%rs37, %rs18, 1;
	st.shared.u16 	[%r164], %rs37;
	// begin inline asm
	shr.b32 %r428, %r860, %r430;
	// end inline asm
	and.b32  	%r570, %r371, %r428;
	shl.b32 	%r571, %r570, 10;
	and.b32  	%r572, %r571, 31744;
	add.s32 	%r573, %r100, %r572;
	shr.u32 	%r574, %r570, 4;
	and.b32  	%r575, %r574, 268435454;
	add.s32 	%r165, %r573, %r575;
	ld.shared.u16 	%rs19, [%r165];
	add.s16 	%rs38, %rs19, 1;
	st.shared.u16 	[%r165], %rs38;
	bar.sync 	0;
	ld.shared.u32 	%r166, [%r101];
	ld.shared.u32 	%r576, [%r101+4];
	ld.shared.u32 	%r577, [%r101+8];
	ld.shared.u32 	%r578, [%r101+12];
	ld.shared.u32 	%r579, [%r101+16];
	ld.shared.u32 	%r580, [%r101+20];
	ld.shared.u32 	%r581, [%r101+24];
	ld.shared.u32 	%r582, [%r101+28];
	ld.shared.u32 	%r583, [%r101+32];
	ld.shared.u32 	%r584, [%r101+36];
	ld.shared.u32 	%r585, [%r101+40];
	ld.shared.u32 	%r586, [%r101+44];
	ld.shared.u32 	%r587, [%r101+48];
	ld.shared.u32 	%r588, [%r101+52];
	ld.shared.u32 	%r589, [%r101+56];
	ld.shared.u32 	%r590, [%r101+60];
	ld.shared.u32 	%r591, [%r101+64];
	ld.shared.u32 	%r592, [%r101+68];
	ld.shared.u32 	%r593, [%r101+72];
	ld.shared.u32 	%r594, [%r101+76];
	ld.shared.u32 	%r595, [%r101+80];
	ld.shared.u32 	%r596, [%r101+84];
	ld.shared.u32 	%r597, [%r101+88];
	ld.shared.u32 	%r598, [%r101+92];
	ld.shared.u32 	%r599, [%r101+96];
	ld.shared.u32 	%r600, [%r101+100];
	ld.shared.u32 	%r601, [%r101+104];
	ld.shared.u32 	%r602, [%r101+108];
	ld.shared.u32 	%r603, [%r101+112];
	ld.shared.u32 	%r604, [%r101+116];
	ld.shared.u32 	%r605, [%r101+120];
	ld.shared.u32 	%r606, [%r101+124];
	ld.shared.u32 	%r607, [%r101+128];
	add.s32 	%r167, %r576, %r166;
	add.s32 	%r168, %r577, %r167;
	add.s32 	%r169, %r578, %r168;
	add.s32 	%r170, %r579, %r169;
	add.s32 	%r171, %r580, %r170;
	add.s32 	%r172, %r581, %r171;
	add.s32 	%r173, %r582, %r172;
	add.s32 	%r174, %r583, %r173;
	add.s32 	%r175, %r584, %r174;
	add.s32 	%r176, %r585, %r175;
	add.s32 	%r177, %r586, %r176;
	add.s32 	%r178, %r587, %r177;
	add.s32 	%r179, %r588, %r178;
	add.s32 	%r180, %r589, %r179;
	add.s32 	%r181, %r590, %r180;
	add.s32 	%r182, %r591, %r181;
	add.s32 	%r183, %r592, %r182;
	add.s32 	%r184, %r593, %r183;
	add.s32 	%r185, %r594, %r184;
	add.s32 	%r186, %r595, %r185;
	add.s32 	%r187, %r596, %r186;
	add.s32 	%r188, %r597, %r187;
	add.s32 	%r189, %r598, %r188;
	add.s32 	%r190, %r599, %r189;
	add.s32 	%r191, %r600, %r190;
	add.s32 	%r192, %r601, %r191;
	add.s32 	%r193, %r602, %r192;
	add.s32 	%r194, %r603, %r193;
	add.s32 	%r195, %r604, %r194;
	add.s32 	%r196, %r605, %r195;
	add.s32 	%r197, %r606, %r196;
	add.s32 	%r436, %r607, %r197;
	// begin inline asm
	mov.u32 %r431, %laneid;
	// end inline asm
	mov.b32 	%r434, 1;
	mov.b32 	%r461, -1;
	// begin inline asm
	{  .reg .u32 r0;  .reg .pred p;  shfl.sync.up.b32 r0|p, %r436, %r434, %r459, %r461;  @p add.u32 r0, r0, %r436;  mov.u32 %r432, r0;}
	// end inline asm
	mov.b32 	%r440, 2;
	// begin inline asm
	{  .reg .u32 r0;  .reg .pred p;  shfl.sync.up.b32 r0|p, %r432, %r440, %r459, %r461;  @p add.u32 r0, r0, %r432;  mov.u32 %r438, r0;}
	// end inline asm
	mov.b32 	%r446, 4;
	// begin inline asm
	{  .reg .u32 r0;  .reg .pred p;  shfl.sync.up.b32 r0|p, %r438, %r446, %r459, %r461;  @p add.u32 r0, r0, %r438;  mov.u32 %r444, r0;}
	// end inline asm
	mov.b32 	%r452, 8;
	// begin inline asm
	{  .reg .u32 r0;  .reg .pred p;  shfl.sync.up.b32 r0|p, %r444, %r452, %r459, %r461;  @p add.u32 r0, r0, %r444;  mov.u32 %r450, r0;}
	// end inline asm
	mov.b32 	%r458, 16;
	// begin inline asm
	{  .reg .u32 r0;  .reg .pred p;  shfl.sync.up.b32 r0|p, %r450, %r458, %r459, %r461;  @p add.u32 r0, r0, %r450;  mov.u32 %r456, r0;}
	// end inline asm
	setp.ne.s32 	%p41, %r431, 31;
	@%p41 bra 	$L__BB4_79;
	st.shared.u32 	[%r102], %r456;
$L__BB4_79:
	sub.s32 	%r608, %r456, %r436;
	setp.gt.u32 	%p42, %r2, 31;
	setp.eq.s32 	%p43, %r99, 7;
	setp.eq.s32 	%p44, %r99, 6;
	setp.eq.s32 	%p45, %r99, 5;
	setp.eq.s32 	%p46, %r99, 4;
	setp.eq.s32 	%p47, %r99, 3;
	setp.eq.s32 	%p48, %r99, 2;
	setp.eq.s32 	%p49, %r99, 1;
	bar.sync 	0;
	ld.shared.v4.u32 	{%r609, %r610, %r611, %r612}, [_ZZN3cub18CUB_300001_SM_10006detail10radix_sort31DeviceRadixSortSingleTileKernelINS1_5radix10policy_hubIiiyE10Policy1000ELNS0_9SortOrderE0EiiyNS1_21identity_decomposer_tEEEvPKT1_PSA_PKT2_PSE_T3_iiT4_E12temp_storage+33792];
	selp.b32 	%r613, %r609, %r898, %p49;
	add.s32 	%r614, %r610, %r609;
	selp.b32 	%r615, %r614, %r613, %p48;
	add.s32 	%r616, %r614, %r611;
	selp.b32 	%r617, %r616, %r615, %p47;
	add.s32 	%r618, %r616, %r612;
	selp.b32 	%r619, %r618, %r617, %p46;
	ld.shared.v4.u32 	{%r620, %r621, %r622, %r623}, [_ZZN3cub18CUB_300001_SM_10006detail10radix_sort31DeviceRadixSortSingleTileKernelINS1_5radix10policy_hubIiiyE10Policy1000ELNS0_9SortOrderE0EiiyNS1_21identity_decomposer_tEEEvPKT1_PSA_PKT2_PSE_T3_iiT4_E12temp_storage+33808];
	add.s32 	%r624, %r618, %r620;
	selp.b32 	%r625, %r624, %r619, %p45;
	add.s32 	%r626, %r624, %r621;
	selp.b32 	%r627, %r626, %r625, %p44;
	add.s32 	%r628, %r626, %r622;
	selp.b32 	%r898, %r628, %r627, %p43;
	add.s32 	%r202, %r628, %r623;
	setp.ne.s32 	%p50, %r431, 0;
	selp.b32 	%r629, %r608, 0, %p50;
	add.s32 	%r630, %r898, %r629;
	or.pred  	%p51, %p42, %p50;
	selp.b32 	%r899, %r630, %r608, %p42;
	@%p51 bra 	$L__BB4_81;
	shl.b32 	%r899, %r202, 16;
	st.shared.u32 	[_ZZN3cub18CUB_300001_SM_10006detail10radix_sort31DeviceRadixSortSingleTileKernelINS1_5radix10policy_hubIiiyE10Policy1000ELNS0_9SortOrderE0EiiyNS1_21identity_decomposer_tEEEvPKT1_PSA_PKT2_PSE_T3_iiT4_E12temp_storage+33832], %r899;
$L__BB4_81:
	setp.eq.s32 	%p52, %r2, 0;
	bar.sync 	0;
	ld.shared.u32 	%r631, [_ZZN3cub18CUB_300001_SM_10006detail10radix_sort31DeviceRadixSortSingleTileKernelINS1_5radix10policy_hubIiiyE10Policy1000ELNS0_9SortOrderE0EiiyNS1_21identity_decomposer_tEEEvPKT1_PSA_PKT2_PSE_T3_iiT4_E12temp_storage+33832];
	selp.b32 	%r632, 0, %r631, %p52;
	add.s32 	%r633, %r899, %r632;
	add.s32 	%r634, %r166, %r633;
	add.s32 	%r635, %r167, %r633;
	add.s32 	%r636, %r168, %r633;
	add.s32 	%r637, %r169, %r633;
	add.s32 	%r638, %r170, %r633;
	add.s32 	%r639, %r171, %r633;
	add.s32 	%r640, %r172, %r633;
	add.s32 	%r641, %r173, %r633;
	add.s32 	%r642, %r174, %r633;
	add.s32 	%r643, %r175, %r633;
	add.s32 	%r644, %r176, %r633;
	add.s32 	%r645, %r177, %r633;
	add.s32 	%r646, %r178, %r633;
	add.s32 	%r647, %r179, %r633;
	add.s32 	%r648, %r180, %r633;
	add.s32 	%r649, %r181, %r633;
	add.s32 	%r650, %r182, %r633;
	add.s32 	%r651, %r183, %r633;
	add.s32 	%r652, %r184, %r633;
	add.s32 	%r653, %r185, %r633;
	add.s32 	%r654, %r186, %r633;
	add.s32 	%r655, %r187, %r633;
	add.s32 	%r656, %r188, %r633;
	add.s32 	%r657, %r189, %r633;
	add.s32 	%r658, %r190, %r633;
	add.s32 	%r659, %r191, %r633;
	add.s32 	%r660, %r192, %r633;
	add.s32 	%r661, %r193, %r633;
	add.s32 	%r662, %r194, %r633;
	add.s32 	%r663, %r195, %r633;
	add.s32 	%r664, %r196, %r633;
	add.s32 	%r665, %r197, %r633;
	st.shared.u32 	[%r101], %r633;
	st.shared.u32 	[%r101+4], %r634;
	st.shared.u32 	[%r101+8], %r635;
	st.shared.u32 	[%r101+12], %r636;
	st.shared.u32 	[%r101+16], %r637;
	st.shared.u32 	[%r101+20], %r638;
	st.shared.u32 	[%r101+24], %r639;
	st.shared.u32 	[%r101+28], %r640;
	st.shared.u32 	[%r101+32], %r641;
	st.shared.u32 	[%r101+36], %r642;
	st.shared.u32 	[%r101+40], %r643;
	st.shared.u32 	[%r101+44], %r644;
	st.shared.u32 	[%r101+48], %r645;
	st.shared.u32 	[%r101+52], %r646;
	st.shared.u32 	[%r101+56], %r647;
	st.shared.u32 	[%r101+60], %r648;
	st.shared.u32 	[%r101+64], %r649;
	st.shared.u32 	[%r101+68], %r650;
	st.shared.u32 	[%r101+72], %r651;
	st.shared.u32 	[%r101+76], %r652;
	st.shared.u32 	[%r101+80], %r653;
	st.shared.u32 	[%r101+84], %r654;
	st.shared.u32 	[%r101+88], %r655;
	st.shared.u32 	[%r101+92], %r656;
	st.shared.u32 	[%r101+96], %r657;
	st.shared.u32 	[%r101+100], %r658;
	st.shared.u32 	[%r101+104], %r659;
	st.shared.u32 	[%r101+108], %r660;
	st.shared.u32 	[%r101+112], %r661;
	st.shared.u32 	[%r101+116], %r662;
	st.shared.u32 	[%r101+120], %r663;
	st.shared.u32 	[%r101+124], %r664;
	st.shared.u32 	[%r101+128], %r665;
	bar.sync 	0;
	cvt.u32.u16 	%r666, %rs1;
	ld.shared.u16 	%r667, [%r147];
	add.s32 	%r206, %r667, %r666;
	cvt.u32.u16 	%r668, %rs2;
	ld.shared.u16 	%r669, [%r148];
	add.s32 	%r207, %r669, %r668;
	cvt.u32.u16 	%r670, %rs3;
	ld.shared.u16 	%r671, [%r149];
	add.s32 	%r208, %r671, %r670;
	cvt.u32.u16 	%r672, %rs4;
	ld.shared.u16 	%r673, [%r150];
	add.s32 	%r209, %r673, %r672;
	cvt.u32.u16 	%r674, %rs5;
	ld.shared.u16 	%r675, [%r151];
	add.s32 	%r210, %r675, %r674;
	cvt.u32.u16 	%r676, %rs6;
	ld.shared.u16 	%r677, [%r152];
	add.s32 	%r211, %r677, %r676;
	cvt.u32.u16 	%r678, %rs7;
	ld.shared.u16 	%r679, [%r153];
	add.s32 	%r212, %r679, %r678;
	cvt.u32.u16 	%r680, %rs8;
	ld.shared.u16 	%r681, [%r154];
	add.s32 	%r213, %r681, %r680;
	cvt.u32.u16 	%r682, %rs9;
	ld.shared.u16 	%r683, [%r155];
	add.s32 	%r214, %r683, %r682;
	cvt.u32.u16 	%r684, %rs10;
	ld.shared.u16 	%r685, [%r156];
	add.s32 	%r215, %r685, %r684;
	cvt.u32.u16 	%r686, %rs11;
	ld.shared.u16 	%r687, [%r157];
	add.s32 	%r216, %r687, %r686;
	cvt.u32.u16 	%r688, %rs12;
	ld.shared.u16 	%r689, [%r158];
	add.s32 	%r217, %r689, %r688;
	cvt.u32.u16 	%r690, %rs13;
	ld.shared.u16 	%r691, [%r159];
	add.s32 	%r218, %r691, %r690;
	cvt.u32.u16 	%r692, %rs14;
	ld.shared.u16 	%r693, [%r160];
	add.s32 	%r219, %r693, %r692;
	cvt.u32.u16 	%r694, %rs15;
	ld.shared.u16 	%r695, [%r161];
	add.s32 	%r220, %r695, %r694;
	cvt.u32.u16 	%r696, %rs16;
	ld.shared.u16 	%r697, [%r162];
	add.s32 	%r221, %r697, %r696;
	cvt.u32.u16 	%r698, %rs17;
	ld.shared.u16 	%r699, [%r163];
	add.s32 	%r222, %r699, %r698;
	cvt.u32.u16 	%r700, %rs18;
	ld.shared.u16 	%r701, [%r164];
	add.s32 	%r223, %r701, %r700;
	cvt.u32.u16 	%r702, %rs19;
	ld.shared.u16 	%r703, [%r165];
	add.s32 	%r224, %r703, %r702;
	bar.sync 	0;
	setp.lt.s32 	%p53, %r859, %r304;
	@%p53 bra 	$L__BB4_121;
	cvt.u64.u32 	%rd15, %r2;
	shl.b32 	%r704, %r206, 2;
	mov.u32 	%r705, _ZZN3cub18CUB_300001_SM_10006detail10radix_sort31DeviceRadixSortSingleTileKernelINS1_5radix10policy_hubIiiyE10Policy1000ELNS0_9SortOrderE0EiiyNS1_21identity_decomposer_tEEEvPKT1_PSA_PKT2_PSE_T3_iiT4_E12temp_storage;
	add.s32 	%r706, %r705, %r704;
	st.shared.u32 	[%r706], %r878;
	shl.b32 	%r707, %r207, 2;
	add.s32 	%r708, %r705, %r707;
	st.shared.u32 	[%r708], %r877;
	shl.b32 	%r709, %r208, 2;
	add.s32 	%r710, %r705, %r709;
	st.shared.u32 	[%r710], %r876;
	shl.b32 	%r711, %r209, 2;
	add.s32 	%r712, %r705, %r711;
	st.shared.u32 	[%r712], %r875;
	shl.b32 	%r713, %r210, 2;
	add.s32 	%r714, %r705, %r713;
	st.shared.u32 	[%r714], %r874;
	shl.b32 	%r715, %r211, 2;
	add.s32 	%r716, %r705, %r715;
	st.shared.u32 	[%r716], %r873;
	shl.b32 	%r717, %r212, 2;
	add.s32 	%r718, %r705, %r717;
	st.shared.u32 	[%r718], %r872;
	shl.b32 	%r719, %r213, 2;
	add.s32 	%r720, %r705, %r719;
	st.shared.u32 	[%r720], %r871;
	shl.b32 	%r721, %r214, 2;
	add.s32 	%r722, %r705, %r721;
	st.shared.u32 	[%r722], %r870;
	shl.b32 	%r723, %r215, 2;
	add.s32 	%r724, %r705, %r723;
	st.shared.u32 	[%r724], %r869;
	shl.b32 	%r725, %r216, 2;
	add.s32 	%r726, %r705, %r725;
	st.shared.u32 	[%r726], %r868;
	shl.b32 	%r727, %r217, 2;
	add.s32 	%r728, %r705, %r727;
	st.shared.u32 	[%r728], %r867;
	shl.b32 	%r729, %r218, 2;
	add.s32 	%r730, %r705, %r729;
	st.shared.u32 	[%r730], %r866;
	shl.b32 	%r731, %r219, 2;
	add.s32 	%r732, %r705, %r731;
	st.shared.u32 	[%r732], %r865;
	shl.b32 	%r733, %r220, 2;
	add.s32 	%r734, %r705, %r733;
	st.shared.u32 	[%r734], %r864;
	shl.b32 	%r735, %r221, 2;
	add.s32 	%r736, %r705, %r735;
	st.shared.u32 	[%r736], %r863;
	shl.b32 	%r737, %r222, 2;
	add.s32 	%r738, %r705, %r737;
	st.shared.u32 	[%r738], %r862;
	shl.b32 	%r739, %r223, 2;
	add.s32 	%r740, %r705, %r739;
	st.shared.u32 	[%r740], %r861;
	shl.b32 	%r741, %r224, 2;
	add.s32 	%r742, %r705, %r741;
	st.shared.u32 	[%r742], %r860;
	bar.sync 	0;
	mad.lo.s32 	%r225, %r2, -72, %r103;
	ld.shared.u32 	%r226, [%r225];
	ld.shared.u32 	%r227, [%r225+1024];
	ld.shared.u32 	%r228, [%r225+2048];
	ld.shared.u32 	%r229, [%r225+3072];
	ld.shared.u32 	%r230, [%r225+4096];
	ld.shared.u32 	%r231, [%r225+5120];
	ld.shared.u32 	%r232, [%r225+6144];
	ld.shared.u32 	%r233, [%r225+7168];
	ld.shared.u32 	%r234, [%r225+8192];
	ld.shared.u32 	%r235, [%r225+9216];
	ld.shared.u32 	%r236, [%r225+10240];
	ld.shared.u32 	%r237, [%r225+11264];
	ld.shared.u32 	%r238, [%r225+12288];
	ld.shared.u32 	%r239, [%r225+13312];
	ld.shared.u32 	%r240, [%r225+14336];
	ld.shared.u32 	%r241, [%r225+15360];
	ld.shared.u32 	%r242, [%r225+16384];
	ld.shared.u32 	%r243, [%r225+17408];
	ld.shared.u32 	%r244, [%r225+18432];
	bar.sync 	0;
	st.shared.u32 	[%r706], %r897;
	st.shared.u32 	[%r708], %r896;
	st.shared.u32 	[%r710], %r895;
	st.shared.u32 	[%r712], %r894;
	st.shared.u32 	[%r714], %r893;
	st.shared.u32 	[%r716], %r892;
	st.shared.u32 	[%r718], %r891;
	st.shared.u32 	[%r720], %r890;
	st.shared.u32 	[%r722], %r889;
	st.shared.u32 	[%r724], %r888;
	st.shared.u32 	[%r726], %r887;
	st.shared.u32 	[%r728], %r886;
	st.shared.u32 	[%r730], %r885;
	st.shared.u32 	[%r732], %r884;
	st.shared.u32 	[%r734], %r883;
	st.shared.u32 	[%r736], %r882;
	st.shared.u32 	[%r738], %r881;
	st.shared.u32 	[%r740], %r880;
	st.shared.u32 	[%r742], %r879;
	bar.sync 	0;
	ld.shared.u32 	%r245, [%r225+1024];
	ld.shared.u32 	%r246, [%r225+2048];
	ld.shared.u32 	%r247, [%r225+3072];
	ld.shared.u32 	%r248, [%r225+4096];
	ld.shared.u32 	%r249, [%r225+5120];
	ld.shared.u32 	%r250, [%r225+6144];
	ld.shared.u32 	%r251, [%r225+7168];
	ld.shared.u32 	%r252, [%r225+8192];
	ld.shared.u32 	%r253, [%r225+9216];
	ld.shared.u32 	%r254, [%r225+10240];
	ld.shared.u32 	%r255, [%r225+11264];
	ld.shared.u32 	%r256, [%r225+12288];
	ld.shared.u32 	%r257, [%r225+13312];
	ld.shared.u32 	%r258, [%r225+14336];
	ld.shared.u32 	%r259, [%r225+15360];
	ld.shared.u32 	%r260, [%r225+16384];
	ld.shared.u32 	%r261, [%r225+17408];
	ld.shared.u32 	%r262, [%r225+18432];
	setp.gt.u64 	%p54, %rd2, %rd15;
	cvta.to.global.u64 	%rd16, %rd6;
	mul.wide.u32 	%rd17, %r2, 4;
	add.s64 	%rd4, %rd16, %rd17;
	cvta.to.global.u64 	%rd18, %rd8;
	add.s64 	%rd5, %rd18, %rd17;
	@%p54 bra 	$L__BB4_83;
	bra.uni 	$L__BB4_84;
$L__BB4_83:
	xor.b32  	%r743, %r226, -2147483648;
	ld.shared.u32 	%r744, [%r225];
	st.global.u32 	[%rd4], %r743;
	st.global.u32 	[%rd5], %r744;
$L__BB4_84:
	add.s32 	%r745, %r2, 256;
	cvt.u64.u32 	%rd19, %r745;
	setp.le.u64 	%p55, %rd2, %rd19;
	@%p55 bra 	$L__BB4_86;
	xor.b32  	%r746, %r227, -2147483648;
	st.global.u32 	[%rd4+1024], %r746;
	st.global.u32 	[%rd5+1024], %r245;
$L__BB4_86:
	add.s32 	%r747, %r2, 512;
	cvt.u64.u32 	%rd20, %r747;
	setp.le.u64 	%p56, %rd2, %rd20;
	@%p56 bra 	$L__BB4_88;
	xor.b32  	%r748, %r228, -2147483648;
	st.global.u32 	[%rd4+2048], %r748;
	st.global.u32 	[%rd5+2048], %r246;
$L__BB4_88:
	add.s32 	%r749, %r2, 768;
	cvt.u64.u32 	%rd21, %r749;
	setp.le.u64 	%p57, %rd2, %rd21;
	@%p57 bra 	$L__BB4_90;
	xor.b32  	%r750, %r229, -2147483648;
	st.global.u32 	[%rd4+3072], %r750;
	st.global.u32 	[%rd5+3072], %r247;
$L__BB4_90:
	or.b32  	%r751, %r2, 1024;
	cvt.u64.u32 	%rd22, %r751;
	setp.le.u64 	%p58, %rd2, %rd22;
	@%p58 bra 	$L__BB4_92;
	xor.b32  	%r752, %r230, -2147483648;
	st.global.u32 	[%rd4+4096], %r752;
	st.global.u32 	[%rd5+4096], %r248;
$L__BB4_92:
	add.s32 	%r753, %r2, 1280;
	cvt.u64.u32 	%rd23, %r753;
	setp.le.u64 	%p59, %rd2, %rd23;
	@%p59 bra 	$L__BB4_94;
	xor.b32  	%r754, %r231, -2147483648;
	st.global.u32 	[%rd4+5120], %r754;
	st.global.u32 	[%rd5+5120], %r249;
$L__BB4_94:
	add.s32 	%r755, %r2, 1536;
	cvt.u64.u32 	%rd24, %r755;
	setp.le.u64 	%p60, %rd2, %rd24;
	@%p60 bra 	$L__BB4_96;
	xor.b32  	%r756, %r232, -2147483648;
	st.global.u32 	[%rd4+6144], %r756;
	st.global.u32 	[%rd5+6144], %r250;
$L__BB4_96:
	add.s32 	%r757, %r2, 1792;
	cvt.u64.u32 	%rd25, %r757;
	setp.le.u64 	%p61, %rd2, %rd25;
	@%p61 bra 	$L__BB4_98;
	xor.b32  	%r758, %r233, -2147483648;
	st.global.u32 	[%rd4+7168], %r758;
	st.global.u32 	[%rd5+7168], %r251;
$L__BB4_98:
	or.b32  	%r759, %r2, 2048;
	cvt.u64.u32 	%rd26, %r759;
	setp.le.u64 	%p62, %rd2, %rd26;
	@%p62 bra 	$L__BB4_100;
	xor.b32  	%r760, %r234, -2147483648;
	st.global.u32 	[%rd4+8192], %r760;
	st.global.u32 	[%rd5+8192], %r252;
$L__BB4_100:
	add.s32 	%r761, %r2, 2304;
	cvt.u64.u32 	%rd27, %r761;
	setp.le.u64 	%p63, %rd2, %rd27;
	@%p63 bra 	$L__BB4_102;
	xor.b32  	%r762, %r235, -2147483648;
	st.global.u32 	[%rd4+9216], %r762;
	st.global.u32 	[%rd5+9216], %r253;
$L__BB4_102:
	add.s32 	%r763, %r2, 2560;
	cvt.u64.u32 	%rd28, %r763;
	setp.le.u64 	%p64, %rd2, %rd28;
	@%p64 bra 	$L__BB4_104;
	xor.b32  	%r764, %r236, -2147483648;
	st.global.u32 	[%rd4+10240], %r764;
	st.global.u32 	[%rd5+10240], %r254;
$L__BB4_104:
	add.s32 	%r765, %r2, 2816;
	cvt.u64.u32 	%rd29, %r765;
	setp.le.u64 	%p65, %rd2, %rd29;
	@%p65 bra 	$L__BB4_106;
	xor.b32  	%r766, %r237, -2147483648;
	st.global.u32 	[%rd4+11264], %r766;
	st.global.u32 	[%rd5+11264], %r255;
$L__BB4_106:
	or.b32  	%r767, %r2, 3072;
	cvt.u64.u32 	%rd30, %r767;
	setp.le.u64 	%p66, %rd2, %rd30;
	@%p66 bra 	$L__BB4_108;
	xor.b32  	%r768, %r238, -2147483648;
	st.global.u32 	[%rd4+12288], %r768;
	st.global.u32 	[%rd5+12288], %r256;
$L__BB4_108:
	add.s32 	%r769, %r2, 3328;
	cvt.u64.u32 	%rd31, %r769;
	setp.le.u64 	%p67, %rd2, %rd31;
	@%p67 bra 	$L__BB4_110;
	xor.b32  	%r770, %r239, -2147483648;
	st.global.u32 	[%rd4+13312], %r770;
	st.global.u32 	[%rd5+13312], %r257;
$L__BB4_110:
	add.s32 	%r771, %r2, 3584;
	cvt.u64.u32 	%rd32, %r771;
	setp.le.u64 	%p68, %rd2, %rd32;
	@%p68 bra 	$L__BB4_112;
	xor.b32  	%r772, %r240, -2147483648;
	st.global.u32 	[%rd4+14336], %r772;
	st.global.u32 	[%rd5+14336], %r258;
$L__BB4_112:
	add.s32 	%r773, %r2, 3840;
	cvt.u64.u32 	%rd33, %r773;
	setp.le.u64 	%p69, %rd2, %rd33;
	@%p69 bra 	$L__BB4_114;
	xor.b32  	%r774, %r241, -2147483648;
	st.global.u32 	[%rd4+15360], %r774;
	st.global.u32 	[%rd5+15360], %r259;
$L__BB4_114:
	or.b32  	%r775, %r2, 4096;
	cvt.u64.u32 	%rd34, %r775;
	setp.le.u64 	%p70, %rd2, %rd34;
	@%p70 bra 	$L__BB4_116;
	xor.b32  	%r776, %r242, -2147483648;
	st.global.u32 	[%rd4+16384], %r776;
	st.global.u32 	[%rd5+16384], %r260;
$L__BB4_116:
	add.s32 	%r777, %r2, 4352;
	cvt.u64.u32 	%rd35, %r777;
	setp.le.u64 	%p71, %rd2, %rd35;
	@%p71 bra 	$L__BB4_118;
	xor.b32  	%r778, %r243, -2147483648;
	st.global.u32 	[%rd4+17408], %r778;
	st.global.u32 	[%rd5+17408], %r261;
$L__BB4_118:
	add.s32 	%r779, %r2, 4608;
	cvt.u64.u32 	%rd36, %r779;
	setp.le.u64 	%p72, %rd2, %rd36;
	@%p72 bra 	$L__BB4_120;
	xor.b32  	%r780, %r244, -2147483648;
	st.global.u32 	[%rd4+18432], %r780;
	st.global.u32 	[%rd5+18432], %r262;
$L__BB4_120:
	ret;
$L__BB4_121:
	shl.b32 	%r781, %r206, 2;
	mov.u32 	%r782, _ZZN3cub18CUB_300001_SM_10006detail10radix_sort31DeviceRadixSortSingleTileKernelINS1_5radix10policy_hubIiiyE10Policy1000ELNS0_9SortOrderE0EiiyNS1_21identity_decomposer_tEEEvPKT1_PSA_PKT2_PSE_T3_iiT4_E12temp_storage;
	add.s32 	%r783, %r782, %r781;
	st.shared.u32 	[%r783], %r878;
	shl.b32 	%r784, %r207, 2;
	add.s32 	%r785, %r782, %r784;
	st.shared.u32 	[%r785], %r877;
	shl.b32 	%r786, %r208, 2;
	add.s32 	%r787, %r782, %r786;
	st.shared.u32 	[%r787], %r876;
	shl.b32 	%r788, %r209, 2;
	add.s32 	%r789, %r782, %r788;
	st.shared.u32 	[%r789], %r875;
	shl.b32 	%r790, %r210, 2;
	add.s32 	%r791, %r782, %r790;
	st.shared.u32 	[%r791], %r874;
	shl.b32 	%r792, %r211, 2;
	add.s32 	%r793, %r782, %r792;
	st.shared.u32 	[%r793], %r873;
	shl.b32 	%r794, %r212, 2;
	add.s32 	%r795, %r782, %r794;
	st.shared.u32 	[%r795], %r872;
	shl.b32 	%r796, %r213, 2;
	add.s32 	%r797, %r782, %r796;
	st.shared.u32 	[%r797], %r871;
	shl.b32 	%r798, %r214, 2;
	add.s32 	%r799, %r782, %r798;
	st.shared.u32 	[%r799], %r870;
	shl.b32 	%r800, %r215, 2;
	add.s32 	%r801, %r782, %r800;
	st.shared.u32 	[%r801], %r869;
	shl.b32 	%r802, %r216, 2;
	add.s32 	%r803, %r782, %r802;
	st.shared.u32 	[%r803], %r868;
	shl.b32 	%r804, %r217, 2;
	add.s32 	%r805, %r782, %r804;
	st.shared.u32 	[%r805], %r867;
	shl.b32 	%r806, %r218, 2;
	add.s32 	%r807, %r782, %r806;
	st.shared.u32 	[%r807], %r866;
	shl.b32 	%r808, %r219, 2;
	add.s32 	%r809, %r782, %r808;
	st.shared.u32 	[%r809], %r865;
	shl.b32 	%r810, %r220, 2;
	add.s32 	%r811, %r782, %r810;
	st.shared.u32 	[%r811], %r864;
	shl.b32 	%r812, %r221, 2;
	add.s32 	%r813, %r782, %r812;
	st.shared.u32 	[%r813], %r863;
	shl.b32 	%r814, %r222, 2;
	add.s32 	%r815, %r782, %r814;
	st.shared.u32 	[%r815], %r862;
	shl.b32 	%r816, %r223, 2;
	add.s32 	%r817, %r782, %r816;
	st.shared.u32 	[%r817], %r861;
	shl.b32 	%r818, %r224, 2;
	add.s32 	%r819, %r782, %r818;
	st.shared.u32 	[%r819], %r860;
	bar.sync 	0;
	ld.shared.u32 	%r878, [%r103];
	ld.shared.u32 	%r877, [%r103+4];
	ld.shared.u32 	%r876, [%r103+8];
	ld.shared.u32 	%r875, [%r103+12];
	ld.shared.u32 	%r874, [%r103+16];
	ld.shared.u32 	%r873, [%r103+20];
	ld.shared.u32 	%r872, [%r103+24];
	ld.shared.u32 	%r871, [%r103+28];
	ld.shared.u32 	%r870, [%r103+32];
	ld.shared.u32 	%r869, [%r103+36];
	ld.shared.u32 	%r868, [%r103+40];
	ld.shared.u32 	%r867, [%r103+44];
	ld.shared.u32 	%r866, [%r103+48];
	ld.shared.u32 	%r865, [%r103+52];
	ld.shared.u32 	%r864, [%r103+56];
	ld.shared.u32 	%r863, [%r103+60];
	ld.shared.u32 	%r862, [%r103+64];
	ld.shared.u32 	%r861, [%r103+68];
	ld.shared.u32 	%r860, [%r103+72];
	bar.sync 	0;
	st.shared.u32 	[%r783], %r897;
	st.shared.u32 	[%r785], %r896;
	st.shared.u32 	[%r787], %r895;
	st.shared.u32 	[%r789], %r894;
	st.shared.u32 	[%r791], %r893;
	st.shared.u32 	[%r793], %r892;
	st.shared.u32 	[%r795], %r891;
	st.shared.u32 	[%r797], %r890;
	st.shared.u32 	[%r799], %r889;
	st.shared.u32 	[%r801], %r888;
	st.shared.u32 	[%r803], %r887;
	st.shared.u32 	[%r805], %r886;
	st.shared.u32 	[%r807], %r885;
	st.shared.u32 	[%r809], %r884;
	st.shared.u32 	[%r811], %r883;
	st.shared.u32 	[%r813], %r882;
	st.shared.u32 	[%r815], %r881;
	st.shared.u32 	[%r817], %r880;
	st.shared.u32 	[%r819], %r879;
	bar.sync 	0;
	ld.shared.u32 	%r897, [%r103];
	ld.shared.u32 	%r896, [%r103+4];
	ld.shared.u32 	%r895, [%r103+8];
	ld.shared.u32 	%r894, [%r103+12];
	ld.shared.u32 	%r893, [%r103+16];
	ld.shared.u32 	%r892, [%r103+20];
	ld.shared.u32 	%r891, [%r103+24];
	ld.shared.u32 	%r890, [%r103+28];
	ld.shared.u32 	%r889, [%r103+32];
	ld.shared.u32 	%r888, [%r103+36];
	ld.shared.u32 	%r887, [%r103+40];
	ld.shared.u32 	%r886, [%r103+44];
	ld.shared.u32 	%r885, [%r103+48];
	ld.shared.u32 	%r884, [%r103+52];
	ld.shared.u32 	%r883, [%r103+56];
	ld.shared.u32 	%r882, [%r103+60];
	ld.shared.u32 	%r881, [%r103+64];
	ld.shared.u32 	%r880, [%r103+68];
	ld.shared.u32 	%r879, [%r103+72];
	bar.sync 	0;
	add.s32 	%r859, %r859, 6;
	add.s32 	%r858, %r858, -6;
	bra.uni 	$L__BB4_77;

}
	// .globl	_ZN3cub18CUB_300001_SM_10006detail10radix_sort30DeviceRadixSortHistogramKernelINS1_5radix10policy_hubIiiyE10Policy1000ELNS0_9SortOrderE0EiyNS1_21identity_decomposer_tEEEvPT2_PKT1_SA_iiT3_
.visible .entry _ZN3cub18CUB_300001_SM_10006detail10radix_sort30DeviceRadixSortHistogramKernelINS1_5radix10policy_hubIiiyE10Policy1000ELNS0_9SortOrderE0EiyNS1_21identity_decomposer_tEEEvPT2_PKT1_SA_iiT3_(
	.param .u64 .ptr .align 1 _ZN3cub18CUB_300001_SM_10006detail10radix_sort30DeviceRadixSortHistogramKernelINS1_5radix10policy_hubIiiyE10Policy1000ELNS0_9SortOrderE0EiyNS1_21identity_decomposer_tEEEvPT2_PKT1_SA_iiT3__param_0,
	.param .u64 .ptr .align 1 _ZN3cub18CUB_300001_SM_10006detail10radix_sort30DeviceRadixSortHistogramKernelINS1_5radix10policy_hubIiiyE10Policy1000ELNS0_9SortOrderE0EiyNS1_21identity_decomposer_tEEEvPT2_PKT1_SA_iiT3__param_1,
	.param .u64 _ZN3cub18CUB_300001_SM_10006detail10radix_sort30DeviceRadixSortHistogramKernelINS1_5radix10policy_hubIiiyE10Policy1000ELNS0_9SortOrderE0EiyNS1_21identity_decomposer_tEEEvPT2_PKT1_SA_iiT3__param_2,
	.param .u32 _ZN3cub18CUB_300001_SM_10006detail10radix_sort30DeviceRadixSortHistogramKernelINS1_5radix10policy_hubIiiyE10Policy1000ELNS0_9SortOrderE0EiyNS1_21identity_decomposer_tEEEvPT2_PKT1_SA_iiT3__param_3,
	.param .u32 _ZN3cub18CUB_300001_SM_10006detail10radix_sort30DeviceRadixSortHistogramKernelINS1_5radix10policy_hubIiiyE10Policy1000ELNS0_9SortOrderE0EiyNS1_21identity_decomposer_tEEEvPT2_PKT1_SA_iiT3__param_4,
	.param .align 1 .b8 _ZN3cub18CUB_300001_SM_10006detail10radix_sort30DeviceRadixSortHistogramKernelINS1_5radix10policy_hubIiiyE10Policy1000ELNS0_9SortOrderE0EiyNS1_21identity_decomposer_tEEEvPT2_PKT1_SA_iiT3__param_5[1]
)
.maxntid 128
{
	.reg .pred 	%p<91>;
	.reg .b32 	%r<486>;
	.reg .b64 	%rd<137>;
	// demoted variable
	.shared .align 4 .b8 _ZZN3cub18CUB_300001_SM_10006detail10radix_sort30DeviceRadixSortHistogramKernelINS1_5radix10policy_hubIiiyE10Policy1000ELNS0_9SortOrderE0EiyNS1_21identity_decomposer_tEEEvPT2_PKT1_SA_iiT3_E12temp_storage[4096];
	ld.param.u64 	%rd18, [_ZN3cub18CUB_300001_SM_10006detail10radix_sort30DeviceRadixSortHistogramKernelINS1_5radix10policy_hubIiiyE10Policy1000ELNS0_9SortOrderE0EiyNS1_21identity_decomposer_tEEEvPT2_PKT1_SA_iiT3__param_0];
	ld.param.u64 	%rd19, [_ZN3cub18CUB_300001_SM_10006detail10radix_sort30DeviceRadixSortHistogramKernelINS1_5radix10policy_hubIiiyE10Policy1000ELNS0_9SortOrderE0EiyNS1_21identity_decomposer_tEEEvPT2_PKT1_SA_iiT3__param_1];
	ld.param.u64 	%rd17, [_ZN3cub18CUB_300001_SM_10006detail10radix_sort30DeviceRadixSortHistogramKernelINS1_5radix10policy_hubIiiyE10Policy1000ELNS0_9SortOrderE0EiyNS1_21identity_decomposer_tEEEvPT2_PKT1_SA_iiT3__param_2];
	ld.param.u32 	%r174, [_ZN3cub18CUB_300001_SM_10006detail10radix_sort30DeviceRadixSortHistogramKernelINS1_5radix10policy_hubIiiyE10Policy1000ELNS0_9SortOrderE0EiyNS1_21identity_decomposer_tEEEvPT2_PKT1_SA_iiT3__param_3];
	ld.param.u32 	%r175, [_ZN3cub18CUB_300001_SM_10006detail10radix_sort30DeviceRadixSortHistogramKernelINS1_5radix10policy_hubIiiyE10Policy1000ELNS0_9SortOrderE0EiyNS1_21identity_decomposer_tEEEvPT2_PKT1_SA_iiT3__param_4];
	cvta.to.global.u64 	%rd1, %rd19;
	cvta.to.global.u64 	%rd2, %rd18;
	setp.eq.s64 	%p2, %rd17, 0;
	@%p2 bra 	$L__BB5_153;
	sub.s32 	%r176, %r175, %r174;
	add.s32 	%r177, %r176, 7;
	shr.s32 	%r178, %r177, 31;
	shr.u32 	%r179, %r178, 29;
	add.s32 	%r180, %r177, %r179;
	shr.s32 	%r181, %r180, 3;
	mov.u32 	%r182, %tid.x;
	setp.gt.u32 	%p3, %r182, 255;
	setp.lt.s32 	%p4, %r177, 8;
	mov.u32 	%r183, %ctaid.x;
	shl.b32 	%r184, %r183, 11;
	cvt.u64.u32 	%rd3, %r184;
	mov.u32 	%r185, %nctaid.x;
	shl.b32 	%r186, %r185, 11;
	cvt.u64.u32 	%rd4, %r186;
	add.s32 	%r1, %r181, -1;
	and.b32  	%r2, %r181, 15;
	and.b32  	%r3, %r181, 7;
	add.s32 	%r4, %r3, -1;
	and.b32  	%r5, %r181, 3;
	or.pred  	%p1, %p3, %p4;
	shl.b32 	%r187, %r182, 2;
	mov.u32 	%r188, _ZZN3cub18CUB_300001_SM_10006detail10radix_sort30DeviceRadixSortHistogramKernelINS1_5radix10policy_hubIiiyE10Policy1000ELNS0_9SortOrderE0EiyNS1_21identity_decomposer_tEEEvPT2_PKT1_SA_iiT3_E12temp_storage;
	add.s32 	%r6, %r188, %r187;
	and.b32  	%r7, %r181, 268435440;
	cvt.u64.u32 	%rd5, %r182;
	add.s32 	%r8, %r182, 128;
	add.s32 	%r9, %r182, 256;
	add.s32 	%r10, %r182, 384;
	add.s32 	%r11, %r182, 512;
	add.s32 	%r12, %r182, 640;
	add.s32 	%r13, %r182, 768;
	or.b32  	%r14, %r182, 1024;
	add.s32 	%r15, %r182, 1920;
	and.b32  	%r16, %r181, 268435448;
	and.b32  	%r17, %r181, 1;
	neg.s32 	%r18, %r7;
	add.s32 	%r19, %r6, 8192;
	add.s64 	%rd21, %rd17, -1;
	shr.u64 	%rd22, %rd21, 30;
	add.s64 	%rd23, %rd22, 1;
	min.u64 	%rd6, %rd23, %rd17;
	mov.b64 	%rd135, 0;
$L__BB5_2:
	@%p1 bra 	$L__BB5_30;
	setp.lt.u32 	%p5, %r1, 15;
	mov.b32 	%r439, 0;
	@%p5 bra 	$L__BB5_6;
	mov.u32 	%r436, %r19;
	mov.u32 	%r437, %r18;
$L__BB5_5:
	.pragma "nounroll";
	mov.b32 	%r190, 0;
	st.shared.u32 	[%r436+-8192], %r190;
	st.shared.u32 	[%r436+-7168], %r190;
	st.shared.u32 	[%r436+-6144], %r190;
	st.shared.u32 	[%r436+-5120], %r190;
	st.shared.u32 	[%r436+-4096], %r190;
	st.shared.u32 	[%r436+-3072], %r190;
	st.shared.u32 	[%r436+-2048], %r190;
	st.shared.u32 	[%r436+-1024], %r190;
	st.shared.u32 	[%r436], %r190;
	st.shared.u32 	[%r436+1024], %r190;
	st.shared.u32 	[%r436+2048], %r190;
	st.shared.u32 	[%r436+3072], %r190;
	st.shared.u32 	[%r436+4096], %r190;
	st.shared.u32 	[%r436+5120], %r190;
	st.shared.u32 	[%r436+6144], %r190;
	st.shared.u32 	[%r436+7168], %r190;
	add.s32 	%r437, %r437, 16;
	add.s32 	%r436, %r436, 16384;
	setp.ne.s32 	%p6, %r437, 0;
	mov.u32 	%r439, %r7;
	@%p6 bra 	$L__BB5_5;
$L__BB5_6:
	add.s32 	%r25, %r2, -1;
	setp.eq.s32 	%p7, %r2, 0;
	@%p7 bra 	$L__BB5_16;
	setp.lt.u32 	%p8, %r25, 7;
	@%p8 bra 	$L__BB5_9;
	shl.b32 	%r191, %r439, 10;
	add.s32 	%r192, %r6, %r191;
	mov.b32 	%r193, 0;
	st.shared.u32 	[%r192], %r193;
	st.shared.u32 	[%r192+1024], %r193;
	st.shared.u32 	[%r192+2048], %r193;
	st.shared.u32 	[%r192+3072], %r193;
	st.shared.u32 	[%r192+4096], %r193;
	st.shared.u32 	[%r192+5120], %r193;
	st.shared.u32 	[%r192+6144], %r193;
	st.shared.u32 	[%r192+7168], %r193;
	add.s32 	%r439, %r439, 8;
$L__BB5_9:
	setp.eq.s32 	%p9, %r3, 0;
	@%p9 bra 	$L__BB5_16;
	setp.lt.u32 	%p10, %r4, 3;
	@%p10 bra 	$L__BB5_12;
	shl.b32 	%r194, %r439, 10;
	add.s32 	%r195, %r6, %r194;
	mov.b32 	%r196, 0;
	st.shared.u32 	[%r195], %r196;
	st.shared.u32 	[%r195+1024], %r196;
	st.shared.u32 	[%r195+2048], %r196;
	st.shared.u32 	[%r195+3072], %r196;
	add.s32 	%r439, %r439, 4;
$L__BB5_12:
	setp.eq.s32 	%p11, %r5, 0;
	@%p11 bra 	$L__BB5_16;
	setp.eq.s32 	%p12, %r5, 1;
	shl.b32 	%r197, %r439, 10;
	add.s32 	%r30, %r6, %r197;
	mov.b32 	%r198, 0;
	st.shared.u32 	[%r30], %r198;
	@%p12 bra 	$L__BB5_16;
	setp.eq.s32 	%p13, %r5, 2;
	mov.b32 	%r199, 0;
	st.shared.u32 	[%r30+1024], %r199;
	@%p13 bra 	$L__BB5_16;
	mov.b32 	%r200, 0;
	st.shared.u32 	[%r30+2048], %r200;
$L__BB5_16:
	cvt.u32.u64 	%r201, %rd5;
	setp.gt.u32 	%p14, %r201, 127;
	@%p14 bra 	$L__BB5_30;
	setp.lt.u32 	%p15, %r1, 15;
	mov.b32 	%r443, 0;
	@%p15 bra 	$L__BB5_20;
	mov.b32 	%r441, 0;
$L__BB5_19:
	.pragma "nounroll";
	shl.b32 	%r204, %r441, 10;
	add.s32 	%r205, %r6, %r204;
	mov.b32 	%r206, 0;
	st.shared.u32 	[%r205+512], %r206;
	st.shared.u32 	[%r205+1536], %r206;
	st.shared.u32 	[%r205+2560], %r206;
	st.shared.u32 	[%r205+3584], %r206;
	st.shared.u32 	[%r205+4608], %r206;
	st.shared.u32 	[%r205+5632], %r206;
	st.shared.u32 	[%r205+6656], %r206;
	st.shared.u32 	[%r205+7680], %r206;
	st.shared.u32 	[%r205+8704], %r206;
	st.shared.u32 	[%r205+9728], %r206;
	st.shared.u32 	[%r205+10752], %r206;
	st.shared.u32 	[%r205+11776], %r206;
	st.shared.u32 	[%r205+12800], %r206;
	st.shared.u32 	[%r205+13824], %r206;
	st.shared.u32 	[%r205+14848], %r206;
	st.shared.u32 	[%r205+15872], %r206;
	add.s32 	%r441, %r441, 16;
	setp.ne.s32 	%p16, %r441, %r7;
	mov.u32 	%r443, %r7;
	@%p16 bra 	$L__BB5_19;
$L__BB5_20:
	setp.eq.s32 	%p17, %r2, 0;
	@%p17 bra 	$L__BB5_30;
	setp.lt.u32 	%p18, %r25, 7;
	@%p18 bra 	$L__BB5_23;
	shl.b32 	%r207, %r443, 10;
	add.s32 	%r208, %r6, %r207;
	mov.b32 	%r209, 0;
	st.shared.u32 	[%r208+512], %r209;
	st.shared.u32 	[%r208+1536], %r209;
	st.shared.u32 	[%r208+2560], %r209;
	st.shared.u32 	[%r208+3584], %r209;
	st.shared.u32 	[%r208+4608], %r209;
	st.shared.u32 	[%r208+5632], %r209;
	st.shared.u32 	[%r208+6656], %r209;
	st.shared.u32 	[%r208+7680], %r209;
	add.s32 	%r443, %r443, 8;
$L__BB5_23:
	setp.eq.s32 	%p19, %r3, 0;
	@%p19 bra 	$L__BB5_30;
	setp.lt.u32 	%p20, %r4, 3;
	@%p20 bra 	$L__BB5_26;
	shl.b32 	%r210, %r443, 10;
	add.s32 	%r211, %r6, %r210;
	mov.b32 	%r212, 0;
	st.shared.u32 	[%r211+512], %r212;
	st.shared.u32 	[%r211+1536], %r212;
	st.shared.u32 	[%r211+2560], %r212;
	st.shared.u32 	[%r211+3584], %r212;
	add.s32 	%r443, %r443, 4;
$L__BB5_26:
	setp.eq.s32 	%p21, %r5, 0;
	@%p21 bra 	$L__BB5_30;
	setp.eq.s32 	%p22, %r5, 1;
	shl.b32 	%r213, %r443, 10;
	add.s32 	%r38, %r6, %r213;
	mov.b32 	%r214, 0;
	st.shared.u32 	[%r38+512], %r214;
	@%p22 bra 	$L__BB5_30;
	setp.eq.s32 	%p23, %r5, 2;
	mov.b32 	%r215, 0;
	st.shared.u32 	[%r38+1536], %r215;
	@%p23 bra 	$L__BB5_30;
	mov.b32 	%r216, 0;
	st.shared.u32 	[%r38+2560], %r216;
$L__BB5_30:
	bar.sync 	0;
	bar.sync 	0;
	shl.b64 	%rd8, %rd135, 30;
	sub.s64 	%rd24, %rd17, %rd8;
	min.u64 	%rd9, %rd24, 1073741824;
	setp.le.u64 	%p24, %rd9, %rd3;
	@%p24 bra 	$L__BB5_70;
	mov.u64 	%rd136, %rd3;
$L__BB5_32:
	add.s64 	%rd11, %rd136, %rd8;
	sub.s64 	%rd12, %rd17, %rd11;
	setp.lt.u64 	%p25, %rd12, 2048;
	@%p25 bra 	$L__BB5_34;
	add.s64 	%rd27, %rd11, %rd5;
	shl.b64 	%rd28, %rd27, 2;
	add.s64 	%rd29, %rd1, %rd28;
	ld.global.u32 	%r475, [%rd29];
	ld.global.u32 	%r474, [%rd29+512];
	ld.global.u32 	%r473, [%rd29+1024];
	ld.global.u32 	%r472, [%rd29+1536];
	ld.global.u32 	%r471, [%rd29+2048];
	ld.global.u32 	%r470, [%rd29+2560];
	ld.global.u32 	%r469, [%rd29+3072];
	ld.global.u32 	%r468, [%rd29+3584];
	ld.global.u32 	%r467, [%rd29+4096];
	ld.global.u32 	%r466, [%rd29+4608];
	ld.global.u32 	%r465, [%rd29+5120];
	ld.global.u32 	%r464, [%rd29+5632];
	ld.global.u32 	%r463, [%rd29+6144];
	ld.global.u32 	%r462, [%rd29+6656];
	ld.global.u32 	%r461, [%rd29+7168];
	ld.global.u32 	%r460, [%rd29+7680];
	bra.uni 	$L__BB5_66;
$L__BB5_34:
	cvt.u32.u64 	%r218, %rd5;
	cvt.u32.u64 	%r55, %rd12;
	setp.ge.s32 	%p26, %r218, %r55;
	add.s64 	%rd25, %rd11, %rd5;
	shl.b64 	%rd26, %rd25, 2;
	add.s64 	%rd13, %rd1, %rd26;
	mov.b32 	%r475, 2147483647;
	@%p26 bra 	$L__BB5_36;
	ld.global.u32 	%r475, [%rd13];
$L__BB5_36:
	setp.ge.s32 	%p27, %r8, %r55;
	mov.b32 	%r474, 2147483647;
	@%p27 bra 	$L__BB5_38;
	ld.global.u32 	%r474, [%rd13+512];
$L__BB5_38:
	setp.ge.s32 	%p28, %r9, %r55;
	mov.b32 	%r473, 2147483647;
	@%p28 bra 	$L__BB5_40;
	ld.global.u32 	%r473, [%rd13+1024];
$L__BB5_40:
	setp.ge.s32 	%p29, %r10, %r55;
	mov.b32 	%r472, 2147483647;
	@%p29 bra 	$L__BB5_42;
	ld.global.u32 	%r472, [%rd13+1536];
$L__BB5_42:
	setp.ge.s32 	%p30, %r11, %r55;
	mov.b32 	%r471, 2147483647;
	@%p30 bra 	$L__BB5_44;
	ld.global.u32 	%r471, [%rd13+2048];
$L__BB5_44:
	setp.ge.s32 	%p31, %r12, %r55;
	mov.b32 	%r470, 2147483647;
	@%p31 bra 	$L__BB5_46;
	ld.global.u32 	%r470, [%rd13+2560];
$L__BB5_46:
	setp.ge.s32 	%p32, %r13, %r55;
	mov.b32 	%r469, 2147483647;
	@%p32 bra 	$L__BB5_48;
	ld.global.u32 	%r469, [%rd13+3072];
$L__BB5_48:
	mov.u32 	%r226, %tid.x;
	add.s32 	%r227, %r226, 896;
	setp.ge.s32 	%p33, %r227, %r55;
	mov.b32 	%r468, 2147483647;
	@%p33 bra 	$L__BB5_50;
	ld.global.u32 	%r468, [%rd13+3584];
$L__BB5_50:
	setp.ge.s32 	%p34, %r14, %r55;
	mov.b32 	%r467, 2147483647;
	@%p34 bra 	$L__BB5_52;
	ld.global.u32 	%r467, [%rd13+4096];
$L__BB5_52:
	add.s32 	%r231, %r226, 1152;
	setp.ge.s32 	%p35, %r231, %r55;
	mov.b32 	%r466, 2147483647;
	@%p35 bra 	$L__BB5_54;
	ld.global.u32 	%r466, [%rd13+4608];
$L__BB5_54:
	add.s32 	%r234, %r226, 1280;
	setp.ge.s32 	%p36, %r234, %r55;
	mov.b32 	%r465, 2147483647;
	@%p36 bra 	$L__BB5_56;
	ld.global.u32 	%r465, [%rd13+5120];
$L__BB5_56:
	add.s32 	%r237, %r226, 1408;
	setp.ge.s32 	%p37, %r237, %r55;
	mov.b32 	%r464, 2147483647;
	@%p37 bra 	$L__BB5_58;
	ld.global.u32 	%r464, [%rd13+5632];
$L__BB5_58:
	add.s32 	%r240, %r226, 1536;
	setp.ge.s32 	%p38, %r240, %r55;
	mov.b32 	%r463, 2147483647;
	@%p38 bra 	$L__BB5_60;
	ld.global.u32 	%r463, [%rd13+6144];
$L__BB5_60:
	add.s32 	%r243, %r226, 1664;
	setp.ge.s32 	%p39, %r243, %r55;
	mov.b32 	%r462, 2147483647;
	@%p39 bra 	$L__BB5_62;
	ld.global.u32 	%r462, [%rd13+6656];
$L__BB5_62:
	add.s32 	%r246, %r226, 1792;
	setp.ge.s32 	%p40, %r246, %r55;
	mov.b32 	%r461, 2147483647;
	@%p40 bra 	$L__BB5_64;
	ld.global.u32 	%r461, [%rd13+7168];
$L__BB5_64:
	setp.ge.s32 	%p41, %r15, %r55;
	mov.b32 	%r460, 2147483647;
	@%p41 bra 	$L__BB5_66;
	ld.global.u32 	%r460, [%rd13+7680];
$L__BB5_66:
	setp.le.s32 	%p42, %r175, %r174;
	@%p42 bra 	$L__BB5_69;
	xor.b32  	%r103, %r460, -2147483648;
	xor.b32  	%r104, %r461, -2147483648;
	xor.b32  	%r105, %r462, -2147483648;
	xor.b32  	%r106, %r463, -2147483648;
	xor.b32  	%r107, %r464, -2147483648;
	xor.b32  	%r108, %r465, -2147483648;
	xor.b32  	%r109, %r466, -2147483648;
	xor.b32  	%r110, %r467, -2147483648;
	xor.b32  	%r111, %r468, -2147483648;
	xor.b32  	%r112, %r469, -2147483648;
	xor.b32  	%r113, %r470, -2147483648;
	xor.b32  	%r114, %r471, -2147483648;
	xor.b32  	%r115, %r472, -2147483648;
	xor.b32  	%r116, %r473, -2147483648;
	xor.b32  	%r117, %r474, -2147483648;
	xor.b32  	%r118, %r475, -2147483648;
	mov.b32 	%r476, 0;
	mov.u32 	%r477, %r174;
$L__BB5_68:
	sub.s32 	%r249, %r175, %r477;
	shl.b32 	%r250, %r476, 10;
	mov.u32 	%r251, _ZZN3cub18CUB_300001_SM_10006detail10radix_sort30DeviceRadixSortHistogramKernelINS1_5radix10policy_hubIiiyE10Policy1000ELNS0_9SortOrderE0EiyNS1_21identity_decomposer_tEEEvPT2_PKT1_SA_iiT3_E12temp_storage;
	add.s32 	%r252, %r251, %r250;
	min.s32 	%r253, %r249, 8;
	mov.b32 	%r254, -1;
	shl.b32 	%r255, %r254, %r253;
	not.b32 	%r256, %r255;
	shr.u32 	%r257, %r118, %r477;
	and.b32  	%r258, %r257, %r256;
	shl.b32 	%r259, %r258, 2;
	add.s32 	%r260, %r252, %r259;
	atom.shared.add.u32 	%r261, [%r260], 1;
	shr.u32 	%r262, %r117, %r477;
	and.b32  	%r263, %r262, %r256;
	shl.b32 	%r264, %r263, 2;
	add.s32 	%r265, %r252, %r264;
	atom.shared.add.u32 	%r266, [%r265], 1;
	shr.u32 	%r267, %r116, %r477;
	and.b32  	%r268, %r267, %r256;
	shl.b32 	%r269, %r268, 2;
	add.s32 	%r270, %r252, %r269;
	atom.shared.add.u32 	%r271, [%r270], 1;
	shr.u32 	%r272, %r115, %r477;
	and.b32  	%r273, %r272, %r256;
	shl.b32 	%r274, %r273, 2;
	add.s32 	%r275, %r252, %r274;
	atom.shared.add.u32 	%r276, [%r275], 1;
	shr.u32 	%r277, %r114, %r477;
	and.b32  	%r278, %r277, %r256;
	shl.b32 	%r279, %r278, 2;
	add.s32 	%r280, %r252, %r279;
	atom.shared.add.u32 	%r281, [%r280], 1;
	shr.u32 	%r282, %r113, %r477;
	and.b32  	%r283, %r282, %r256;
	shl.b32 	%r284, %r283, 2;
	add.s32 	%r285, %r252, %r284;
	atom.shared.add.u32 	%r286, [%r285], 1;
	shr.u32 	%r287, %r112, %r477;
	and.b32  	%r288, %r287, %r256;
	shl.b32 	%r289, %r288, 2;
	add.s32 	%r290, %r252, %r289;
	atom.shared.add.u32 	%r291, [%r290], 1;
	shr.u32 	%r292, %r111, %r477;
	and.b32  	%r293, %r292, %r256;
	shl.b32 	%r294, %r293, 2;
	add.s32 	%r295, %r252, %r294;
	atom.shared.add.u32 	%r296, [%r295], 1;
	shr.u32 	%r297, %r110, %r477;
	and.b32  	%r298, %r297, %r256;
	shl.b32 	%r299, %r298, 2;
	add.s32 	%r300, %r252, %r299;
	atom.shared.add.u32 	%r301, [%r300], 1;
	shr.u32 	%r302, %r109, %r477;
	and.b32  	%r303, %r302, %r256;
	shl.b32 	%r304, %r303, 2;
	add.s32 	%r305, %r252, %r304;
	atom.shared.add.u32 	%r306, [%r305], 1;
	shr.u32 	%r307, %r108, %r477;
	and.b32  	%r308, %r307, %r256;
	shl.b32 	%r309, %r308, 2;
	add.s32 	%r310, %r252, %r309;
	atom.shared.add.u32 	%r311, [%r310], 1;
	shr.u32 	%r312, %r107, %r477;
	and.b32  	%r313, %r312, %r256;
	shl.b32 	%r314, %r313, 2;
	add.s32 	%r315, %r252, %r314;
	atom.shared.add.u32 	%r316, [%r315], 1;
	shr.u32 	%r317, %r106, %r477;
	and.b32  	%r318, %r317, %r256;
	shl.b32 	%r319, %r318, 2;
	add.s32 	%r320, %r252, %r319;
	atom.shared.add.u32 	%r321, [%r320], 1;
	shr.u32 	%r322, %r105, %r477;
	and.b32  	%r323, %r322, %r256;
	shl.b32 	%r324, %r323, 2;
	add.s32 	%r325, %r252, %r324;
	atom.shared.add.u32 	%r326, [%r325], 1;
	shr.u32 	%r327, %r104, %r477;
	and.b32  	%r328, %r327, %r256;
	shl.b32 	%r329, %r328, 2;
	add.s32 	%r330, %r252, %r329;
	atom.shared.add.u32 	%r331, [%r330], 1;
	shr.u32 	%r332, %r103, %r477;
	and.b32  	%r333, %r332, %r256;
	shl.b32 	%r334, %r333, 2;
	add.s32 	%r335, %r252, %r334;
	atom.shared.add.u32 	%r336, [%r335], 1;
	add.s32 	%r477, %r477, 8;
	add.s32 	%r476, %r476, 1;
	setp.lt.s32 	%p43, %r477, %r175;
	@%p43 bra 	$L__BB5_68;
$L__BB5_69:
	add.s64 	%rd136, %rd136, %rd4;
	setp.lt.u64 	%p44, %rd136, %rd9;
	@%p44 bra 	$L__BB5_32;
$L__BB5_70:
	bar.sync 	0;
	@%p1 bra 	$L__BB5_152;
	setp.lt.u32 	%p45, %r1, 7;
	mov.b32 	%r480, 0;
	@%p45 bra 	$L__BB5_90;
	mov.b32 	%r478, 0;
$L__BB5_73:
	.pragma "nounroll";
	shl.b32 	%r339, %r478, 10;
	add.s32 	%r124, %r6, %r339;
	ld.shared.u32 	%r125, [%r124];
	setp.eq.s32 	%p46, %r125, 0;
	@%p46 bra 	$L__BB5_75;
	cvt.u32.u64 	%r340, %rd5;
	shl.b32 	%r341, %r478, 8;
	add.s32 	%r342, %r341, %r340;
	mul.wide.u32 	%rd30, %r342, 8;
	add.s64 	%rd31, %rd2, %rd30;
	cvt.u64.u32 	%rd32, %r125;
	atom.global.add.u64 	%rd33, [%rd31], %rd32;
$L__BB5_75:
	ld.shared.u32 	%r126, [%r124+1024];
	setp.eq.s32 	%p47, %r126, 0;
	@%p47 bra 	$L__BB5_77;
	cvt.u32.u64 	%r343, %rd5;
	shl.b32 	%r344, %r478, 8;
	add.s32 	%r345, %r344, %r343;
	add.s32 	%r346, %r345, 256;
	mul.wide.u32 	%rd34, %r346, 8;
	add.s64 	%rd35, %rd2, %rd34;
	cvt.u64.u32 	%rd36, %r126;
	atom.global.add.u64 	%rd37, [%rd35], %rd36;
$L__BB5_77:
	ld.shared.u32 	%r127, [%r124+2048];
	setp.eq.s32 	%p48, %r127, 0;
	@%p48 bra 	$L__BB5_79;
	cvt.u32.u64 	%r347, %rd5;
	shl.b32 	%r348, %r478, 8;
	add.s32 	%r349, %r348, %r347;
	add.s32 	%r350, %r349, 512;
	mul.wide.u32 	%rd38, %r350, 8;
	add.s64 	%rd39, %rd2, %rd38;
	cvt.u64.u32 	%rd40, %r127;
	atom.global.add.u64 	%rd41, [%rd39], %rd40;
$L__BB5_79:
	ld.shared.u32 	%r128, [%r124+3072];
	setp.eq.s32 	%p49, %r128, 0;
	@%p49 bra 	$L__BB5_81;
	cvt.u32.u64 	%r351, %rd5;
	shl.b32 	%r352, %r478, 8;
	add.s32 	%r353, %r352, %r351;
	add.s32 	%r354, %r353, 768;
	mul.wide.u32 	%rd42, %r354, 8;
	add.s64 	%rd43, %rd2, %rd42;
	cvt.u64.u32 	%rd44, %r128;
	atom.global.add.u64 	%rd45, [%rd43], %rd44;
$L__BB5_81:
	ld.shared.u32 	%r129, [%r124+4096];
	setp.eq.s32 	%p50, %r129, 0;
	@%p50 bra 	$L__BB5_83;
	cvt.u32.u64 	%r355, %rd5;
	shl.b32 	%r356, %r478, 8;
	add.s32 	%r357, %r356, %r355;
	add.s32 	%r358, %r357, 1024;
	mul.wide.u32 	%rd46, %r358, 8;
	add.s64 	%rd47, %rd2, %rd46;
	cvt.u64.u32 	%rd48, %r129;
	atom.global.add.u64 	%rd49, [%rd47], %rd48;
$L__BB5_83:
	ld.shared.u32 	%r130, [%r124+5120];
	setp.eq.s32 	%p51, %r130, 0;
	@%p51 bra 	$L__BB5_85;
	cvt.u32.u64 	%r359, %rd5;
	shl.b32 	%r360, %r478, 8;
	add.s32 	%r361, %r360, %r359;
	add.s32 	%r362, %r361, 1280;
	mul.wide.u32 	%rd50, %r362, 8;
	add.s64 	%rd51, %rd2, %rd50;
	cvt.u64.u32 	%rd52, %r130;
	atom.global.add.u64 	%rd53, [%rd51], %rd52;
$L__BB5_85:
	ld.shared.u32 	%r131, [%r124+6144];
	setp.eq.s32 	%p52, %r131, 0;
	@%p52 bra 	$L__BB5_87;
	cvt.u32.u64 	%r363, %rd5;
	shl.b32 	%r364, %r478, 8;
	add.s32 	%r365, %r364, %r363;
	add.s32 	%r366, %r365, 1536;
	mul.wide.u32 	%rd54, %r366, 8;
	add.s64 	%rd55, %rd2, %rd54;
	cvt.u64.u32 	%rd56, %r131;
	atom.global.add.u64 	%rd57, [%rd55], %rd56;
$L__BB5_87:
	ld.shared.u32 	%r132, [%r124+7168];
	setp.eq.s32 	%p53, %r132, 0;
	@%p53 bra 	$L__BB5_89;
	cvt.u32.u64 	%r367, %rd5;
	shl.b32 	%r368, %r478, 8;
	add.s32 	%r369, %r368, %r367;
	add.s32 	%r370, %r369, 1792;
	mul.wide.u32 	%rd58, %r370, 8;
	add.s64 	%rd59, %rd2, %rd58;
	cvt.u64.u32 	%rd60, %r132;
	atom.global.add.u64 	%rd61, [%rd59], %rd60;
$L__BB5_89:
	add.s32 	%r478, %r478, 8;
	setp.ne.s32 	%p54, %r478, %r16;
	mov.u32 	%r480, %r16;
	@%p54 bra 	$L__BB5_73;
$L__BB5_90:
	add.s32 	%r135, %r5, -1;
	setp.eq.s32 	%p55, %r3, 0;
	@%p55 bra 	$L__BB5_111;
	setp.lt.u32 	%p56, %r4, 3;
	@%p56 bra 	$L__BB5_101;
	shl.b32 	%r371, %r480, 10;
	add.s32 	%r136, %r6, %r371;
	ld.shared.u32 	%r137, [%r136];
	setp.eq.s32 	%p57, %r137, 0;
	@%p57 bra 	$L__BB5_94;
	cvt.u32.u64 	%r372, %rd5;
	shl.b32 	%r373, %r480, 8;
	add.s32 	%r374, %r373, %r372;
	mul.wide.u32 	%rd62, %r374, 8;
	add.s64 	%rd63, %rd2, %rd62;
	cvt.u64.u32 	%rd64, %r137;
	atom.global.add.u64 	%rd65, [%rd63], %rd64;
$L__BB5_94:
	ld.shared.u32 	%r138, [%r136+1024];
	setp.eq.s32 	%p58, %r138, 0;
	@%p58 bra 	$L__BB5_96;
	cvt.u32.u64 	%r375, %rd5;
	shl.b32 	%r376, %r480, 8;
	add.s32 	%r377, %r376, %r375;
	add.s32 	%r378, %r377, 256;
	mul.wide.u32 	%rd66, %r378, 8;
	add.s64 	%rd67, %rd2, %rd66;
	cvt.u64.u32 	%rd68, %r138;
	atom.global.add.u64 	%rd69, [%rd67], %rd68;
$L__BB5_96:
	ld.shared.u32 	%r139, [%r136+2048];
	setp.eq.s32 	%p59, %r139, 0;
	@%p59 bra 	$L__BB5_98;
	cvt.u32.u64 	%r379, %rd5;
	shl.b32 	%r380, %r480, 8;
	add.s32 	%r381, %r380, %r379;
	add.s32 	%r382, %r381, 512;
	mul.wide.u32 	%rd70, %r382, 8;
	add.s64 	%rd71, %rd2, %rd70;
	cvt.u64.u32 	%rd72, %r139;
	atom.global.add.u64 	%rd73, [%rd71], %rd72;
$L__BB5_98:
	ld.shared.u32 	%r140, [%r136+3072];
	setp.eq.s32 	%p60, %r140, 0;
	@%p60 bra 	$L__BB5_100;
	cvt.u32.u64 	%r383, %rd5;
	shl.b32 	%r384, %r480, 8;
	add.s32 	%r385, %r384, %r383;
	add.s32 	%r386, %r385, 768;
	mul.wide.u32 	%rd74, %r386, 8;
	add.s64 	%rd75, %rd2, %rd74;
	cvt.u64.u32 	%rd76, %r140;
	atom.global.add.u64 	%rd77, [%rd75], %rd76;
$L__BB5_100:
	add.s32 	%r480, %r480, 4;
$L__BB5_101:
	setp.eq.s32 	%p61, %r5, 0;
	@%p61 bra 	$L__BB5_111;
	setp.eq.s32 	%p62, %r135, 0;
	@%p62 bra 	$L__BB5_108;
	shl.b32 	%r387, %r480, 10;
	add.s32 	%r143, %r6, %r387;
	ld.shared.u32 	%r144, [%r143];
	setp.eq.s32 	%p63, %r144, 0;
	@%p63 bra 	$L__BB5_105;
	cvt.u32.u64 	%r388, %rd5;
	shl.b32 	%r389, %r480, 8;
	add.s32 	%r390, %r389, %r388;
	mul.wide.u32 	%rd78, %r390, 8;
	add.s64 	%rd79, %rd2, %rd78;
	cvt.u64.u32 	%rd80, %r144;
	atom.global.add.u64 	%rd81, [%rd79], %rd80;
$L__BB5_105:
	ld.shared.u32 	%r145, [%r143+1024];
	setp.eq.s32 	%p64, %r145, 0;
	@%p64 bra 	$L__BB5_107;
	cvt.u32.u64 	%r391, %rd5;
	shl.b32 	%r392, %r480, 8;
	add.s32 	%r393, %r392, %r391;
	add.s32 	%r394, %r393, 256;
	mul.wide.u32 	%rd82, %r394, 8;
	add.s64 	%rd83, %rd2, %rd82;
	cvt.u64.u32 	%rd84, %r145;
	atom.global.add.u64 	%rd85, [%rd83], %rd84;
$L__BB5_107:
	add.s32 	%r480, %r480, 2;
$L__BB5_108:
	setp.eq.s32 	%p65, %r17, 0;
	@%p65 bra 	$L__BB5_111;
	shl.b32 	%r395, %r480, 10;
	add.s32 	%r396, %r6, %r395;
	ld.shared.u32 	%r148, [%r396];
	setp.eq.s32 	%p66, %r148, 0;
	@%p66 bra 	$L__BB5_111;
	cvt.u32.u64 	%r397, %rd5;
	shl.b32 	%r398, %r480, 8;
	add.s32 	%r399, %r398, %r397;
	mul.wide.u32 	%rd86, %r399, 8;
	add.s64 	%rd87, %rd2, %rd86;
	cvt.u64.u32 	%rd88, %r148;
	atom.global.add.u64 	%rd89, [%rd87], %rd88;
$L__BB5_111:
	cvt.u32.u64 	%r400, %rd5;
	setp.gt.u32 	%p67, %r400, 127;
	@%p67 bra 	$L__BB5_152;
	setp.lt.u32 	%p68, %r1, 7;
	mov.b32 	%r484, 0;
	@%p68 bra 	$L__BB5_131;
	mov.b32 	%r482, 0;
$L__BB5_114:
	.pragma "nounroll";
	shl.b32 	%r404, %r482, 10;
	add.s32 	%r150, %r6, %r404;
	ld.shared.u32 	%r151, [%r150+512];
	setp.eq.s32 	%p69, %r151, 0;
	shl.b32 	%r405, %r482, 8;
	add.s32 	%r406, %r405, %r400;
	mul.wide.u32 	%rd90, %r406, 8;
	add.s64 	%rd15, %rd2, %rd90;
	@%p69 bra 	$L__BB5_116;
	cvt.u64.u32 	%rd91, %r151;
	atom.global.add.u64 	%rd92, [%rd15+1024], %rd91;
$L__BB5_116:
	ld.shared.u32 	%r152, [%r150+1536];
	setp.eq.s32 	%p70, %r152, 0;
	@%p70 bra 	$L__BB5_118;
	cvt.u64.u32 	%rd93, %r152;
	atom.global.add.u64 	%rd94, [%rd15+3072], %rd93;
$L__BB5_118:
	ld.shared.u32 	%r153, [%r150+2560];
	setp.eq.s32 	%p71, %r153, 0;
	@%p71 bra 	$L__BB5_120;
	cvt.u64.u32 	%rd95, %r153;
	atom.global.add.u64 	%rd96, [%rd15+5120], %rd95;
$L__BB5_120:
	ld.shared.u32 	%r154, [%r150+3584];
	setp.eq.s32 	%p72, %r154, 0;
	@%p72 bra 	$L__BB5_122;
	cvt.u64.u32 	%rd97, %r154;
	atom.global.add.u64 	%rd98, [%rd15+7168], %rd97;
$L__BB5_122:
	ld.shared.u32 	%r155, [%r150+4608];
	setp.eq.s32 	%p73, %r155, 0;
	@%p73 bra 	$L__BB5_124;
	cvt.u64.u32 	%rd99, %r155;
	atom.global.add.u64 	%rd100, [%rd15+9216], %rd99;
$L__BB5_124:
	ld.shared.u32 	%r156, [%r150+5632];
	setp.eq.s32 	%p74, %r156, 0;
	@%p74 bra 	$L__BB5_126;
	cvt.u64.u32 	%rd101, %r156;
	atom.global.add.u64 	%rd102, [%rd15+11264], %rd101;
$L__BB5_126:
	ld.shared.u32 	%r157, [%r150+6656];
	setp.eq.s32 	%p75, %r157, 0;
	@%p75 bra 	$L__BB5_128;
	cvt.u64.u32 	%rd103, %r157;
	atom.global.add.u64 	%rd104, [%rd15+13312], %rd103;
$L__BB5_128:
	ld.shared.u32 	%r158, [%r150+7680];
	setp.eq.s32 	%p76, %r158, 0;
	@%p76 bra 	$L__BB5_130;
	cvt.u64.u32 	%rd105, %r158;
	atom.global.add.u64 	%rd106, [%rd15+15360], %rd105;
$L__BB5_130:
	add.s32 	%r482, %r482, 8;
	setp.ne.s32 	%p77, %r482, %r16;
	mov.u32 	%r484, %r16;
	@%p77 bra 	$L__BB5_114;
$L__BB5_131:
	setp.eq.s32 	%p78, %r3, 0;
	@%p78 bra 	$L__BB5_152;
	setp.lt.u32 	%p79, %r4, 3;
	@%p79 bra 	$L__BB5_142;
	shl.b32 	%r407, %r484, 10;
	add.s32 	%r161, %r6, %r407;
	ld.shared.u32 	%r162, [%r161+512];
	setp.eq.s32 	%p80, %r162, 0;
	@%p80 bra 	$L__BB5_135;
	shl.b32 	%r409, %r484, 8;
	add.s32 	%r410, %r409, %r400;
	mul.wide.u32 	%rd107, %r410, 8;
	add.s64 	%rd108, %rd2, %rd107;
	cvt.u64.u32 	%rd109, %r162;
	atom.global.add.u64 	%rd110, [%rd108+1024], %rd109;
$L__BB5_135:
	ld.shared.u32 	%r163, [%r161+1536];
	setp.eq.s32 	%p81, %r163, 0;
	@%p81 bra 	$L__BB5_137;
	shl.b32 	%r412, %r484, 8;
	add.s32 	%r413, %r412, %r400;
	add.s32 	%r414, %r413, 256;
	mul.wide.u32 	%rd111, %r414, 8;
	add.s64 	%rd112, %rd2, %rd111;
	cvt.u64.u32 	%rd113, %r163;
	atom.global.add.u64 	%rd114, [%rd112+1024], %rd113;
$L__BB5_137:
	ld.shared.u32 	%r164, [%r161+2560];
	setp.eq.s32 	%p82, %r164, 0;
	@%p82 bra 	$L__BB5_139;
	shl.b32 	%r416, %r484, 8;
	add.s32 	%r417, %r416, %r400;
	add.s32 	%r418, %r417, 512;
	mul.wide.u32 	%rd115, %r418, 8;
	add.s64 	%rd116, %rd2, %rd115;
	cvt.u64.u32 	%rd117, %r164;
	atom.global.add.u64 	%rd118, [%rd116+1024], %rd117;
$L__BB5_139:
	ld.shared.u32 	%r165, [%r161+3584];
	setp.eq.s32 	%p83, %r165, 0;
	@%p83 bra 	$L__BB5_141;
	shl.b32 	%r420, %r484, 8;
	add.s32 	%r421, %r420, %r400;
	add.s32 	%r422, %r421, 768;
	mul.wide.u32 	%rd119, %r422, 8;
	add.s64 	%rd120, %rd2, %rd119;
	cvt.u64.u32 	%rd121, %r165;
	atom.global.add.u64 	%rd122, [%rd120+1024], %rd121;
$L__BB5_141:
	add.s32 	%r484, %r484, 4;
$L__BB5_142:
	setp.eq.s32 	%p84, %r5, 0;
	@%p84 bra 	$L__BB5_152;
	setp.eq.s32 	%p85, %r135, 0;
	@%p85 bra 	$L__BB5_149;
	shl.b32 	%r423, %r484, 10;
	add.s32 	%r168, %r6, %r423;
	ld.shared.u32 	%r169, [%r168+512];
	setp.eq.s32 	%p86, %r169, 0;
	@%p86 bra 	$L__BB5_146;
	shl.b32 	%r425, %r484, 8;
	add.s32 	%r426, %r425, %r400;
	mul.wide.u32 	%rd123, %r426, 8;
	add.s64 	%rd124, %rd2, %rd123;
	cvt.u64.u32 	%rd125, %r169;
	atom.global.add.u64 	%rd126, [%rd124+1024], %rd125;
$L__BB5_146:
	ld.shared.u32 	%r170, [%r168+1536];
	setp.eq.s32 	%p87, %r170, 0;
	@%p87 bra 	$L__BB5_148;
	shl.b32 	%r428, %r484, 8;
	add.s32 	%r429, %r428, %r400;
	add.s32 	%r430, %r429, 256;
	mul.wide.u32 	%rd127, %r430, 8;
	add.s64 	%rd128, %rd2, %rd127;
	cvt.u64.u32 	%rd129, %r170;
	atom.global.add.u64 	%rd130, [%rd128+1024], %rd129;
$L__BB5_148:
	add.s32 	%r484, %r484, 2;
$L__BB5_149:
	setp.eq.s32 	%p88, %r17, 0;
	@%p88 bra 	$L__BB5_152;
	shl.b32 	%r431, %r484, 10;
	add.s32 	%r432, %r6, %r431;
	ld.shared.u32 	%r173, [%r432+512];
	setp.eq.s32 	%p89, %r173, 0;
	@%p89 bra 	$L__BB5_152;
	shl.b32 	%r434, %r484, 8;
	add.s32 	%r435, %r434, %r400;
	mul.wide.u32 	%rd131, %r435, 8;
	add.s64 	%rd132, %rd2, %rd131;
	cvt.u64.u32 	%rd133, %r173;
	atom.global.add.u64 	%rd134, [%rd132+1024], %rd133;
$L__BB5_152:
	bar.sync 	0;
	add.s64 	%rd135, %rd135, 1;
	setp.ne.s64 	%p90, %rd135, %rd6;
	@%p90 bra 	$L__BB5_2;
$L__BB5_153:
	ret;

}
	// .globl	_ZN3cub18CUB_300001_SM_10006detail10radix_sort33DeviceRadixSortExclusiveSumKernelINS1_5radix10policy_hubIiiyE10Policy1000EyEEvPT0_
.visible .entry _ZN3cub18CUB_300001_SM_10006detail10radix_sort33DeviceRadixSortExclusiveSumKernelINS1_5radix10policy_hubIiiyE10Policy1000EyEEvPT0_(
	.param .u64 .ptr .align 1 _ZN3cub18CUB_300001_SM_10006detail10radix_sort33DeviceRadixSortExclusiveSumKernelINS1_5radix10policy_hubIiiyE10Policy1000EyEEvPT0__param_0
)
{
	.reg .pred 	%p<4>;
	.reg .b32 	%r<28>;
	.reg .b64 	%rd<54>;
	// demoted variable
	.shared .align 16 .b8 _ZZN3cub18CUB_300001_SM_10006detail10radix_sort33DeviceRadixSortExclusiveSumKernelINS1_5radix10policy_hubIiiyE10Policy1000EyEEvPT0_E12temp_storage[2336];
	ld.param.u64 	%rd5, [_ZN3cub18CUB_300001_SM_10006detail10radix_sort33DeviceRadixSortExclusiveSumKernelINS1_5radix10policy_hubIiiyE10Policy1000EyEEvPT0__param_0];
	cvta.to.global.u64 	%rd6, %rd5;
	mov.u32 	%r3, %ctaid.x;
	shl.b32 	%r4, %r3, 8;
	mov.u32 	%r1, %tid.x;
	setp.gt.u32 	%p1, %r1, 255;
	add.s32 	%r5, %r4, %r1;
	mul.wide.s32 	%rd7, %r5, 8;
	add.s64 	%rd1, %rd6, %rd7;
	@%p1 bra 	$L__BB6_2;
	ld.global.u64 	%rd53, [%rd1];
$L__BB6_2:
	shr.u32 	%r6, %r1, 3;
	add.s32 	%r7, %r6, %r1;
	shl.b32 	%r8, %r7, 3;
	mov.u32 	%r9, _ZZN3cub18CUB_300001_SM_10006detail10radix_sort33DeviceRadixSortExclusiveSumKernelINS1_5radix10policy_hubIiiyE10Policy1000EyEEvPT0_E12temp_storage;
	add.s32 	%r10, %r9, %r8;
	add.s32 	%r2, %r10, 16;
	st.shared.u64 	[%r10+16], %rd53;
	bar.sync 	0;
	setp.gt.u32 	%p2, %r1, 31;
	@%p2 bra 	$L__BB6_4;
	mad.lo.s32 	%r27, %r1, 72, %r9;
	ld.shared.u64 	%rd23, [%r27+16];
	ld.shared.u64 	%rd24, [%r27+24];
	ld.shared.u64 	%rd25, [%r27+32];
	ld.shared.u64 	%rd26, [%r27+40];
	ld.shared.u64 	%rd27, [%r27+48];
	ld.shared.u64 	%rd28, [%r27+56];
	ld.shared.u64 	%rd29, [%r27+64];
	ld.shared.u64 	%rd30, [%r27+72];
	add.s64 	%rd31, %rd24, %rd23;
	add.s64 	%rd32, %rd31, %rd25;
	add.s64 	%rd33, %rd32, %rd26;
	add.s64 	%rd34, %rd33, %rd27;
	add.s64 	%rd35, %rd34, %rd28;
	add.s64 	%rd36, %rd35, %rd29;
	add.s64 	%rd10, %rd36, %rd30;
	mov.b32 	%r11, 1;
	mov.b32 	%r24, 0;
	mov.b32 	%r25, -1;
	// begin inline asm
	{  .reg .u64 r0;  .reg .u32 lo;  .reg .u32 hi;  .reg .pred p;  mov.b64 {lo, hi}, %rd10;  shfl.sync.up.b32 lo|p, lo, %r11, %r24, %r25;  shfl.sync.up.b32 hi|p, hi, %r11, %r24, %r25;  mov.b64 r0, {lo, hi};  @p add.u64 r0, r0, %rd10;  mov.u64 %rd8, r0;}
	// end inline asm
	mov.b32 	%r14, 2;
	// begin inline asm
	{  .reg .u64 r0;  .reg .u32 lo;  .reg .u32 hi;  .reg .pred p;  mov.b64 {lo, hi}, %rd8;  shfl.sync.up.b32 lo|p, lo, %r14, %r24, %r25;  shfl.sync.up.b32 hi|p, hi, %r14, %r24, %r25;  mov.b64 r0, {lo, hi};  @p add.u64 r0, r0, %rd8;  mov.u64 %rd11, r0;}
	// end inline asm
	mov.b32 	%r17, 4;
	// begin inline asm
	{  .reg .u64 r0;  .reg .u32 lo;  .reg .u32 hi;  .reg .pred p;  mov.b64 {lo, hi}, %rd11;  shfl.sync.up.b32 lo|p, lo, %r17, %r24, %r25;  shfl.sync.up.b32 hi|p, hi, %r17, %r24, %r25;  mov.b64 r0, {lo, hi};  @p add.u64 r0, r0, %rd11;  mov.u64 %rd14, r0;}
	// end inline asm
	mov.b32 	%r20, 8;
	// begin inline asm
	{  .reg .u64 r0;  .reg .u32 lo;  .reg .u32 hi;  .reg .pred p;  mov.b64 {lo, hi}, %rd14;  shfl.sync.up.b32 lo|p, lo, %r20, %r24, %r25;  shfl.sync.up.b32 hi|p, hi, %r20, %r24, %r25;  mov.b64 r0, {lo, hi};  @p add.u64 r0, r0, %rd14;  mov.u64 %rd17, r0;}
	// end inline asm
	mov.b32 	%r23, 16;
	// begin inline asm
	{  .reg .u64 r0;  .reg .u32 lo;  .reg .u32 hi;  .reg .pred p;  mov.b64 {lo, hi}, %rd17;  shfl.sync.up.b32 lo|p, lo, %r23, %r24, %r25;  shfl.sync.up.b32 hi|p, hi, %r23, %r24, %r25;  mov.b64 r0, {lo, hi};  @p add.u64 r0, r0, %rd17;  mov.u64 %rd20, r0;}
	// end inline asm
	sub.s64 	%rd37, %rd20, %rd10;
	ld.shared.u64 	%rd38, [%r27+16];
	ld.shared.u64 	%rd39, [%r27+24];
	ld.shared.u64 	%rd40, [%r27+32];
	ld.shared.u64 	%rd41, [%r27+40];
	ld.shared.u64 	%rd42, [%r27+48];
	ld.shared.u64 	%rd43, [%r27+56];
	ld.shared.u64 	%rd44, [%r27+64];
	add.s64 	%rd45, %rd38, %rd37;
	add.s64 	%rd46, %rd39, %rd45;
	add.s64 	%rd47, %rd40, %rd46;
	add.s64 	%rd48, %rd41, %rd47;
	add.s64 	%rd49, %rd42, %rd48;
	add.s64 	%rd50, %rd43, %rd49;
	add.s64 	%rd51, %rd44, %rd50;
	st.shared.u64 	[%r27+16], %rd37;
	st.shared.u64 	[%r27+24], %rd45;
	st.shared.u64 	[%r27+32], %rd46;
	st.shared.u64 	[%r27+40], %rd47;
	st.shared.u64 	[%r27+48], %rd48;
	st.shared.u64 	[%r27+56], %rd49;
	st.shared.u64 	[%r27+64], %rd50;
	st.shared.u64 	[%r27+72], %rd51;
$L__BB6_4:
	setp.gt.u32 	%p3, %r1, 255;
	bar.sync 	0;
	@%p3 bra 	$L__BB6_6;
	ld.shared.u64 	%rd52, [%r2];
	st.global.u64 	[%rd1], %rd52;
$L__BB6_6:
	ret;

}
	// .globl	_ZN3cub18CUB_300001_SM_10006detail10radix_sort29DeviceRadixSortOnesweepKernelINS1_5radix10policy_hubIiiyE10Policy1000ELNS0_9SortOrderE0EiiyiiNS1_21identity_decomposer_tEEEvPT5_SB_PT3_PKSC_PT1_PKSG_PT2_PKSK_T4_iiT6_
.visible .entry _ZN3cub18CUB_300001_SM_10006detail10radix_sort29DeviceRadixSortOnesweepKernelINS1_5radix10policy_hubIiiyE10Policy1000ELNS0_9SortOrderE0EiiyiiNS1_21identity_decomposer_tEEEvPT5_SB_PT3_PKSC_PT1_PKSG_PT2_PKSK_T4_iiT6_(
	.param .u64 .ptr .align 1 _ZN3cub18CUB_300001_SM_10006detail10radix_sort29DeviceRadixSortOnesweepKernelINS1_5radix10policy_hubIiiyE10Policy1000ELNS0_9SortOrderE0EiiyiiNS1_21identity_decomposer_tEEEvPT5_SB_PT3_PKSC_PT1_PKSG_PT2_PKSK_T4_iiT6__param_0,
	.param .u64 .ptr .align 1 _ZN3cub18CUB_300001_SM_10006detail10radix_sort29DeviceRadixSortOnesweepKernelINS1_5radix10policy_hubIiiyE10Policy1000ELNS0_9SortOrderE0EiiyiiNS1_21identity_decomposer_tEEEvPT5_SB_PT3_PKSC_PT1_PKSG_PT2_PKSK_T4_iiT6__param_1,
	.param .u64 .ptr .align 1 _ZN3cub18CUB_300001_SM_10006detail10radix_sort29DeviceRadixSortOnesweepKernelINS1_5radix10policy_hubIiiyE10Policy1000ELNS0_9SortOrderE0EiiyiiNS1_21identity_decomposer_tEEEvPT5_SB_PT3_PKSC_PT1_PKSG_PT2_PKSK_T4_iiT6__param_2,
	.param .u64 .ptr .align 1 _ZN3cub18CUB_300001_SM_10006detail10radix_sort29DeviceRadixSortOnesweepKernelINS1_5radix10policy_hubIiiyE10Policy1000ELNS0_9SortOrderE0EiiyiiNS1_21identity_decomposer_tEEEvPT5_SB_PT3_PKSC_PT1_PKSG_PT2_PKSK_T4_iiT6__param_3,
	.param .u64 .ptr .align 1 _ZN3cub18CUB_300001_SM_10006detail10radix_sort29DeviceRadixSortOnesweepKernelINS1_5radix10policy_hubIiiyE10Policy1000ELNS0_9SortOrderE0EiiyiiNS1_21identity_decomposer_tEEEvPT5_SB_PT3_PKSC_PT1_PKSG_PT2_PKSK_T4_iiT6__param_4,
	.param .u64 .ptr .align 1 _ZN3cub18CUB_300001_SM_10006detail10radix_sort29DeviceRadixSortOnesweepKernelINS1_5radix10policy_hubIiiyE10Policy1000ELNS0_9SortOrderE0EiiyiiNS1_21identity_decomposer_tEEEvPT5_SB_PT3_PKSC_PT1_PKSG_PT2_PKSK_T4_iiT6__param_5,
	.param .u64 .ptr .align 1 _ZN3cub18CUB_300001_SM_10006detail10radix_sort29DeviceRadixSortOnesweepKernelINS1_5radix10policy_hubIiiyE10Policy1000ELNS0_9SortOrderE0EiiyiiNS1_21identity_decomposer_tEEEvPT5_SB_PT3_PKSC_PT1_PKSG_PT2_PKSK_T4_iiT6__param_6,
	.param .u64 .ptr .align 1 _ZN3cub18CUB_300001_SM_10006detail10radix_sort29DeviceRadixSortOnesweepKernelINS1_5radix10policy_hubIiiyE10Policy1000ELNS0_9SortOrderE0EiiyiiNS1_21identity_decomposer_tEEEvPT5_SB_PT3_PKSC_PT1_PKSG_PT2_PKSK_T4_iiT6__param_7,
	.param .u32 _ZN3cub18CUB_300001_SM_10006detail10radix_sort29DeviceRadixSortOnesweepKernelINS1_5radix10policy_hubIiiyE10Policy1000ELNS0_9SortOrderE0EiiyiiNS1_21identity_decomposer_tEEEvPT5_SB_PT3_PKSC_PT1_PKSG_PT2_PKSK_T4_iiT6__param_8,
	.param .u32 _ZN3cub18CUB_300001_SM_10006detail10radix_sort29DeviceRadixSortOnesweepKernelINS1_5radix10policy_hubIiiyE10Policy1000ELNS0_9SortOrderE0EiiyiiNS1_21identity_decomposer_tEEEvPT5_SB_PT3_PKSC_PT1_PKSG_PT2_PKSK_T4_iiT6__param_9,
	.param .u32 _ZN3cub18CUB_300001_SM_10006detail10radix_sort29DeviceRadixSortOnesweepKernelINS1_5radix10policy_hubIiiyE10Policy1000ELNS0_9SortOrderE0EiiyiiNS1_21identity_decomposer_tEEEvPT5_SB_PT3_PKSC_PT1_PKSG_PT2_PKSK_T4_iiT6__param_10,
	.param .align 1 .b8 _ZN3cub18CUB_300001_SM_10006detail10radix_sort29DeviceRadixSortOnesweepKernelINS1_5radix10policy_hubIiiyE10Policy1000ELNS0_9SortOrderE0EiiyiiNS1_21identity_decomposer_tEEEvPT5_SB_PT3_PKSC_PT1_PKSG_PT2_PKSK_T4_iiT6__param_11[1]
)
.maxntid 384
{
	.reg .pred 	%p<205>;
	.reg .b32 	%r<2283>;
	.reg .b64 	%rd<457>;
	// demoted variable
	.shared .align 16 .b8 _ZZN3cub18CUB_300001_SM_10006detail10radix_sort29DeviceRadixSortOnesweepKernelINS1_5radix10policy_hubIiiyE10Policy1000ELNS0_9SortOrderE0EiiyiiNS1_21identity_decomposer_tEEEvPT5_SB_PT3_PKSC_PT1_PKSG_PT2_PKSK_T4_iiT6_E1s[28160];
	ld.param.u64 	%rd43, [_ZN3cub18CUB_300001_SM_10006detail10radix_sort29DeviceRadixSortOnesweepKernelINS1_5radix10policy_hubIiiyE10Policy1000ELNS0_9SortOrderE0EiiyiiNS1_21identity_decomposer_tEEEvPT5_SB_PT3_PKSC_PT1_PKSG_PT2_PKSK_T4_iiT6__param_0];
	ld.param.u64 	%rd44, [_ZN3cub18CUB_300001_SM_10006detail10radix_sort29DeviceRadixSortOnesweepKernelINS1_5radix10policy_hubIiiyE10Policy1000ELNS0_9SortOrderE0EiiyiiNS1_21identity_decomposer_tEEEvPT5_SB_PT3_PKSC_PT1_PKSG_PT2_PKSK_T4_iiT6__param_1];
	ld.param.u64 	%rd47, [_ZN3cub18CUB_300001_SM_10006detail10radix_sort29DeviceRadixSortOnesweepKernelINS1_5radix10policy_hubIiiyE10Policy1000ELNS0_9SortOrderE0EiiyiiNS1_21identity_decomposer_tEEEvPT5_SB_PT3_PKSC_PT1_PKSG_PT2_PKSK_T4_iiT6__param_4];
	ld.param.u64 	%rd50, [_ZN3cub18CUB_300001_SM_10006detail10radix_sort29DeviceRadixSortOnesweepKernelINS1_5radix10policy_hubIiiyE10Policy1000ELNS0_9SortOrderE0EiiyiiNS1_21identity_decomposer_tEEEvPT5_SB_PT3_PKSC_PT1_PKSG_PT2_PKSK_T4_iiT6__param_5];
	cvta.to.global.u64 	%rd1, %rd47;
	cvta.to.global.u64 	%rd2, %rd43;
	cvta.to.global.u64 	%rd3, %rd50;
	mov.u32 	%r1, %tid.x;
	// begin inline asm
	mov.u32 %r443, %laneid;
	// end inline asm
	setp.ne.s32 	%p1, %r1, 0;
	@%p1 bra 	$L__BB7_2;
	cvta.to.global.u64 	%rd51, %rd44;
	atom.global.add.u32 	%r444, [%rd51], 1;
	st.shared.u32 	[_ZZN3cub18CUB_300001_SM_10006detail10radix_sort29DeviceRadixSortOnesweepKernelINS1_5radix10policy_hubIiiyE10Policy1000ELNS0_9SortOrderE0EiiyiiNS1_21identity_decomposer_tEEEvPT5_SB_PT3_PKSC_PT1_PKSG_PT2_PKSK_T4_iiT6_E1s+26112], %r444;
$L__BB7_2:
	ld.param.u32 	%r2078, [_ZN3cub18CUB_300001_SM_10006detail10radix_sort29DeviceRadixSortOnesweepKernelINS1_5radix10policy_hubIiiyE10Policy1000ELNS0_9SortOrderE0EiiyiiNS1_21identity_decomposer_tEEEvPT5_SB_PT3_PKSC_PT1_PKSG_PT2_PKSK_T4_iiT6__param_8];
	bar.sync 	0;
	ld.shared.u32 	%r3, [_ZZN3cub18CUB_300001_SM_10006detail10radix_sort29DeviceRadixSortOnesweepKernelINS1_5radix10policy_hubIiiyE10Policy1000ELNS0_9SortOrderE0EiiyiiNS1_21identity_decomposer_tEEEvPT5_SB_PT3_PKSC_PT1_PKSG_PT2_PKSK_T4_iiT6_E1s+26112];
	mul.lo.s32 	%r445, %r3, 6528;
	add.s32 	%r4, %r445, 6528;
	setp.gt.s32 	%p2, %r4, %r2078;
	cvt.s64.s32 	%rd4, %r445;
	@%p2 bra 	$L__BB7_4;
	and.b32  	%r446, %r1, 31;
	and.b32  	%r447, %r1, 992;
	mul.lo.s32 	%r448, %r447, 17;
	or.b32  	%r449, %r448, %r446;
	cvt.u64.u32 	%rd52, %r449;
	add.s64 	%rd53, %rd52, %rd4;
	shl.b64 	%rd54, %rd53, 2;
	add.s64 	%rd55, %rd3, %rd54;
	ld.global.u32 	%r2165, [%rd55];
	ld.global.u32 	%r2164, [%rd55+128];
	ld.global.u32 	%r2163, [%rd55+256];
	ld.global.u32 	%r2162, [%rd55+384];
	ld.global.u32 	%r2161, [%rd55+512];
	ld.global.u32 	%r2160, [%rd55+640];
	ld.global.u32 	%r2159, [%rd55+768];
	ld.global.u32 	%r2158, [%rd55+896];
	ld.global.u32 	%r2157, [%rd55+1024];
	ld.global.u32 	%r2156, [%rd55+1152];
	ld.global.u32 	%r2155, [%rd55+1280];
	ld.global.u32 	%r2154, [%rd55+1408];
	ld.global.u32 	%r2153, [%rd55+1536];
	ld.global.u32 	%r2152, [%rd55+1664];
	ld.global.u32 	%r2151, [%rd55+1792];
	ld.global.u32 	%r2150, [%rd55+1920];
	ld.global.u32 	%r2149, [%rd55+2048];
	bra.uni 	$L__BB7_38;
$L__BB7_4:
	ld.param.u32 	%r2079, [_ZN3cub18CUB_300001_SM_10006detail10radix_sort29DeviceRadixSortOnesweepKernelINS1_5radix10policy_hubIiiyE10Policy1000ELNS0_9SortOrderE0EiiyiiNS1_21identity_decomposer_tEEEvPT5_SB_PT3_PKSC_PT1_PKSG_PT2_PKSK_T4_iiT6__param_8];
	cvt.u32.u64 	%r451, %rd4;
	sub.s32 	%r22, %r2079, %r451;
	and.b32  	%r452, %r1, 31;
	and.b32  	%r453, %r1, 992;
	mul.lo.s32 	%r454, %r453, 17;
	or.b32  	%r23, %r454, %r452;
	setp.ge.s32 	%p3, %r23, %r22;
	cvt.u64.u32 	%rd56, %r23;
	add.s64 	%rd57, %rd56, %rd4;
	shl.b64 	%rd58, %rd57, 2;
	add.s64 	%rd5, %rd3, %rd58;
	mov.b32 	%r2165, 2147483647;
	@%p3 bra 	$L__BB7_6;
	ld.global.u32 	%r2165, [%rd5];
$L__BB7_6:
	add.s32 	%r456, %r23, 32;
	setp.ge.s32 	%p4, %r456, %r22;
	mov.b32 	%r2164, 2147483647;
	@%p4 bra 	$L__BB7_8;
	ld.global.u32 	%r2164, [%rd5+128];
$L__BB7_8:
	add.s32 	%r458, %r23, 64;
	setp.ge.s32 	%p5, %r458, %r22;
	mov.b32 	%r2163, 2147483647;
	@%p5 bra 	$L__BB7_10;
	ld.global.u32 	%r2163, [%rd5+256];
$L__BB7_10:
	add.s32 	%r460, %r23, 96;
	setp.ge.s32 	%p6, %r460, %r22;
	mov.b32 	%r2162, 2147483647;
	@%p6 bra 	$L__BB7_12;
	ld.global.u32 	%r2162, [%rd5+384];
$L__BB7_12:
	add.s32 	%r462, %r23, 128;
	setp.ge.s32 	%p7, %r462, %r22;
	mov.b32 	%r2161, 2147483647;
	@%p7 bra 	$L__BB7_14;
	ld.global.u32 	%r2161, [%rd5+512];
$L__BB7_14:
	add.s32 	%r464, %r23, 160;
	setp.ge.s32 	%p8, %r464, %r22;
	mov.b32 	%r2160, 2147483647;
	@%p8 bra 	$L__BB7_16;
	ld.global.u32 	%r2160, [%rd5+640];
$L__BB7_16:
	add.s32 	%r466, %r23, 192;
	setp.ge.s32 	%p9, %r466, %r22;
	mov.b32 	%r2159, 2147483647;
	@%p9 bra 	$L__BB7_18;
	ld.global.u32 	%r2159, [%rd5+768];
$L__BB7_18:
	add.s32 	%r468, %r23, 224;
	setp.ge.s32 	%p10, %r468, %r22;
	mov.b32 	%r2158, 2147483647;
	@%p10 bra 	$L__BB7_20;
	ld.global.u32 	%r2158, [%rd5+896];
$L__BB7_20:
	add.s32 	%r470, %r23, 256;
	setp.ge.s32 	%p11, %r470, %r22;
	mov.b32 	%r2157, 2147483647;
	@%p11 bra 	$L__BB7_22;
	ld.global.u32 	%r2157, [%rd5+1024];
$L__BB7_22:
	add.s32 	%r472, %r23, 288;
	setp.ge.s32 	%p12, %r472, %r22;
	mov.b32 	%r2156, 2147483647;
	@%p12 bra 	$L__BB7_24;
	ld.global.u32 	%r2156, [%rd5+1152];
$L__BB7_24:
	add.s32 	%r474, %r23, 320;
	setp.ge.s32 	%p13, %r474, %r22;
	mov.b32 	%r2155, 2147483647;
	@%p13 bra 	$L__BB7_26;
	ld.global.u32 	%r2155, [%rd5+1280];
$L__BB7_26:
	add.s32 	%r476, %r23, 352;
	setp.ge.s32 	%p14, %r476, %r22;
	mov.b32 	%r2154, 2147483647;
	@%p14 bra 	$L__BB7_28;
	ld.global.u32 	%r2154, [%rd5+1408];
$L__BB7_28:
	add.s32 	%r478, %r23, 384;
	setp.ge.s32 	%p15, %r478, %r22;
	mov.b32 	%r2153, 2147483647;
	@%p15 bra 	$L__BB7_30;
	ld.global.u32 	%r2153, [%rd5+1536];
$L__BB7_30:
	add.s32 	%r480, %r23, 416;
	setp.ge.s32 	%p16, %r480, %r22;
	mov.b32 	%r2152, 2147483647;
	@%p16 bra 	$L__BB7_32;
	ld.global.u32 	%r2152, [%rd5+1664];
$L__BB7_32:
	add.s32 	%r482, %r23, 448;
	setp.ge.s32 	%p17, %r482, %r22;
	mov.b32 	%r2151, 2147483647;
	@%p17 bra 	$L__BB7_34;
	ld.global.u32 	%r2151, [%rd5+1792];
$L__BB7_34:
	add.s32 	%r484, %r23, 480;
	setp.ge.s32 	%p18, %r484, %r22;
	mov.b32 	%r2150, 2147483647;
	@%p18 bra 	$L__BB7_36;
	ld.global.u32 	%r2150, [%rd5+1920];
$L__BB7_36:
	add.s32 	%r486, %r23, 512;
	setp.ge.s32 	%p19, %r486, %r22;
	mov.b32 	%r2149, 2147483647;
	@%p19 bra 	$L__BB7_38;
	ld.global.u32 	%r2149, [%rd5+2048];
$L__BB7_38:
	ld.param.u32 	%r2131, [_ZN3cub18CUB_300001_SM_10006detail10radix_sort29DeviceRadixSortOnesweepKernelINS1_5radix10policy_hubIiiyE10Policy1000ELNS0_9SortOrderE0EiiyiiNS1_21identity_decomposer_tEEEvPT5_SB_PT3_PKSC_PT1_PKSG_PT2_PKSK_T4_iiT6__param_10];
	mov.b32 	%r487, -1;
	shl.b32 	%r488, %r487, %r2131;
	not.b32 	%r74, %r488;
	shr.u32 	%r75, %r1, 5;
	shl.b32 	%r489, %r75, 10;
	mov.u32 	%r490, _ZZN3cub18CUB_300001_SM_10006detail10radix_sort29DeviceRadixSortOnesweepKernelINS1_5radix10policy_hubIiiyE10Policy1000ELNS0_9SortOrderE0EiiyiiNS1_21identity_decomposer_tEEEvPT5_SB_PT3_PKSC_PT1_PKSG_PT2_PKSK_T4_iiT6_E1s;
	add.s32 	%r76, %r490, %r489;
	setp.gt.s32 	%p20, %r443, 255;
	@%p20 bra 	$L__BB7_51;
	max.s32 	%r491, %r443, 224;
	sub.s32 	%r492, %r491, %r443;
	add.s32 	%r493, %r492, 31;
	shr.u32 	%r494, %r493, 5;
	add.s32 	%r77, %r494, 1;
	and.b32  	%r78, %r77, 15;
	setp.lt.u32 	%p21, %r493, 480;
	mov.u32 	%r2169, %r443;
	@%p21 bra 	$L__BB7_42;
	and.b32  	%r495, %r77, 268435440;
	neg.s32 	%r2167, %r495;
	shl.b32 	%r497, %r443, 2;
	add.s32 	%r498, %r489, %r497;
	add.s32 	%r500, %r498, %r490;
	add.s32 	%r2166, %r500, 1024;
	mov.u32 	%r2169, %r443;
$L__BB7_41:
	.pragma "nounroll";
	mov.b32 	%r501, 0;
	st.shared.u32 	[%r2166+-1024], %r501;
	st.shared.u32 	[%r2166+-896], %r501;
	st.shared.u32 	[%r2166+-768], %r501;
	st.shared.u32 	[%r2166+-640], %r501;
	st.shared.u32 	[%r2166+-512], %r501;
	st.shared.u32 	[%r2166+-384], %r501;
	st.shared.u32 	[%r2166+-256], %r501;
	st.shared.u32 	[%r2166+-128], %r501;
	st.shared.u32 	[%r2166], %r501;
	st.shared.u32 	[%r2166+128], %r501;
	st.shared.u32 	[%r2166+256], %r501;
	st.shared.u32 	[%r2166+384], %r501;
	st.shared.u32 	[%r2166+512], %r501;
	st.shared.u32 	[%r2166+640], %r501;
	st.shared.u32 	[%r2166+768], %r501;
	st.shared.u32 	[%r2166+896], %r501;
	add.s32 	%r2169, %r2169, 512;
	add.s32 	%r2167, %r2167, 16;
	add.s32 	%r2166, %r2166, 2048;
	setp.ne.s32 	%p22, %r2167, 0;
	@%p22 bra 	$L__BB7_41;
$L__BB7_42:
	setp.eq.s32 	%p23, %r78, 0;
	@%p23 bra 	$L__BB7_51;
	and.b32  	%r88, %r77, 7;
	setp.lt.u32 	%p24, %r78, 8;
	@%p24 bra 	$L__BB7_45;
	shl.b32 	%r502, %r2169, 2;
	add.s32 	%r503, %r76, %r502;
	mov.b32 	%r504, 0;
	st.shared.u32 	[%r503], %r504;
	st.shared.u32 	[%r503+128], %r504;
	st.shared.u32 	[%r503+256], %r504;
	st.shared.u32 	[%r503+384], %r504;
	st.shared.u32 	[%r503+512], %r504;
	st.shared.u32 	[%r503+640], %r504;
	st.shared.u32 	[%r503+768], %r504;
	st.shared.u32 	[%r503+896], %r504;
	add.s32 	%r2169, %r2169, 256;
$L__BB7_45:
	setp.eq.s32 	%p25, %r88, 0;
	@%p25 bra 	$L__BB7_51;
	and.b32  	%r91, %r77, 3;
	setp.lt.u32 	%p26, %r88, 4;
	@%p26 bra 	$L__BB7_48;
	shl.b32 	%r505, %r2169, 2;
	add.s32 	%r506, %r76, %r505;
	mov.b32 	%r507, 0;
	st.shared.u32 	[%r506], %r507;
	st.shared.u32 	[%r506+128], %r507;
	st.shared.u32 	[%r506+256], %r507;
	st.shared.u32 	[%r506+384], %r507;
	add.s32 	%r2169, %r2169, 128;
$L__BB7_48:
	setp.eq.s32 	%p27, %r91, 0;
	@%p27 bra 	$L__BB7_51;
	shl.b32 	%r509, %r2169, 2;
	add.s32 	%r510, %r489, %r509;
	add.s32 	%r2173, %r490, %r510;
	neg.s32 	%r2172, %r91;
$L__BB7_50:
	.pragma "nounroll";
	mov.b32 	%r512, 0;
	st.shared.u32 	[%r2173], %r512;
	add.s32 	%r2173, %r2173, 128;
	add.s32 	%r2172, %r2172, 1;
	setp.ne.s32 	%p28, %r2172, 0;
	@%p28 bra 	$L__BB7_50;
$L__BB7_51:
	ld.param.u32 	%r2094, [_ZN3cub18CUB_300001_SM_10006detail10radix_sort29DeviceRadixSortOnesweepKernelINS1_5radix10policy_hubIiiyE10Policy1000ELNS0_9SortOrderE0EiiyiiNS1_21identity_decomposer_tEEEvPT5_SB_PT3_PKSC_PT1_PKSG_PT2_PKSK_T4_iiT6__param_9];
	bar.warp.sync 	-1;
	xor.b32  	%r514, %r2165, -2147483648;
	shr.u32 	%r515, %r514, %r2094;
	and.b32  	%r100, %r515, %r74;
	shl.b32 	%r516, %r100, 2;
	add.s32 	%r517, %r76, %r516;
	atom.shared.add.u32 	%r518, [%r517], 1;
	xor.b32  	%r2227, %r2164, -2147483648;
	shr.u32 	%r520, %r2227, %r2094;
	and.b32  	%r521, %r520, %r74;
	shl.b32 	%r522, %r521, 2;
	add.s32 	%r523, %r76, %r522;
	atom.shared.add.u32 	%r524, [%r523], 1;
	xor.b32  	%r2226, %r2163, -2147483648;
	shr.u32 	%r526, %r2226, %r2094;
	and.b32  	%r527, %r526, %r74;
	shl.b32 	%r528, %r527, 2;
	add.s32 	%r529, %r76, %r528;
	atom.shared.add.u32 	%r530, [%r529], 1;
	xor.b32  	%r2225, %r2162, -2147483648;
	shr.u32 	%r532, %r2225, %r2094;
	and.b32  	%r533, %r532, %r74;
	shl.b32 	%r534, %r533, 2;
	add.s32 	%r535, %r76, %r534;
	atom.shared.add.u32 	%r536, [%r535], 1;
	xor.b32  	%r537, %r2161, -2147483648;
	shr.u32 	%r538, %r537, %r2094;
	and.b32  	%r539, %r538, %r74;
	shl.b32 	%r540, %r539, 2;
	add.s32 	%r541, %r76, %r540;
	atom.shared.add.u32 	%r542, [%r541], 1;
	xor.b32  	%r543, %r2160, -2147483648;
	shr.u32 	%r544, %r543, %r2094;
	and.b32  	%r545, %r544, %r74;
	shl.b32 	%r546, %r545, 2;
	add.s32 	%r547, %r76, %r546;
	atom.shared.add.u32 	%r548, [%r547], 1;
	xor.b32  	%r549, %r2159, -2147483648;
	shr.u32 	%r550, %r549, %r2094;
	and.b32  	%r551, %r550, %r74;
	shl.b32 	%r552, %r551, 2;
	add.s32 	%r553, %r76, %r552;
	atom.shared.add.u32 	%r554, [%r553], 1;
	xor.b32  	%r555, %r2158, -2147483648;
	shr.u32 	%r556, %r555, %r2094;
	and.b32  	%r557, %r556, %r74;
	shl.b32 	%r558, %r557, 2;
	add.s32 	%r559, %r76, %r558;
	atom.shared.add.u32 	%r560, [%r559], 1;
	xor.b32  	%r561, %r2157, -2147483648;
	shr.u32 	%r562, %r561, %r2094;
	and.b32  	%r563, %r562, %r74;
	shl.b32 	%r564, %r563, 2;
	add.s32 	%r565, %r76, %r564;
	atom.shared.add.u32 	%r566, [%r565], 1;
	xor.b32  	%r567, %r2156, -2147483648;
	shr.u32 	%r568, %r567, %r2094;
	and.b32  	%r569, %r568, %r74;
	shl.b32 	%r570, %r569, 2;
	add.s32 	%r571, %r76, %r570;
	atom.shared.add.u32 	%r572, [%r571], 1;
	xor.b32  	%r573, %r2155, -2147483648;
	shr.u32 	%r574, %r573, %r2094;
	and.b32  	%r575, %r574, %r74;
	shl.b32 	%r576, %r575, 2;
	add.s32 	%r577, %r76, %r576;
	atom.shared.add.u32 	%r578, [%r577], 1;
	xor.b32  	%r579, %r2154, -2147483648;
	shr.u32 	%r580, %r579, %r2094;
	and.b32  	%r581, %r580, %r74;
	shl.b32 	%r582, %r581, 2;
	add.s32 	%r583, %r76, %r582;
	atom.shared.add.u32 	%r584, [%r583], 1;
	xor.b32  	%r585, %r2153, -2147483648;
	shr.u32 	%r586, %r585, %r2094;
	and.b32  	%r587, %r586, %r74;
	shl.b32 	%r588, %r587, 2;
	add.s32 	%r589, %r76, %r588;
	atom.shared.add.u32 	%r590, [%r589], 1;
	xor.b32  	%r591, %r2152, -2147483648;
	shr.u32 	%r592, %r591, %r2094;
	and.b32  	%r593, %r592, %r74;
	shl.b32 	%r594, %r593, 2;
	add.s32 	%r595, %r76, %r594;
	atom.shared.add.u32 	%r596, [%r595], 1;
	xor.b32  	%r597, %r2151, -2147483648;
	shr.u32 	%r598, %r597, %r2094;
	and.b32  	%r599, %r598, %r74;
	shl.b32 	%r600, %r599, 2;
	add.s32 	%r601, %r76, %r600;
	atom.shared.add.u32 	%r602, [%r601], 1;
	xor.b32  	%r603, %r2150, -2147483648;
	shr.u32 	%r604, %r603, %r2094;
	and.b32  	%r605, %r604, %r74;
	shl.b32 	%r606, %r605, 2;
	add.s32 	%r607, %r76, %r606;
	atom.shared.add.u32 	%r608, [%r607], 1;
	xor.b32  	%r2212, %r2149, -2147483648;
	shr.u32 	%r610, %r2212, %r2094;
	and.b32  	%r611, %r610, %r74;
	shl.b32 	%r612, %r611, 2;
	add.s32 	%r613, %r76, %r612;
	atom.shared.add.u32 	%r614, [%r613], 1;
	bar.sync 	0;
	setp.gt.u32 	%p29, %r1, 255;
	shl.b32 	%r615, %r1, 2;
	add.s32 	%r101, %r490, %r615;
	mov.b32 	%r2174, 0;
	@%p29 bra 	$L__BB7_53;
	ld.shared.u32 	%r617, [%r101];
	mov.b32 	%r618, 0;
	st.shared.u32 	[%r101], %r618;
	ld.shared.u32 	%r619, [%r101+1024];
	st.shared.u32 	[%r101+1024], %r617;
	add.s32 	%r620, %r619, %r617;
	ld.shared.u32 	%r621, [%r101+2048];
	st.shared.u32 	[%r101+2048], %r620;
	add.s32 	%r622, %r621, %r620;
	ld.shared.u32 	%r623, [%r101+3072];
	st.shared.u32 	[%r101+3072], %r622;
	add.s32 	%r624, %r623, %r622;
	ld.shared.u32 	%r625, [%r101+4096];
	st.shared.u32 	[%r101+4096], %r624;
	add.s32 	%r626, %r625, %r624;
	ld.shared.u32 	%r627, [%r101+5120];
	st.shared.u32 	[%r101+5120], %r626;
	add.s32 	%r628, %r627, %r626;
	ld.shared.u32 	%r629, [%r101+6144];
	st.shared.u32 	[%r101+6144], %r628;
	add.s32 	%r630, %r629, %r628;
	ld.shared.u32 	%r631, [%r101+7168];
	st.shared.u32 	[%r101+7168], %r630;
	add.s32 	%r632, %r631, %r630;
	ld.shared.u32 	%r633, [%r101+8192];
	st.shared.u32 	[%r101+8192], %r632;
	add.s32 	%r634, %r633, %r632;
	ld.shared.u32 	%r635, [%r101+9216];
	st.shared.u32 	[%r101+9216], %r634;
	add.s32 	%r636, %r635, %r634;
	ld.shared.u32 	%r637, [%r101+10240];
	st.shared.u32 	[%r101+10240], %r636;
	add.s32 	%r638, %r637, %r636;
	ld.shared.u32 	%r639, [%r101+11264];
	st.shared.u32 	[%r101+11264], %r638;
	add.s32 	%r2174, %r639, %r638;
$L__BB7_53:
	setp.gt.u32 	%p30, %r1, 255;
	shl.b32 	%r640, %r3, 8;
	add.s32 	%r641, %r640, %r1;
	mul.wide.s32 	%rd59, %r641, 4;
	add.s64 	%rd6, %rd2, %rd59;
	@%p30 bra 	$L__BB7_55;
	or.b32  	%r642, %r2174, 1073741824;
	st.volatile.global.u32 	[%rd6], %r642;
$L__BB7_55:
	ld.param.u64 	%rd442, [_ZN3cub18CUB_300001_SM_10006detail10radix_sort29DeviceRadixSortOnesweepKernelINS1_5radix10policy_hubIiiyE10Policy1000ELNS0_9SortOrderE0EiiyiiNS1_21identity_decomposer_tEEEvPT5_SB_PT3_PKSC_PT1_PKSG_PT2_PKSK_T4_iiT6__param_7];
	xor.b32  	%r2223, %r2160, -2147483648;
	xor.b32  	%r2224, %r2161, -2147483648;
	xor.b32  	%r2222, %r2159, -2147483648;
	xor.b32  	%r2221, %r2158, -2147483648;
	xor.b32  	%r2228, %r2165, -2147483648;
	xor.b32  	%r2218, %r2155, -2147483648;
	xor.b32  	%r2220, %r2157, -2147483648;
	xor.b32  	%r2217, %r2154, -2147483648;
	xor.b32  	%r2219, %r2156, -2147483648;
	xor.b32  	%r2215, %r2152, -2147483648;
	xor.b32  	%r2216, %r2153, -2147483648;
	xor.b32  	%r2213, %r2150, -2147483648;
	xor.b32  	%r2214, %r2151, -2147483648;
	setp.lt.u32 	%p31, %r1, 256;
	setp.eq.s32 	%p32, %r2174, 6528;
	and.pred  	%p33, %p31, %p32;
	selp.u32 	%r643, 1, 0, %p33;
	{ 
	.reg .pred 	%p1; 
	.reg .pred 	%p2; 
	setp.ne.u32 	%p1, %r643, 0; 
	bar.red.or.pred 	%p2, 0, %p1; 
	selp.u32 	%r644, 1, 0, %p2; 
	}
	setp.eq.s32 	%p34, %r644, 0;
	and.b32  	%r645, %r1, 992;
	and.b32  	%r646, %r1, 31;
	mul.lo.s32 	%r647, %r645, 17;
	or.b32  	%r648, %r647, %r646;
	cvt.u64.u32 	%rd7, %r648;
	mul.lo.s32 	%r649, %r3, 6528;
	cvt.s64.s32 	%rd60, %r649;
	add.s64 	%rd61, %rd7, %rd60;
	cvta.to.global.u64 	%rd62, %rd442;
	shl.b64 	%rd63, %rd61, 2;
	add.s64 	%rd8, %rd62, %rd63;
	cvt.u64.u32 	%rd9, %r1;
	@%p34 bra 	$L__BB7_175;
	setp.gt.u32 	%p35, %r1, 255;
	shl.b32 	%r650, %r1, 3;
	mov.u32 	%r651, _ZZN3cub18CUB_300001_SM_10006detail10radix_sort29DeviceRadixSortOnesweepKernelINS1_5radix10policy_hubIiiyE10Policy1000ELNS0_9SortOrderE0EiiyiiNS1_21identity_decomposer_tEEEvPT5_SB_PT3_PKSC_PT1_PKSG_PT2_PKSK_T4_iiT6_E1s;
	add.s32 	%r652, %r651, %r650;
	add.s32 	%r121, %r652, 26112;
	@%p35 bra 	$L__BB7_64;
	ld.param.u64 	%rd436, [_ZN3cub18CUB_300001_SM_10006detail10radix_sort29DeviceRadixSortOnesweepKernelINS1_5radix10policy_hubIiiyE10Policy1000ELNS0_9SortOrderE0EiiyiiNS1_21identity_decomposer_tEEEvPT5_SB_PT3_PKSC_PT1_PKSG_PT2_PKSK_T4_iiT6__param_3];
	cvta.to.global.u64 	%rd64, %rd436;
	shl.b64 	%rd65, %rd9, 3;
	add.s64 	%rd66, %rd64, %rd65;
	ld.global.u64 	%rd67, [%rd66];
	setp.gt.u32 	%p36, %r1, %r100;
	selp.b64 	%rd68, 6528, 0, %p36;
	sub.s64 	%rd455, %rd67, %rd68;
	st.shared.u64 	[%r121], %rd455;
	setp.lt.s32 	%p37, %r3, 1;
	mov.u32 	%r2178, %r2174;
	@%p37 bra 	$L__BB7_63;
	mov.b32 	%r2176, -1;
	mov.u32 	%r2175, %r3;
	mov.u32 	%r2178, %r2174;
$L__BB7_59:
	ld.param.u64 	%rd429, [_ZN3cub18CUB_300001_SM_10006detail10radix_sort29DeviceRadixSortOnesweepKernelINS1_5radix10policy_hubIiiyE10Policy1000ELNS0_9SortOrderE0EiiyiiNS1_21identity_decomposer_tEEEvPT5_SB_PT3_PKSC_PT1_PKSG_PT2_PKSK_T4_iiT6__param_0];
	add.s32 	%r125, %r2175, -1;
	shl.b32 	%r654, %r125, 8;
	add.s32 	%r655, %r654, %r1;
	cvta.to.global.u64 	%rd69, %rd429;
	mul.wide.s32 	%rd70, %r655, 4;
	add.s64 	%rd11, %rd69, %rd70;
$L__BB7_60:
	membar.cta;
	ld.volatile.global.u32 	%r126, [%rd11];
	setp.eq.s32 	%p38, %r126, 0;
	@%p38 bra 	$L__BB7_60;
	and.b32  	%r656, %r126, 1073741823;
	add.s32 	%r2178, %r656, %r2178;
	setp.gt.s32 	%p39, %r126, -1;
	vote.sync.ballot.b32 	%r2176, %p39, %r2176;
	setp.gt.u32 	%p41, %r2175, 1;
	and.pred  	%p42, %p39, %p41;
	mov.u32 	%r2175, %r125;
	@%p42 bra 	$L__BB7_59;
	ld.shared.u64 	%rd455, [%r121];
$L__BB7_63:
	or.b32  	%r657, %r2178, -2147483648;
	st.volatile.global.u32 	[%rd6], %r657;
	sub.s32 	%r658, %r2178, %r2174;
	cvt.s64.s32 	%rd71, %r658;
	add.s64 	%rd72, %rd455, %rd71;
	st.shared.u64 	[%r121], %rd72;
$L__BB7_64:
	ld.param.u32 	%r2080, [_ZN3cub18CUB_300001_SM_10006detail10radix_sort29DeviceRadixSortOnesweepKernelINS1_5radix10policy_hubIiiyE10Policy1000ELNS0_9SortOrderE0EiiyiiNS1_21identity_decomposer_tEEEvPT5_SB_PT3_PKSC_PT1_PKSG_PT2_PKSK_T4_iiT6__param_8];
	ld.param.u64 	%rd432, [_ZN3cub18CUB_300001_SM_10006detail10radix_sort29DeviceRadixSortOnesweepKernelINS1_5radix10policy_hubIiiyE10Policy1000ELNS0_9SortOrderE0EiiyiiNS1_21identity_decomposer_tEEEvPT5_SB_PT3_PKSC_PT1_PKSG_PT2_PKSK_T4_iiT6__param_2];
	setp.gt.u32 	%p43, %r1, 255;
	setp.lt.s32 	%p44, %r4, %r2080;
	setp.eq.s64 	%p45, %rd432, 0;
	or.pred  	%p46, %p45, %p44;
	or.pred  	%p47, %p43, %p46;
	@%p47 bra 	$L__BB7_66;
	ld.param.u64 	%rd433, [_ZN3cub18CUB_300001_SM_10006detail10radix_sort29DeviceRadixSortOnesweepKernelINS1_5radix10policy_hubIiiyE10Policy1000ELNS0_9SortOrderE0EiiyiiNS1_21identity_decomposer_tEEEvPT5_SB_PT3_PKSC_PT1_PKSG_PT2_PKSK_T4_iiT6__param_2];
	ld.shared.u64 	%rd73, [%r121];
	setp.gt.u32 	%p48, %r1, %r100;
	selp.b64 	%rd74, 6528, 0, %p48;
	cvt.s64.s32 	%rd75, %r2174;
	add.s64 	%rd76, %rd74, %rd75;
	add.s64 	%rd77, %rd76, %rd73;
	cvta.to.global.u64 	%rd78, %rd433;
	shl.b64 	%rd79, %rd9, 3;
	add.s64 	%rd80, %rd78, %rd79;
	st.global.u64 	[%rd80], %rd77;
$L__BB7_66:
	ld.param.u32 	%r2081, [_ZN3cub18CUB_300001_SM_10006detail10radix_sort29DeviceRadixSortOnesweepKernelINS1_5radix10policy_hubIiiyE10Policy1000ELNS0_9SortOrderE0EiiyiiNS1_21identity_decomposer_tEEEvPT5_SB_PT3_PKSC_PT1_PKSG_PT2_PKSK_T4_iiT6__param_8];
	setp.gt.s32 	%p49, %r4, %r2081;
	bar.sync 	0;
	shl.b32 	%r659, %r100, 3;
	add.s32 	%r661, %r651, %r659;
	ld.shared.u64 	%rd14, [%r661+26112];
	@%p49 bra 	$L__BB7_68;
	add.s64 	%rd81, %rd14, %rd7;
	shl.b64 	%rd82, %rd81, 2;
	add.s64 	%rd83, %rd1, %rd82;
	st.global.u32 	[%rd83], %r2165;
	st.global.u32 	[%rd83+128], %r2164;
	st.global.u32 	[%rd83+256], %r2163;
	st.global.u32 	[%rd83+384], %r2162;
	st.global.u32 	[%rd83+512], %r2161;
	st.global.u32 	[%rd83+640], %r2160;
	st.global.u32 	[%rd83+768], %r2159;
	st.global.u32 	[%rd83+896], %r2158;
	st.global.u32 	[%rd83+1024], %r2157;
	st.global.u32 	[%rd83+1152], %r2156;
	st.global.u32 	[%rd83+1280], %r2155;
	st.global.u32 	[%rd83+1408], %r2154;
	st.global.u32 	[%rd83+1536], %r2153;
	st.global.u32 	[%rd83+1664], %r2152;
	st.global.u32 	[%rd83+1792], %r2151;
	st.global.u32 	[%rd83+1920], %r2150;
	st.global.u32 	[%rd83+2048], %r2149;
	bra.uni 	$L__BB7_102;
$L__BB7_68:
	ld.param.u32 	%r2082, [_ZN3cub18CUB_300001_SM_10006detail10radix_sort29DeviceRadixSortOnesweepKernelINS1_5radix10policy_hubIiiyE10Policy1000ELNS0_9SortOrderE0EiiyiiNS1_21identity_decomposer_tEEEvPT5_SB_PT3_PKSC_PT1_PKSG_PT2_PKSK_T4_iiT6__param_8];
	cvt.u32.u64 	%r662, %rd7;
	mad.lo.s32 	%r130, %r3, -6528, %r2082;
	setp.ge.s32 	%p50, %r662, %r130;
	add.s64 	%rd84, %rd14, %rd7;
	shl.b64 	%rd85, %rd84, 2;
	add.s64 	%rd15, %rd1, %rd85;
	@%p50 bra 	$L__BB7_70;
	st.global.u32 	[%rd15], %r2165;
$L__BB7_70:
	add.s32 	%r664, %r662, 32;
	setp.ge.s32 	%p51, %r664, %r130;
	@%p51 bra 	$L__BB7_72;
	st.global.u32 	[%rd15+128], %r2164;
$L__BB7_72:
	add.s32 	%r666, %r662, 64;
	setp.ge.s32 	%p52, %r666, %r130;
	@%p52 bra 	$L__BB7_74;
	st.global.u32 	[%rd15+256], %r2163;
$L__BB7_74:
	add.s32 	%r668, %r662, 96;
	setp.ge.s32 	%p53, %r668, %r130;
	@%p53 bra 	$L__BB7_76;
	st.global.u32 	[%rd15+384], %r2162;
$L__BB7_76:
	add.s32 	%r670, %r662, 128;
	setp.ge.s32 	%p54, %r670, %r130;
	@%p54 bra 	$L__BB7_78;
	st.global.u32 	[%rd15+512], %r2161;
$L__BB7_78:
	add.s32 	%r672, %r662, 160;
	setp.ge.s32 	%p55, %r672, %r130;
	@%p55 bra 	$L__BB7_80;
	st.global.u32 	[%rd15+640], %r2160;
$L__BB7_80:
	add.s32 	%r674, %r662, 192;
	setp.ge.s32 	%p56, %r674, %r130;
	@%p56 bra 	$L__BB7_82;
	st.global.u32 	[%rd15+768], %r2159;
$L__BB7_82:
	add.s32 	%r676, %r662, 224;
	setp.ge.s32 	%p57, %r676, %r130;
	@%p57 bra 	$L__BB7_84;
	st.global.u32 	[%rd15+896], %r2158;
$L__BB7_84:
	add.s32 	%r678, %r662, 256;
	setp.ge.s32 	%p58, %r678, %r130;
	@%p58 bra 	$L__BB7_86;
	st.global.u32 	[%rd15+1024], %r2157;
$L__BB7_86:
	add.s32 	%r680, %r662, 288;
	setp.ge.s32 	%p59, %r680, %r130;
	@%p59 bra 	$L__BB7_88;
	st.global.u32 	[%rd15+1152], %r2156;
$L__BB7_88:
	add.s32 	%r682, %r662, 320;
	setp.ge.s32 	%p60, %r682, %r130;
	@%p60 bra 	$L__BB7_90;
	st.global.u32 	[%rd15+1280], %r2155;
$L__BB7_90:
	add.s32 	%r684, %r662, 352;
	setp.ge.s32 	%p61, %r684, %r130;
	@%p61 bra 	$L__BB7_92;
	st.global.u32 	[%rd15+1408], %r2154;
$L__BB7_92:
	add.s32 	%r686, %r662, 384;
	setp.ge.s32 	%p62, %r686, %r130;
	@%p62 bra 	$L__BB7_94;
	st.global.u32 	[%rd15+1536], %r2153;
$L__BB7_94:
	add.s32 	%r688, %r662, 416;
	setp.ge.s32 	%p63, %r688, %r130;
	@%p63 bra 	$L__BB7_96;
	st.global.u32 	[%rd15+1664], %r2152;
$L__BB7_96:
	add.s32 	%r690, %r662, 448;
	setp.ge.s32 	%p64, %r690, %r130;
	@%p64 bra 	$L__BB7_98;
	st.global.u32 	[%rd15+1792], %r2151;
$L__BB7_98:
	add.s32 	%r692, %r662, 480;
	setp.ge.s32 	%p65, %r692, %r130;
	@%p65 bra 	$L__BB7_100;
	st.global.u32 	[%rd15+1920], %r2150;
$L__BB7_100:
	add.s32 	%r694, %r662, 512;
	setp.ge.s32 	%p66, %r694, %r130;
	@%p66 bra 	$L__BB7_102;
	st.global.u32 	[%rd15+2048], %r2149;
$L__BB7_102:
	ld.param.u32 	%r2083, [_ZN3cub18CUB_300001_SM_10006detail10radix_sort29DeviceRadixSortOnesweepKernelINS1_5radix10policy_hubIiiyE10Policy1000ELNS0_9SortOrderE0EiiyiiNS1_21identity_decomposer_tEEEvPT5_SB_PT3_PKSC_PT1_PKSG_PT2_PKSK_T4_iiT6__param_8];
	setp.gt.s32 	%p67, %r4, %r2083;
	@%p67 bra 	$L__BB7_104;
	ld.global.u32 	%r2211, [%rd8];
	ld.global.u32 	%r2210, [%rd8+128];
	ld.global.u32 	%r2209, [%rd8+256];
	ld.global.u32 	%r2208, [%rd8+384];
	ld.global.u32 	%r2207, [%rd8+512];
	ld.global.u32 	%r2206, [%rd8+640];
	ld.global.u32 	%r2205, [%rd8+768];
	ld.global.u32 	%r2204, [%rd8+896];
	ld.global.u32 	%r2203, [%rd8+1024];
	ld.global.u32 	%r2202, [%rd8+1152];
	ld.global.u32 	%r2201, [%rd8+1280];
	ld.global.u32 	%r2200, [%rd8+1408];
	ld.global.u32 	%r2199, [%rd8+1536];
	ld.global.u32 	%r2198, [%rd8+1664];
	ld.global.u32 	%r2197, [%rd8+1792];
	ld.global.u32 	%r2196, [%rd8+1920];
	ld.global.u32 	%r2195, [%rd8+2048];
	bra.uni 	$L__BB7_138;
$L__BB7_104:
	ld.param.u32 	%r2084, [_ZN3cub18CUB_300001_SM_10006detail10radix_sort29DeviceRadixSortOnesweepKernelINS1_5radix10policy_hubIiiyE10Policy1000ELNS0_9SortOrderE0EiiyiiNS1_21identity_decomposer_tEEEvPT5_SB_PT3_PKSC_PT1_PKSG_PT2_PKSK_T4_iiT6__param_8];
	cvt.u32.u64 	%r696, %rd7;
	sub.s32 	%r148, %r2084, %r649;
	setp.ge.s32 	%p68, %r696, %r148;
	@%p68 bra 	$L__BB7_106;
	ld.global.u32 	%r2211, [%rd8];
$L__BB7_106:
	add.s32 	%r700, %r696, 32;
	setp.ge.s32 	%p69, %r700, %r148;
	@%p69 bra 	$L__BB7_108;
	ld.global.u32 	%r2210, [%rd8+128];
$L__BB7_108:
	add.s32 	%r703, %r696, 64;
	setp.ge.s32 	%p70, %r703, %r148;
	@%p70 bra 	$L__BB7_110;
	ld.global.u32 	%r2209, [%rd8+256];
$L__BB7_110:
	add.s32 	%r706, %r696, 96;
	setp.ge.s32 	%p71, %r706, %r148;
	@%p71 bra 	$L__BB7_112;
	ld.global.u32 	%r2208, [%rd8+384];
$L__BB7_112:
	add.s32 	%r709, %r696, 128;
	setp.ge.s32 	%p72, %r709, %r148;
	@%p72 bra 	$L__BB7_114;
	ld.global.u32 	%r2207, [%rd8+512];
$L__BB7_114:
	add.s32 	%r712, %r696, 160;
	setp.ge.s32 	%p73, %r712, %r148;
	@%p73 bra 	$L__BB7_116;
	ld.global.u32 	%r2206, [%rd8+640];
$L__BB7_116:
	add.s32 	%r715, %r696, 192;
	setp.ge.s32 	%p74, %r715, %r148;
	@%p74 bra 	$L__BB7_118;
	ld.global.u32 	%r2205, [%rd8+768];
$L__BB7_118:
	add.s32 	%r718, %r696, 224;
	setp.ge.s32 	%p75, %r718, %r148;
	@%p75 bra 	$L__BB7_120;
	ld.global.u32 	%r2204, [%rd8+896];
$L__BB7_120:
	add.s32 	%r721, %r696, 256;
	setp.ge.s32 	%p76, %r721, %r148;
	@%p76 bra 	$L__BB7_122;
	ld.global.u32 	%r2203, [%rd8+1024];
$L__BB7_122:
	add.s32 	%r724, %r696, 288;
	setp.ge.s32 	%p77, %r724, %r148;
	@%p77 bra 	$L__BB7_124;
	ld.global.u32 	%r2202, [%rd8+1152];
$L__BB7_124:
	add.s32 	%r727, %r696, 320;
	setp.ge.s32 	%p78, %r727, %r148;
	@%p78 bra 	$L__BB7_126;
	ld.global.u32 	%r2201, [%rd8+1280];
$L__BB7_126:
	add.s32 	%r730, %r696, 352;
	setp.ge.s32 	%p79, %r730, %r148;
	@%p79 bra 	$L__BB7_128;
	ld.global.u32 	%r2200, [%rd8+1408];
$L__BB7_128:
	add.s32 	%r733, %r696, 384;
	setp.ge.s32 	%p80, %r733, %r148;
	@%p80 bra 	$L__BB7_130;
	ld.global.u32 	%r2199, [%rd8+1536];
$L__BB7_130:
	add.s32 	%r736, %r696, 416;
	setp.ge.s32 	%p81, %r736, %r148;
	@%p81 bra 	$L__BB7_132;
	ld.global.u32 	%r2198, [%rd8+1664];
$L__BB7_132:
	add.s32 	%r739, %r696, 448;
	setp.ge.s32 	%p82, %r739, %r148;
	@%p82 bra 	$L__BB7_134;
	ld.global.u32 	%r2197, [%rd8+1792];
$L__BB7_134:
	add.s32 	%r742, %r696, 480;
	setp.ge.s32 	%p83, %r742, %r148;
	@%p83 bra 	$L__BB7_136;
	ld.global.u32 	%r2196, [%rd8+1920];
$L__BB7_136:
	add.s32 	%r745, %r696, 512;
	setp.ge.s32 	%p84, %r745, %r148;
	@%p84 bra 	$L__BB7_138;
	ld.global.u32 	%r2195, [%rd8+2048];
$L__BB7_138:
	ld.param.u32 	%r2085, [_ZN3cub18CUB_300001_SM_10006detail10radix_sort29DeviceRadixSortOnesweepKernelINS1_5radix10policy_hubIiiyE10Policy1000ELNS0_9SortOrderE0EiiyiiNS1_21identity_decomposer_tEEEvPT5_SB_PT3_PKSC_PT1_PKSG_PT2_PKSK_T4_iiT6__param_8];
	mad.lo.s32 	%r746, %r3, 6528, 6528;
	setp.gt.s32 	%p85, %r746, %r2085;
	@%p85 bra 	$L__BB7_140;
	ld.param.u64 	%rd439, [_ZN3cub18CUB_300001_SM_10006detail10radix_sort29DeviceRadixSortOnesweepKernelINS1_5radix10policy_hubIiiyE10Policy1000ELNS0_9SortOrderE0EiiyiiNS1_21identity_decomposer_tEEEvPT5_SB_PT3_PKSC_PT1_PKSG_PT2_PKSK_T4_iiT6__param_6];
	add.s64 	%rd86, %rd14, %rd7;
	cvta.to.global.u64 	%rd87, %rd439;
	shl.b64 	%rd88, %rd86, 2;
	add.s64 	%rd89, %rd87, %rd88;
	st.global.u32 	[%rd89], %r2211;
	st.global.u32 	[%rd89+128], %r2210;
	st.global.u32 	[%rd89+256], %r2209;
	st.global.u32 	[%rd89+384], %r2208;
	st.global.u32 	[%rd89+512], %r2207;
	st.global.u32 	[%rd89+640], %r2206;
	st.global.u32 	[%rd89+768], %r2205;
	st.global.u32 	[%rd89+896], %r2204;
	st.global.u32 	[%rd89+1024], %r2203;
	st.global.u32 	[%rd89+1152], %r2202;
	st.global.u32 	[%rd89+1280], %r2201;
	st.global.u32 	[%rd89+1408], %r2200;
	st.global.u32 	[%rd89+1536], %r2199;
	st.global.u32 	[%rd89+1664], %r2198;
	st.global.u32 	[%rd89+1792], %r2197;
	st.global.u32 	[%rd89+1920], %r2196;
	st.global.u32 	[%rd89+2048], %r2195;
	bra.uni 	$L__BB7_174;
$L__BB7_140:
	ld.param.u32 	%r2086, [_ZN3cub18CUB_300001_SM_10006detail10radix_sort29DeviceRadixSortOnesweepKernelINS1_5radix10policy_hubIiiyE10Policy1000ELNS0_9SortOrderE0EiiyiiNS1_21identity_decomposer_tEEEvPT5_SB_PT3_PKSC_PT1_PKSG_PT2_PKSK_T4_iiT6__param_8];
	ld.param.u64 	%rd440, [_ZN3cub18CUB_300001_SM_10006detail10radix_sort29DeviceRadixSortOnesweepKernelINS1_5radix10policy_hubIiiyE10Policy1000ELNS0_9SortOrderE0EiiyiiNS1_21identity_decomposer_tEEEvPT5_SB_PT3_PKSC_PT1_PKSG_PT2_PKSK_T4_iiT6__param_6];
	cvt.u32.u64 	%r747, %rd7;
	mad.lo.s32 	%r199, %r3, -6528, %r2086;
	setp.ge.s32 	%p86, %r747, %r199;
	add.s64 	%rd90, %rd14, %rd7;
	cvta.to.global.u64 	%rd91, %rd440;
	shl.b64 	%rd92, %rd90, 2;
	add.s64 	%rd16, %rd91, %rd92;
	@%p86 bra 	$L__BB7_142;
	st.global.u32 	[%rd16], %r2211;
$L__BB7_142:
	add.s32 	%r749, %r747, 32;
	setp.ge.s32 	%p87, %r749, %r199;
	@%p87 bra 	$L__BB7_144;
	st.global.u32 	[%rd16+128], %r2210;
$L__BB7_144:
	add.s32 	%r751, %r747, 64;
	setp.ge.s32 	%p88, %r751, %r199;
	@%p88 bra 	$L__BB7_146;
	st.global.u32 	[%rd16+256], %r2209;
$L__BB7_146:
	add.s32 	%r753, %r747, 96;
	setp.ge.s32 	%p89, %r753, %r199;
	@%p89 bra 	$L__BB7_148;
	st.global.u32 	[%rd16+384], %r2208;
$L__BB7_148:
	add.s32 	%r755, %r747, 128;
	setp.ge.s32 	%p90, %r755, %r199;
	@%p90 bra 	$L__BB7_150;
	st.global.u32 	[%rd16+512], %r2207;
$L__BB7_150:
	add.s32 	%r757, %r747, 160;
	setp.ge.s32 	%p91, %r757, %r199;
	@%p91 bra 	$L__BB7_152;
	st.global.u32 	[%rd16+640], %r2206;
$L__BB7_152:
	add.s32 	%r759, %r747, 192;
	setp.ge.s32 	%p92, %r759, %r199;
	@%p92 bra 	$L__BB7_154;
	st.global.u32 	[%rd16+768], %r2205;
$L__BB7_154:
	add.s32 	%r761, %r747, 224;
	setp.ge.s32 	%p93, %r761, %r199;
	@%p93 bra 	$L__BB7_156;
	st.global.u32 	[%rd16+896], %r2204;
$L__BB7_156:
	add.s32 	%r763, %r747, 256;
	setp.ge.s32 	%p94, %r763, %r199;
	@%p94 bra 	$L__BB7_158;
	st.global.u32 	[%rd16+1024], %r2203;
$L__BB7_158:
	add.s32 	%r765, %r747, 288;
	setp.ge.s32 	%p95, %r765, %r199;
	@%p95 bra 	$L__BB7_160;
	st.global.u32 	[%rd16+1152], %r2202;
$L__BB7_160:
	add.s32 	%r767, %r747, 320;
	setp.ge.s32 	%p96, %r767, %r199;
	@%p96 bra 	$L__BB7_162;
	st.global.u32 	[%rd16+1280], %r2201;
$L__BB7_162:
	add.s32 	%r769, %r747, 352;
	setp.ge.s32 	%p97, %r769, %r199;
	@%p97 bra 	$L__BB7_164;
	st.global.u32 	[%rd16+1408], %r2200;
$L__BB7_164:
	add.s32 	%r771, %r747, 384;
	setp.ge.s32 	%p98, %r771, %r199;
	@%p98 bra 	$L__BB7_166;
	st.global.u32 	[%rd16+1536], %r2199;
$L__BB7_166:
	add.s32 	%r773, %r747, 416;
	setp.ge.s32 	%p99, %r773, %r199;
	@%p99 bra 	$L__BB7_168;
	st.global.u32 	[%rd16+1664], %r2198;
$L__BB7_168:
	add.s32 	%r775, %r747, 448;
	setp.ge.s32 	%p100, %r775, %r199;
	@%p100 bra 	$L__BB7_170;
	st.global.u32 	[%rd16+1792], %r2197;
$L__BB7_170:
	add.s32 	%r777, %r747, 480;
	setp.ge.s32 	%p101, %r777, %r199;
	@%p101 bra 	$L__BB7_172;
	st.global.u32 	[%rd16+1920], %r2196;
$L__BB7_172:
	add.s32 	%r779, %r747, 512;
	setp.ge.s32 	%p102, %r779, %r199;
	@%p102 bra 	$L__BB7_174;
	st.global.u32 	[%rd16+2048], %r2195;
$L__BB7_174:
	// begin inline asm
	exit;
	// end inline asm
	mov.u32 	%r2212, %r2149;
	mov.u32 	%r2213, %r2150;
	mov.u32 	%r2214, %r2151;
	mov.u32 	%r2215, %r2152;
	mov.u32 	%r2216, %r2153;
	mov.u32 	%r2217, %r2154;
	mov.u32 	%r2218, %r2155;
	mov.u32 	%r2219, %r2156;
	mov.u32 	%r2220, %r2157;
	mov.u32 	%r2221, %r2158;
	mov.u32 	%r2222, %r2159;
	mov.u32 	%r2223, %r2160;
	mov.u32 	%r2224, %r2161;
	mov.u32 	%r2225, %r2162;
	mov.u32 	%r2226, %r2163;
	mov.u32 	%r2227, %r2164;
	mov.u32 	%r2228, %r2165;
$L__BB7_175:
	mul.hi.u32 	%r780, %r1, 357913942;
	add.s32 	%r781, %r780, %r1;
	shl.b32 	%r782, %r781, 2;
	mov.u32 	%r783, _ZZN3cub18CUB_300001_SM_10006detail10radix_sort29DeviceRadixSortOnesweepKernelINS1_5radix10policy_hubIiiyE10Policy1000ELNS0_9SortOrderE0EiiyiiNS1_21identity_decomposer_tEEEvPT5_SB_PT3_PKSC_PT1_PKSG_PT2_PKSK_T4_iiT6_E1s;
	add.s32 	%r784, %r783, %r782;
	add.s32 	%r217, %r784, 13328;
	st.shared.u32 	[%r784+13328], %r2174;
	bar.sync 	0;
	setp.gt.u32 	%p103, %r1, 31;
	@%p103 bra 	$L__BB7_177;
	mad.lo.s32 	%r816, %r1, 52, %r783;
	ld.shared.u32 	%r817, [%r816+13328];
	ld.shared.u32 	%r818, [%r816+13332];
	ld.shared.u32 	%r819, [%r816+13336];
	ld.shared.u32 	%r820, [%r816+13340];
	ld.shared.u32 	%r821, [%r816+13344];
	ld.shared.u32 	%r822, [%r816+13348];
	ld.shared.u32 	%r823, [%r816+13352];
	ld.shared.u32 	%r824, [%r816+13356];
	ld.shared.u32 	%r825, [%r816+13360];
	ld.shared.u32 	%r826, [%r816+13364];
	ld.shared.u32 	%r827, [%r816+13368];
	ld.shared.u32 	%r828, [%r816+13372];
	add.s32 	%r829, %r818, %r817;
	add.s32 	%r830, %r829, %r819;
	add.s32 	%r831, %r830, %r820;
	add.s32 	%r832, %r831, %r821;
	add.s32 	%r833, %r832, %r822;
	add.s32 	%r834, %r833, %r823;
	add.s32 	%r835, %r834, %r824;
	add.s32 	%r836, %r835, %r825;
	add.s32 	%r837, %r836, %r826;
	add.s32 	%r838, %r837, %r827;
	add.s32 	%r789, %r838, %r828;
	mov.b32 	%r787, 1;
	mov.b32 	%r812, 0;
	mov.b32 	%r814, -1;
	// begin inline asm
	{  .reg .s32 r0;  .reg .pred p;  shfl.sync.up.b32 r0|p, %r789, %r787, %r812, %r814;  @p add.s32 r0, r0, %r789;  mov.s32 %r785, r0;}
	// end inline asm
	mov.b32 	%r793, 2;
	// begin inline asm
	{  .reg .s32 r0;  .reg .pred p;  shfl.sync.up.b32 r0|p, %r785, %r793, %r812, %r814;  @p add.s32 r0, r0, %r785;  mov.s32 %r791, r0;}
	// end inline asm
	mov.b32 	%r799, 4;
	// begin inline asm
	{  .reg .s32 r0;  .reg .pred p;  shfl.sync.up.b32 r0|p, %r791, %r799, %r812, %r814;  @p add.s32 r0, r0, %r791;  mov.s32 %r797, r0;}
	// end inline asm
	mov.b32 	%r805, 8;
	// begin inline asm
	{  .reg .s32 r0;  .reg .pred p;  shfl.sync.up.b32 r0|p, %r797, %r805, %r812, %r814;  @p add.s32 r0, r0, %r797;  mov.s32 %r803, r0;}
	// end inline asm
	mov.b32 	%r811, 16;
	// begin inline asm
	{  .reg .s32 r0;  .reg .pred p;  shfl.sync.up.b32 r0|p, %r803, %r811, %r812, %r814;  @p add.s32 r0, r0, %r803;  mov.s32 %r809, r0;}
	// end inline asm
	sub.s32 	%r839, %r809, %r789;
	add.s32 	%r840, %r817, %r839;
	add.s32 	%r841, %r818, %r840;
	add.s32 	%r842, %r819, %r841;
	add.s32 	%r843, %r820, %r842;
	add.s32 	%r844, %r821, %r843;
	add.s32 	%r845, %r822, %r844;
	add.s32 	%r846, %r823, %r845;
	add.s32 	%r847, %r824, %r846;
	add.s32 	%r848, %r825, %r847;
	add.s32 	%r849, %r826, %r848;
	add.s32 	%r850, %r827, %r849;
	st.shared.u32 	[%r816+13328], %r839;
	st.shared.u32 	[%r816+13332], %r840;
	st.shared.u32 	[%r816+13336], %r841;
	st.shared.u32 	[%r816+13340], %r842;
	st.shared.u32 	[%r816+13344], %r843;
	st.shared.u32 	[%r816+13348], %r844;
	st.shared.u32 	[%r816+13352], %r845;
	st.shared.u32 	[%r816+13356], %r846;
	st.shared.u32 	[%r816+13360], %r847;
	st.shared.u32 	[%r816+13364], %r848;
	st.shared.u32 	[%r816+13368], %r849;
	st.shared.u32 	[%r816+13372], %r850;
$L__BB7_177:
	setp.gt.u32 	%p104, %r1, 255;
	bar.sync 	0;
	ld.shared.u32 	%r218, [%r217];
	@%p104 bra 	$L__BB7_179;
	shl.b32 	%r851, %r1, 2;
	add.s32 	%r853, %r783, %r851;
	ld.shared.u32 	%r854, [%r853];
	add.s32 	%r855, %r854, %r218;
	st.shared.u32 	[%r853], %r855;
	ld.shared.u32 	%r856, [%r853+1024];
	add.s32 	%r857, %r856, %r218;
	st.shared.u32 	[%r853+1024], %r857;
	ld.shared.u32 	%r858, [%r853+2048];
	add.s32 	%r859, %r858, %r218;
	st.shared.u32 	[%r853+2048], %r859;
	ld.shared.u32 	%r860, [%r853+3072];
	add.s32 	%r861, %r860, %r218;
	st.shared.u32 	[%r853+3072], %r861;
	ld.shared.u32 	%r862, [%r853+4096];
	add.s32 	%r863, %r862, %r218;
	st.shared.u32 	[%r853+4096], %r863;
	ld.shared.u32 	%r864, [%r853+5120];
	add.s32 	%r865, %r864, %r218;
	st.shared.u32 	[%r853+5120], %r865;
	ld.shared.u32 	%r866, [%r853+6144];
	add.s32 	%r867, %r866, %r218;
	st.shared.u32 	[%r853+6144], %r867;
	ld.shared.u32 	%r868, [%r853+7168];
	add.s32 	%r869, %r868, %r218;
	st.shared.u32 	[%r853+7168], %r869;
	ld.shared.u32 	%r870, [%r853+8192];
	add.s32 	%r871, %r870, %r218;
	st.shared.u32 	[%r853+8192], %r871;
	ld.shared.u32 	%r872, [%r853+9216];
	add.s32 	%r873, %r872, %r218;
	st.shared.u32 	[%r853+9216], %r873;
	ld.shared.u32 	%r874, [%r853+10240];
	add.s32 	%r875, %r874, %r218;
	st.shared.u32 	[%r853+10240], %r875;
	ld.shared.u32 	%r876, [%r853+11264];
	add.s32 	%r877, %r876, %r218;
	st.shared.u32 	[%r853+11264], %r877;
$L__BB7_179:
	ld.param.u32 	%r2132, [_ZN3cub18CUB_300001_SM_10006detail10radix_sort29DeviceRadixSortOnesweepKernelINS1_5radix10policy_hubIiiyE10Policy1000ELNS0_9SortOrderE0EiiyiiNS1_21identity_decomposer_tEEEvPT5_SB_PT3_PKSC_PT1_PKSG_PT2_PKSK_T4_iiT6__param_10];
	ld.param.u32 	%r2095, [_ZN3cub18CUB_300001_SM_10006detail10radix_sort29DeviceRadixSortOnesweepKernelINS1_5radix10policy_hubIiiyE10Policy1000ELNS0_9SortOrderE0EiiyiiNS1_21identity_decomposer_tEEEvPT5_SB_PT3_PKSC_PT1_PKSG_PT2_PKSK_T4_iiT6__param_9];
	shl.b32 	%r904, %r1, 5;
	and.b32  	%r905, %r904, 31744;
	add.s32 	%r219, %r783, %r905;
	bar.sync 	0;
	// begin inline asm
	mov.u32 %r878, %lanemask_le;
	// end inline asm
	shr.u32 	%r907, %r2228, %r2095;
	mov.b32 	%r908, -1;
	shl.b32 	%r909, %r908, %r2132;
	not.b32 	%r221, %r909;
	and.b32  	%r901, %r907, %r221;
	mov.b32 	%r881, 1;
	// begin inline asm
	{
    .reg .pred p;
    and.b32 %r879, %r901, %r881;    setp.ne.u32 p, %r879, 0;
    vote.ballot.sync.b32 %r879, p, 0xffffffff;
    @!p not.b32 %r879, %r879;
}

	// end inline asm
	mov.b32 	%r884, 2;
	// begin inline asm
	{
    .reg .pred p;
    and.b32 %r882, %r901, %r884;    setp.ne.u32 p, %r882, 0;
    vote.ballot.sync.b32 %r882, p, 0xffffffff;
    @!p not.b32 %r882, %r882;
}

	// end inline asm
	and.b32  	%r910, %r882, %r879;
	mov.b32 	%r887, 4;
	// begin inline asm
	{
    .reg .pred p;
    and.b32 %r885, %r901, %r887;    setp.ne.u32 p, %r885, 0;
    vote.ballot.sync.b32 %r885, p, 0xffffffff;
    @!p not.b32 %r885, %r885;
}

	// end inline asm
	and.b32  	%r911, %r885, %r910;
	mov.b32 	%r890, 8;
	// begin inline asm
	{
    .reg .pred p;
    and.b32 %r888, %r901, %r890;    setp.ne.u32 p, %r888, 0;
    vote.ballot.sync.b32 %r888, p, 0xffffffff;
    @!p not.b32 %r888, %r888;
}

	// end inline asm
	and.b32  	%r912, %r888, %r911;
	mov.b32 	%r893, 16;
	// begin inline asm
	{
    .reg .pred p;
    and.b32 %r891, %r901, %r893;    setp.ne.u32 p, %r891, 0;
    vote.ballot.sync.b32 %r891, p, 0xffffffff;
    @!p not.b32 %r891, %r891;
}

	// end inline asm
	and.b32  	%r913, %r891, %r912;
	mov.b32 	%r896, 32;
	// begin inline asm
	{
    .reg .pred p;
    and.b32 %r894, %r901, %r896;    setp.ne.u32 p, %r894, 0;
    vote.ballot.sync.b32 %r894, p, 0xffffffff;
    @!p not.b32 %r894, %r894;
}

	// end inline asm
	and.b32  	%r914, %r894, %r913;
	mov.b32 	%r899, 64;
	// begin inline asm
	{
    .reg .pred p;
    and.b32 %r897, %r901, %r899;    setp.ne.u32 p, %r897, 0;
    vote.ballot.sync.b32 %r897, p, 0xffffffff;
    @!p not.b32 %r897, %r897;
}

	// end inline asm
	and.b32  	%r915, %r897, %r914;
	mov.b32 	%r902, 128;
	// begin inline asm
	{
    .reg .pred p;
    and.b32 %r900, %r901, %r902;    setp.ne.u32 p, %r900, 0;
    vote.ballot.sync.b32 %r900, p, 0xffffffff;
    @!p not.b32 %r900, %r900;
}

	// end inline asm
	and.b32  	%r916, %r900, %r915;
	clz.b32 	%r917, %r916;
	sub.s32 	%r223, 31, %r917;
	and.b32  	%r918, %r878, %r916;
	popc.b32 	%r224, %r918;
	setp.ne.s32 	%p105, %r443, %r223;
	mov.b32 	%r2229, 0;
	@%p105 bra 	$L__BB7_181;
	shl.b32 	%r919, %r901, 2;
	add.s32 	%r920, %r219, %r919;
	atom.shared.add.u32 	%r2229, [%r920], %r224;
$L__BB7_181:
	ld.param.u32 	%r2096, [_ZN3cub18CUB_300001_SM_10006detail10radix_sort29DeviceRadixSortOnesweepKernelINS1_5radix10policy_hubIiiyE10Policy1000ELNS0_9SortOrderE0EiiyiiNS1_21identity_decomposer_tEEEvPT5_SB_PT3_PKSC_PT1_PKSG_PT2_PKSK_T4_iiT6__param_9];
	shfl.sync.idx.b32	%r946|%p106, %r2229, %r223, 31, -1;
	add.s32 	%r227, %r224, %r946;
	shr.u32 	%r947, %r2227, %r2096;
	and.b32  	%r943, %r947, %r221;
	mov.b32 	%r923, 1;
	// begin inline asm
	{
    .reg .pred p;
    and.b32 %r921, %r943, %r923;    setp.ne.u32 p, %r921, 0;
    vote.ballot.sync.b32 %r921, p, 0xffffffff;
    @!p not.b32 %r921, %r921;
}

	// end inline asm
	mov.b32 	%r926, 2;
	// begin inline asm
	{
    .reg .pred p;
    and.b32 %r924, %r943, %r926;    setp.ne.u32 p, %r924, 0;
    vote.ballot.sync.b32 %r924, p, 0xffffffff;
    @!p not.b32 %r924, %r924;
}

	// end inline asm
	and.b32  	%r948, %r924, %r921;
	mov.b32 	%r929, 4;
	// begin inline asm
	{
    .reg .pred p;
    and.b32 %r927, %r943, %r929;    setp.ne.u32 p, %r927, 0;
    vote.ballot.sync.b32 %r927, p, 0xffffffff;
    @!p not.b32 %r927, %r927;
}

	// end inline asm
	and.b32  	%r949, %r927, %r948;
	mov.b32 	%r932, 8;
	// begin inline asm
	{
    .reg .pred p;
    and.b32 %r930, %r943, %r932;    setp.ne.u32 p, %r930, 0;
    vote.ballot.sync.b32 %r930, p, 0xffffffff;
    @!p not.b32 %r930, %r930;
}

	// end inline asm
	and.b32  	%r950, %r930, %r949;
	mov.b32 	%r935, 16;
	// begin inline asm
	{
    .reg .pred p;
    and.b32 %r933, %r943, %r935;    setp.ne.u32 p, %r933, 0;
    vote.ballot.sync.b32 %r933, p, 0xffffffff;
    @!p not.b32 %r933, %r933;
}

	// end inline asm
	and.b32  	%r951, %r933, %r950;
	mov.b32 	%r938, 32;
	// begin inline asm
	{
    .reg .pred p;
    and.b32 %r936, %r943, %r938;    setp.ne.u32 p, %r936, 0;
    vote.ballot.sync.b32 %r936, p, 0xffffffff;
    @!p not.b32 %r936, %r936;
}

	// end inline asm
	and.b32  	%r952, %r936, %r951;
	mov.b32 	%r941, 64;
	// begin inline asm
	{
    .reg .pred p;
    and.b32 %r939, %r943, %r941;    setp.ne.u32 p, %r939, 0;
    vote.ballot.sync.b32 %r939, p, 0xffffffff;
    @!p not.b32 %r939, %r939;
}

	// end inline asm
	and.b32  	%r953, %r939, %r952;
	mov.b32 	%r944, 128;
	// begin inline asm
	{
    .reg .pred p;
    and.b32 %r942, %r943, %r944;    setp.ne.u32 p, %r942, 0;
    vote.ballot.sync.b32 %r942, p, 0xffffffff;
    @!p not.b32 %r942, %r942;
}

	// end inline asm
	and.b32  	%r954, %r942, %r953;
	clz.b32 	%r955, %r954;
	sub.s32 	%r229, 31, %r955;
	and.b32  	%r956, %r878, %r954;
	popc.b32 	%r230, %r956;
	setp.ne.s32 	%p107, %r443, %r229;
	mov.b32 	%r2230, 0;
	@%p107 bra 	$L__BB7_183;
	shl.b32 	%r957, %r943, 2;
	add.s32 	%r958, %r219, %r957;
	atom.shared.add.u32 	%r2230, [%r958], %r230;
$L__BB7_183:
	ld.param.u32 	%r2097, [_ZN3cub18CUB_300001_SM_10006detail10radix_sort29DeviceRadixSortOnesweepKernelINS1_5radix10policy_hubIiiyE10Policy1000ELNS0_9SortOrderE0EiiyiiNS1_21identity_decomposer_tEEEvPT5_SB_PT3_PKSC_PT1_PKSG_PT2_PKSK_T4_iiT6__param_9];
	shfl.sync.idx.b32	%r984|%p108, %r2230, %r229, 31, -1;
	add.s32 	%r233, %r230, %r984;
	shr.u32 	%r985, %r2226, %r2097;
	and.b32  	%r981, %r985, %r221;
	mov.b32 	%r961, 1;
	// begin inline asm
	{
    .reg .pred p;
    and.b32 %r959, %r981, %r961;    setp.ne.u32 p, %r959, 0;
    vote.ballot.sync.b32 %r959, p, 0xffffffff;
    @!p not.b32 %r959, %r959;
}

	// end inline asm
	mov.b32 	%r964, 2;
	// begin inline asm
	{
    .reg .pred p;
    and.b32 %r962, %r981, %r964;    setp.ne.u32 p, %r962, 0;
    vote.ballot.sync.b32 %r962, p, 0xffffffff;
    @!p not.b32 %r962, %r962;
}

	// end inline asm
	and.b32  	%r986, %r962, %r959;
	mov.b32 	%r967, 4;
	// begin inline asm
	{
    .reg .pred p;
    and.b32 %r965, %r981, %r967;    setp.ne.u32 p, %r965, 0;
    vote.ballot.sync.b32 %r965, p, 0xffffffff;
    @!p not.b32 %r965, %r965;
}

	// end inline asm
	and.b32  	%r987, %r965, %r986;
	mov.b32 	%r970, 8;
	// begin inline asm
	{
    .reg .pred p;
    and.b32 %r968, %r981, %r970;    setp.ne.u32 p, %r968, 0;
    vote.ballot.sync.b32 %r968, p, 0xffffffff;
    @!p not.b32 %r968, %r968;
}

	// end inline asm
	and.b32  	%r988, %r968, %r987;
	mov.b32 	%r973, 16;
	// begin inline asm
	{
    .reg .pred p;
    and.b32 %r971, %r981, %r973;    setp.ne.u32 p, %r971, 0;
    vote.ballot.sync.b32 %r971, p, 0xffffffff;
    @!p not.b32 %r971, %r971;
}

	// end inline asm
	and.b32  	%r989, %r971, %r988;
	mov.b32 	%r976, 32;
	// begin inline asm
	{
    .reg .pred p;
    and.b32 %r974, %r981, %r976;    setp.ne.u32 p, %r974, 0;
    vote.ballot.sync.b32 %r974, p, 0xffffffff;
    @!p not.b32 %r974, %r974;
}

	// end inline asm
	and.b32  	%r990, %r974, %r989;
	mov.b32 	%r979, 64;
	// begin inline asm
	{
    .reg .pred p;
    and.b32 %r977, %r981, %r979;    setp.ne.u32 p, %r977, 0;
    vote.ballot.sync.b32 %r977, p, 0xffffffff;
    @!p not.b32 %r977, %r977;
}

	// end inline asm
	and.b32  	%r991, %r977, %r990;
	mov.b32 	%r982, 128;
	// begin inline asm
	{
    .reg .pred p;
    and.b32 %r980, %r981, %r982;    setp.ne.u32 p, %r980, 0;
    vote.ballot.sync.b32 %r980, p, 0xffffffff;
    @!p not.b32 %r980, %r980;
}

	// end inline asm
	and.b32  	%r992, %r980, %r991;
	clz.b32 	%r993, %r992;
	sub.s32 	%r235, 31, %r993;
	and.b32  	%r994, %r878, %r992;
	popc.b32 	%r236, %r994;
	setp.ne.s32 	%p109, %r443, %r235;
	mov.b32 	%r2231, 0;
	@%p109 bra 	$L__BB7_185;
	shl.b32 	%r995, %r981, 2;
	add.s32 	%r996, %r219, %r995;
	atom.shared.add.u32 	%r2231, [%r996], %r236;
$L__BB7_185:
	ld.param.u32 	%r2098, [_ZN3cub18CUB_300001_SM_10006detail10radix_sort29DeviceRadixSortOnesweepKernelINS1_5radix10policy_hubIiiyE10Policy1000ELNS0_9SortOrderE0EiiyiiNS1_21identity_decomposer_tEEEvPT5_SB_PT3_PKSC_PT1_PKSG_PT2_PKSK_T4_iiT6__param_9];
	shfl.sync.idx.b32	%r1022|%p110, %r2231, %r235, 31, -1;
	add.s32 	%r239, %r236, %r1022;
	shr.u32 	%r1023, %r2225, %r2098;
	and.b32  	%r1019, %r1023, %r221;
	mov.b32 	%r999, 1;
	// begin inline asm
	{
    .reg .pred p;
    and.b32 %r997, %r1019, %r999;    setp.ne.u32 p, %r997, 0;
    vote.ballot.sync.b32 %r997, p, 0xffffffff;
    @!p not.b32 %r997, %r997;
}

	// end inline asm
	mov.b32 	%r1002, 2;
	// begin inline asm
	{
    .reg .pred p;
    and.b32 %r1000, %r1019, %r1002;    setp.ne.u32 p, %r1000, 0;
    vote.ballot.sync.b32 %r1000, p, 0xffffffff;
    @!p not.b32 %r1000, %r1000;
}

	// end inline asm
	and.b32  	%r1024, %r1000, %r997;
	mov.b32 	%r1005, 4;
	// begin inline asm
	{
    .reg .pred p;
    and.b32 %r1003, %r1019, %r1005;    setp.ne.u32 p, %r1003, 0;
    vote.ballot.sync.b32 %r1003, p, 0xffffffff;
    @!p not.b32 %r1003, %r1003;
}

	// end inline asm
	and.b32  	%r1025, %r1003, %r1024;
	mov.b32 	%r1008, 8;
	// begin inline asm
	{
    .reg .pred p;
    and.b32 %r1006, %r1019, %r1008;    setp.ne.u32 p, %r1006, 0;
    vote.ballot.sync.b32 %r1006, p, 0xffffffff;
    @!p not.b32 %r1006, %r1006;
}

	// end inline asm
	and.b32  	%r1026, %r1006, %r1025;
	mov.b32 	%r1011, 16;
	// begin inline asm
	{
    .reg .pred p;
    and.b32 %r1009, %r1019, %r1011;    setp.ne.u32 p, %r1009, 0;
    vote.ballot.sync.b32 %r1009, p, 0xffffffff;
    @!p not.b32 %r1009, %r1009;
}

	// end inline asm
	and.b32  	%r1027, %r1009, %r1026;
	mov.b32 	%r1014, 32;
	// begin inline asm
	{
    .reg .pred p;
    and.b32 %r1012, %r1019, %r1014;    setp.ne.u32 p, %r1012, 0;
    vote.ballot.sync.b32 %r1012, p, 0xffffffff;
    @!p not.b32 %r1012, %r1012;
}

	// end inline asm
	and.b32  	%r1028, %r1012, %r1027;
	mov.b32 	%r1017, 64;
	// begin inline asm
	{
    .reg .pred p;
    and.b32 %r1015, %r1019, %r1017;    setp.ne.u32 p, %r1015, 0;
    vote.ballot.sync.b32 %r1015, p, 0xffffffff;
    @!p not.b32 %r1015, %r1015;
}

	// end inline asm
	and.b32  	%r1029, %r1015, %r1028;
	mov.b32 	%r1020, 128;
	// begin inline asm
	{
    .reg .pred p;
    and.b32 %r1018, %r1019, %r1020;    setp.ne.u32 p, %r1018, 0;
    vote.ballot.sync.b32 %r1018, p, 0xffffffff;
    @!p not.b32 %r1018, %r1018;
}

	// end inline asm
	and.b32  	%r1030, %r1018, %r1029;
	clz.b32 	%r1031, %r1030;
	sub.s32 	%r241, 31, %r1031;
	and.b32  	%r1032, %r878, %r1030;
	popc.b32 	%r242, %r1032;
	setp.ne.s32 	%p111, %r443, %r241;
	mov.b32 	%r2232, 0;
	@%p111 bra 	$L__BB7_187;
	shl.b32 	%r1033, %r1019, 2;
	add.s32 	%r1034, %r219, %r1033;
	atom.shared.add.u32 	%r2232, [%r1034], %r242;
$L__BB7_187:
	ld.param.u32 	%r2099, [_ZN3cub18CUB_300001_SM_10006detail10radix_sort29DeviceRadixSortOnesweepKernelINS1_5radix10policy_hubIiiyE10Policy1000ELNS0_9SortOrderE0EiiyiiNS1_21identity_decomposer_tEEEvPT5_SB_PT3_PKSC_PT1_PKSG_PT2_PKSK_T4_iiT6__param_9];
	shfl.sync.idx.b32	%r1060|%p112, %r2232, %r241, 31, -1;
	add.s32 	%r245, %r242, %r1060;
	shr.u32 	%r1061, %r2224, %r2099;
	and.b32  	%r1057, %r1061, %r221;
	mov.b32 	%r1037, 1;
	// begin inline asm
	{
    .reg .pred p;
    and.b32 %r1035, %r1057, %r1037;    setp.ne.u32 p, %r1035, 0;
    vote.ballot.sync.b32 %r1035, p, 0xffffffff;
    @!p not.b32 %r1035, %r1035;
}

	// end inline asm
	mov.b32 	%r1040, 2;
	// begin inline asm
	{
    .reg .pred p;
    and.b32 %r1038, %r1057, %r1040;    setp.ne.u32 p, %r1038, 0;
    vote.ballot.sync.b32 %r1038, p, 0xffffffff;
    @!p not.b32 %r1038, %r1038;
}

	// end inline asm
	and.b32  	%r1062, %r1038, %r1035;
	mov.b32 	%r1043, 4;
	// begin inline asm
	{
    .reg .pred p;
    and.b32 %r1041, %r1057, %r1043;    setp.ne.u32 p, %r1041, 0;
    vote.ballot.sync.b32 %r1041, p, 0xffffffff;
    @!p not.b32 %r1041, %r1041;
}

	// end inline asm
	and.b32  	%r1063, %r1041, %r1062;
	mov.b32 	%r1046, 8;
	// begin inline asm
	{
    .reg .pred p;
    and.b32 %r1044, %r1057, %r1046;    setp.ne.u32 p, %r1044, 0;
    vote.ballot.sync.b32 %r1044, p, 0xffffffff;
    @!p not.b32 %r1044, %r1044;
}

	// end inline asm
	and.b32  	%r1064, %r1044, %r1063;
	mov.b32 	%r1049, 16;
	// begin inline asm
	{
    .reg .pred p;
    and.b32 %r1047, %r1057, %r1049;    setp.ne.u32 p, %r1047, 0;
    vote.ballot.sync.b32 %r1047, p, 0xffffffff;
    @!p not.b32 %r1047, %r1047;
}

	// end inline asm
	and.b32  	%r1065, %r1047, %r1064;
	mov.b32 	%r1052, 32;
	// begin inline asm
	{
    .reg .pred p;
    and.b32 %r1050, %r1057, %r1052;    setp.ne.u32 p, %r1050, 0;
    vote.ballot.sync.b32 %r1050, p, 0xffffffff;
    @!p not.b32 %r1050, %r1050;
}

	// end inline asm
	and.b32  	%r1066, %r1050, %r1065;
	mov.b32 	%r1055, 64;
	// begin inline asm
	{
    .reg .pred p;
    and.b32 %r1053, %r1057, %r1055;    setp.ne.u32 p, %r1053, 0;
    vote.ballot.sync.b32 %r1053, p, 0xffffffff;
    @!p not.b32 %r1053, %r1053;
}

	// end inline asm
	and.b32  	%r1067, %r1053, %r1066;
	mov.b32 	%r1058, 128;
	// begin inline asm
	{
    .reg .pred p;
    and.b32 %r1056, %r1057, %r1058;    setp.ne.u32 p, %r1056, 0;
    vote.ballot.sync.b32 %r1056, p, 0xffffffff;
    @!p not.b32 %r1056, %r1056;
}

	// end inline asm
	and.b32  	%r1068, %r1056, %r1067;
	clz.b32 	%r1069, %r1068;
	sub.s32 	%r247, 31, %r1069;
	and.b32  	%r1070, %r878, %r1068;
	popc.b32 	%r248, %r1070;
	setp.ne.s32 	%p113, %r443, %r247;
	mov.b32 	%r2233, 0;
	@%p113 bra 	$L__BB7_189;
	shl.b32 	%r1071, %r1057, 2;
	add.s32 	%r1072, %r219, %r1071;
	atom.shared.add.u32 	%r2233, [%r1072], %r248;
$L__BB7_189:
	ld.param.u32 	%r2100, [_ZN3cub18CUB_300001_SM_10006detail10radix_sort29DeviceRadixSortOnesweepKernelINS1_5radix10policy_hubIiiyE10Policy1000ELNS0_9SortOrderE0EiiyiiNS1_21identity_decomposer_tEEEvPT5_SB_PT3_PKSC_PT1_PKSG_PT2_PKSK_T4_iiT6__param_9];
	shfl.sync.idx.b32	%r1098|%p114, %r2233, %r247, 31, -1;
	add.s32 	%r251, %r248, %r1098;
	shr.u32 	%r1099, %r2223, %r2100;
	and.b32  	%r1095, %r1099, %r221;
	mov.b32 	%r1075, 1;
	// begin inline asm
	{
    .reg .pred p;
    and.b32 %r1073, %r1095, %r1075;    setp.ne.u32 p, %r1073, 0;
    vote.ballot.sync.b32 %r1073, p, 0xffffffff;
    @!p not.b32 %r1073, %r1073;
}

	// end inline asm
	mov.b32 	%r1078, 2;
	// begin inline asm
	{
    .reg .pred p;
    and.b32 %r1076, %r1095, %r1078;    setp.ne.u32 p, %r1076, 0;
    vote.ballot.sync.b32 %r1076, p, 0xffffffff;
    @!p not.b32 %r1076, %r1076;
}

	// end inline asm
	and.b32  	%r1100, %r1076, %r1073;
	mov.b32 	%r1081, 4;
	// begin inline asm
	{
    .reg .pred p;
    and.b32 %r1079, %r1095, %r1081;    setp.ne.u32 p, %r1079, 0;
    vote.ballot.sync.b32 %r1079, p, 0xffffffff;
    @!p not.b32 %r1079, %r1079;
}

	// end inline asm
	and.b32  	%r1101, %r1079, %r1100;
	mov.b32 	%r1084, 8;
	// begin inline asm
	{
    .reg .pred p;
    and.b32 %r1082, %r1095, %r1084;    setp.ne.u32 p, %r1082, 0;
    vote.ballot.sync.b32 %r1082, p, 0xffffffff;
    @!p not.b32 %r1082, %r1082;
}

	// end inline asm
	and.b32  	%r1102, %r1082, %r1101;
	mov.b32 	%r1087, 16;
	// begin inline asm
	{
    .reg .pred p;
    and.b32 %r1085, %r1095, %r1087;    setp.ne.u32 p, %r1085, 0;
    vote.ballot.sync.b32 %r1085, p, 0xffffffff;
    @!p not.b32 %r1085, %r1085;
}

	// end inline asm
	and.b32  	%r1103, %r1085, %r1102;
	mov.b32 	%r1090, 32;
	// begin inline asm
	{
    .reg .pred p;
    and.b32 %r1088, %r1095, %r1090;    setp.ne.u32 p, %r1088, 0;
    vote.ballot.sync.b32 %r1088, p, 0xffffffff;
    @!p not.b32 %r1088, %r1088;
}

	// end inline asm
	and.b32  	%r1104, %r1088, %r1103;
	mov.b32 	%r1093, 64;
	// begin inline asm
	{
    .reg .pred p;
    and.b32 %r1091, %r1095, %r1093;    setp.ne.u32 p, %r1091, 0;
    vote.ballot.sync.b32 %r1091, p, 0xffffffff;
    @!p not.b32 %r1091, %r1091;
}

	// end inline asm
	and.b32  	%r1105, %r1091, %r1104;
	mov.b32 	%r1096, 128;
	// begin inline asm
	{
    .reg .pred p;
    and.b32 %r1094, %r1095, %r1096;    setp.ne.u32 p, %r1094, 0;
    vote.ballot.sync.b32 %r1094, p, 0xffffffff;
    @!p not.b32 %r1094, %r1094;
}

	// end inline asm
	and.b32  	%r1106, %r1094, %r1105;
	clz.b32 	%r1107, %r1106;
	sub.s32 	%r253, 31, %r1107;
	and.b32  	%r1108, %r878, %r1106;
	popc.b32 	%r254, %r1108;
	setp.ne.s32 	%p115, %r443, %r253;
	mov.b32 	%r2234, 0;
	@%p115 bra 	$L__BB7_191;
	shl.b32 	%r1109, %r1095, 2;
	add.s32 	%r1110, %r219, %r1109;
	atom.shared.add.u32 	%r2234, [%r1110], %r254;
$L__BB7_191:
	ld.param.u32 	%r2101, [_ZN3cub18CUB_300001_SM_10006detail10radix_sort29DeviceRadixSortOnesweepKernelINS1_5radix10policy_hubIiiyE10Policy1000ELNS0_9SortOrderE0EiiyiiNS1_21identity_decomposer_tEEEvPT5_SB_PT3_PKSC_PT1_PKSG_PT2_PKSK_T4_iiT6__param_9];
	shfl.sync.idx.b32	%r1136|%p116, %r2234, %r253, 31, -1;
	add.s32 	%r257, %r254, %r1136;
	shr.u32 	%r1137, %r2222, %r2101;
	and.b32  	%r1133, %r1137, %r221;
	mov.b32 	%r1113, 1;
	// begin inline asm
	{
    .reg .pred p;
    and.b32 %r1111, %r1133, %r1113;    setp.ne.u32 p, %r1111, 0;
    vote.ballot.sync.b32 %r1111, p, 0xffffffff;
    @!p not.b32 %r1111, %r1111;
}

	// end inline asm
	mov.b32 	%r1116, 2;
	// begin inline asm
	{
    .reg .pred p;
    and.b32 %r1114, %r1133, %r1116;    setp.ne.u32 p, %r1114, 0;
    vote.ballot.sync.b32 %r1114, p, 0xffffffff;
    @!p not.b32 %r1114, %r1114;
}

	// end inline asm
	and.b32  	%r1138, %r1114, %r1111;
	mov.b32 	%r1119, 4;
	// begin inline asm
	{
    .reg .pred p;
    and.b32 %r1117, %r1133, %r1119;    setp.ne.u32 p, %r1117, 0;
    vote.ballot.sync.b32 %r1117, p, 0xffffffff;
    @!p not.b32 %r1117, %r1117;
}

	// end inline asm
	and.b32  	%r1139, %r1117, %r1138;
	mov.b32 	%r1122, 8;
	// begin inline asm
	{
    .reg .pred p;
    and.b32 %r1120, %r1133, %r1122;    setp.ne.u32 p, %r1120, 0;
    vote.ballot.sync.b32 %r1120, p, 0xffffffff;
    @!p not.b32 %r1120, %r1120;
}

	// end inline asm
	and.b32  	%r1140, %r1120, %r1139;
	mov.b32 	%r1125, 16;
	// begin inline asm
	{
    .reg .pred p;
    and.b32 %r1123, %r1133, %r1125;    setp.ne.u32 p, %r1123, 0;
    vote.ballot.sync.b32 %r1123, p, 0xffffffff;
    @!p not.b32 %r1123, %r1123;
}

	// end inline asm
	and.b32  	%r1141, %r1123, %r1140;
	mov.b32 	%r1128, 32;
	// begin inline asm
	{
    .reg .pred p;
    and.b32 %r1126, %r1133, %r1128;    setp.ne.u32 p, %r1126, 0;
    vote.ballot.sync.b32 %r1126, p, 0xffffffff;
    @!p not.b32 %r1126, %r1126;
}

	// end inline asm
	and.b32  	%r1142, %r1126, %r1141;
	mov.b32 	%r1131, 64;
	// begin inline asm
	{
    .reg .pred p;
    and.b32 %r1129, %r1133, %r1131;    setp.ne.u32 p, %r1129, 0;
    vote.ballot.sync.b32 %r1129, p, 0xffffffff;
    @!p not.b32 %r1129, %r1129;
}

	// end inline asm
	and.b32  	%r1143, %r1129, %r1142;
	mov.b32 	%r1134, 128;
	// begin inline asm
	{
    .reg .pred p;
    and.b32 %r1132, %r1133, %r1134;    setp.ne.u32 p, %r1132, 0;
    vote.ballot.sync.b32 %r1132, p, 0xffffffff;
    @!p not.b32 %r1132, %r1132;
}

	// end inline asm
	and.b32  	%r1144, %r1132, %r1143;
	clz.b32 	%r1145, %r1144;
	sub.s32 	%r259, 31, %r1145;
	and.b32  	%r1146, %r878, %r1144;
	popc.b32 	%r260, %r1146;
	setp.ne.s32 	%p117, %r443, %r259;
	mov.b32 	%r2235, 0;
	@%p117 bra 	$L__BB7_193;
	shl.b32 	%r1147, %r1133, 2;
	add.s32 	%r1148, %r219, %r1147;
	atom.shared.add.u32 	%r2235, [%r1148], %r260;
$L__BB7_193:
	ld.param.u32 	%r2102, [_ZN3cub18CUB_300001_SM_10006detail10radix_sort29DeviceRadixSortOnesweepKernelINS1_5radix10policy_hubIiiyE10Policy1000ELNS0_9SortOrderE0EiiyiiNS1_21identity_decomposer_tEEEvPT5_SB_PT3_PKSC_PT1_PKSG_PT2_PKSK_T4_iiT6__param_9];
	shfl.sync.idx.b32	%r1174|%p118, %r2235, %r259, 31, -1;
	add.s32 	%r263, %r260, %r1174;
	shr.u32 	%r1175, %r2221, %r2102;
	and.b32  	%r1171, %r1175, %r221;
	mov.b32 	%r1151, 1;
	// begin inline asm
	{
    .reg .pred p;
    and.b32 %r1149, %r1171, %r1151;    setp.ne.u32 p, %r1149, 0;
    vote.ballot.sync.b32 %r1149, p, 0xffffffff;
    @!p not.b32 %r1149, %r1149;
}

	// end inline asm
	mov.b32 	%r1154, 2;
	// begin inline asm
	{
    .reg .pred p;
    and.b32 %r1152, %r1171, %r1154;    setp.ne.u32 p, %r1152, 0;
    vote.ballot.sync.b32 %r1152, p, 0xffffffff;
    @!p not.b32 %r1152, %r1152;
}

	// end inline asm
	and.b32  	%r1176, %r1152, %r1149;
	mov.b32 	%r1157, 4;
	// begin inline asm
	{
    .reg .pred p;
    and.b32 %r1155, %r1171, %r1157;    setp.ne.u32 p, %r1155, 0;
    vote.ballot.sync.b32 %r1155, p, 0xffffffff;
    @!p not.b32 %r1155, %r1155;
}

	// end inline asm
	and.b32  	%r1177, %r1155, %r1176;
	mov.b32 	%r1160, 8;
	// begin inline asm
	{
    .reg .pred p;
    and.b32 %r1158, %r1171, %r1160;    setp.ne.u32 p, %r1158, 0;
    vote.ballot.sync.b32 %r1158, p, 0xffffffff;
    @!p not.b32 %r1158, %r1158;
}

	// end inline asm
	and.b32  	%r1178, %r1158, %r1177;
	mov.b32 	%r1163, 16;
	// begin inline asm
	{
    .reg .pred p;
    and.b32 %r1161, %r1171, %r1163;    setp.ne.u32 p, %r1161, 0;
    vote.ballot.sync.b32 %r1161, p, 0xffffffff;
    @!p not.b32 %r1161, %r1161;
}

	// end inline asm
	and.b32  	%r1179, %r1161, %r1178;
	mov.b32 	%r1166, 32;
	// begin inline asm
	{
    .reg .pred p;
    and.b32 %r1164, %r1171, %r1166;    setp.ne.u32 p, %r1164, 0;
    vote.ballot.sync.b32 %r1164, p, 0xffffffff;
    @!p not.b32 %r1164, %r1164;
}

	// end inline asm
	and.b32  	%r1180, %r1164, %r1179;
	mov.b32 	%r1169, 64;
	// begin inline asm
	{
    .reg .pred p;
    and.b32 %r1167, %r1171, %r1169;    setp.ne.u32 p, %r1167, 0;
    vote.ballot.sync.b32 %r1167, p, 0xffffffff;
    @!p not.b32 %r1167, %r1167;
}

	// end inline asm
	and.b32  	%r1181, %r1167, %r1180;
	mov.b32 	%r1172, 128;
	// begin inline asm
	{
    .reg .pred p;
    and.b32 %r1170, %r1171, %r1172;    setp.ne.u32 p, %r1170, 0;
    vote.ballot.sync.b32 %r1170, p, 0xffffffff;
    @!p not.b32 %r1170, %r1170;
}

	// end inline asm
	and.b32  	%r1182, %r1170, %r1181;
	clz.b32 	%r1183, %r1182;
	sub.s32 	%r265, 31, %r1183;
	and.b32  	%r1184, %r878, %r1182;
	popc.b32 	%r266, %r1184;
	setp.ne.s32 	%p119, %r443, %r265;
	mov.b32 	%r2236, 0;
	@%p119 bra 	$L__BB7_195;
	shl.b32 	%r1185, %r1171, 2;
	add.s32 	%r1186, %r219, %r1185;
	atom.shared.add.u32 	%r2236, [%r1186], %r266;
$L__BB7_195:
	ld.param.u32 	%r2103, [_ZN3cub18CUB_300001_SM_10006detail10radix_sort29DeviceRadixSortOnesweepKernelINS1_5radix10policy_hubIiiyE10Policy1000ELNS0_9SortOrderE0EiiyiiNS1_21identity_decomposer_tEEEvPT5_SB_PT3_PKSC_PT1_PKSG_PT2_PKSK_T4_iiT6__param_9];
	shfl.sync.idx.b32	%r1212|%p120, %r2236, %r265, 31, -1;
	add.s32 	%r269, %r266, %r1212;
	shr.u32 	%r1213, %r2220, %r2103;
	and.b32  	%r1209, %r1213, %r221;
	mov.b32 	%r1189, 1;
	// begin inline asm
	{
    .reg .pred p;
    and.b32 %r1187, %r1209, %r1189;    setp.ne.u32 p, %r1187, 0;
    vote.ballot.sync.b32 %r1187, p, 0xffffffff;
    @!p not.b32 %r1187, %r1187;
}

	// end inline asm
	mov.b32 	%r1192, 2;
	// begin inline asm
	{
    .reg .pred p;
    and.b32 %r1190, %r1209, %r1192;    setp.ne.u32 p, %r1190, 0;
    vote.ballot.sync.b32 %r1190, p, 0xffffffff;
    @!p not.b32 %r1190, %r1190;
}

	// end inline asm
	and.b32  	%r1214, %r1190, %r1187;
	mov.b32 	%r1195, 4;
	// begin inline asm
	{
    .reg .pred p;
    and.b32 %r1193, %r1209, %r1195;    setp.ne.u32 p, %r1193, 0;
    vote.ballot.sync.b32 %r1193, p, 0xffffffff;
    @!p not.b32 %r1193, %r1193;
}

	// end inline asm
	and.b32  	%r1215, %r1193, %r1214;
	mov.b32 	%r1198, 8;
	// begin inline asm
	{
    .reg .pred p;
    and.b32 %r1196, %r1209, %r1198;    setp.ne.u32 p, %r1196, 0;
    vote.ballot.sync.b32 %r1196, p, 0xffffffff;
    @!p not.b32 %r1196, %r1196;
}

	// end inline asm
	and.b32  	%r1216, %r1196, %r1215;
	mov.b32 	%r1201, 16;
	// begin inline asm
	{
    .reg .pred p;
    and.b32 %r1199, %r1209, %r1201;    setp.ne.u32 p, %r1199, 0;
    vote.ballot.sync.b32 %r1199, p, 0xffffffff;
    @!p not.b32 %r1199, %r1199;
}

	// end inline asm
	and.b32  	%r1217, %r1199, %r1216;
	mov.b32 	%r1204, 32;
	// begin inline asm
	{
    .reg .pred p;
    and.b32 %r1202, %r1209, %r1204;    setp.ne.u32 p, %r1202, 0;
    vote.ballot.sync.b32 %r1202, p, 0xffffffff;
    @!p not.b32 %r1202, %r1202;
}

	// end inline asm
	and.b32  	%r1218, %r1202, %r1217;
	mov.b32 	%r1207, 64;
	// begin inline asm
	{
    .reg .pred p;
    and.b32 %r1205, %r1209, %r1207;    setp.ne.u32 p, %r1205, 0;
    vote.ballot.sync.b32 %r1205, p, 0xffffffff;
    @!p not.b32 %r1205, %r1205;
}

	// end inline asm
	and.b32  	%r1219, %r1205, %r1218;
	mov.b32 	%r1210, 128;
	// begin inline asm
	{
    .reg .pred p;
    and.b32 %r1208, %r1209, %r1210;    setp.ne.u32 p, %r1208, 0;
    vote.ballot.sync.b32 %r1208, p, 0xffffffff;
    @!p not.b32 %r1208, %r1208;
}

	// end inline asm
	and.b32  	%r1220, %r1208, %r1219;
	clz.b32 	%r1221, %r1220;
	sub.s32 	%r271, 31, %r1221;
	and.b32  	%r1222, %r878, %r1220;
	popc.b32 	%r272, %r1222;
	setp.ne.s32 	%p121, %r443, %r271;
	mov.b32 	%r2237, 0;
	@%p121 bra 	$L__BB7_197;
	shl.b32 	%r1223, %r1209, 2;
	add.s32 	%r1224, %r219, %r1223;
	atom.shared.add.u32 	%r2237, [%r1224], %r272;
$L__BB7_197:
	ld.param.u32 	%r2104, [_ZN3cub18CUB_300001_SM_10006detail10radix_sort29DeviceRadixSortOnesweepKernelINS1_5radix10policy_hubIiiyE10Policy1000ELNS0_9SortOrderE0EiiyiiNS1_21identity_decomposer_tEEEvPT5_SB_PT3_PKSC_PT1_PKSG_PT2_PKSK_T4_iiT6__param_9];
	shfl.sync.idx.b32	%r1250|%p122, %r2237, %r271, 31, -1;
	add.s32 	%r275, %r272, %r1250;
	shr.u32 	%r1251, %r2219, %r2104;
	and.b32  	%r1247, %r1251, %r221;
	mov.b32 	%r1227, 1;
	// begin inline asm
	{
    .reg .pred p;
    and.b32 %r1225, %r1247, %r1227;    setp.ne.u32 p, %r1225, 0;
    vote.ballot.sync.b32 %r1225, p, 0xffffffff;
    @!p not.b32 %r1225, %r1225;
}

	// end inline asm
	mov.b32 	%r1230, 2;
	// begin inline asm
	{
    .reg .pred p;
    and.b32 %r1228, %r1247, %r1230;    setp.ne.u32 p, %r1228, 0;
    vote.ballot.sync.b32 %r1228, p, 0xffffffff;
    @!p not.b32 %r1228, %r1228;
}

	// end inline asm
	and.b32  	%r1252, %r1228, %r1225;
	mov.b32 	%r1233, 4;
	// begin inline asm
	{
    .reg .pred p;
    and.b32 %r1231, %r1247, %r1233;    setp.ne.u32 p, %r1231, 0;
    vote.ballot.sync.b32 %r1231, p, 0xffffffff;
    @!p not.b32 %r1231, %r1231;
}

	// end inline asm
	and.b32  	%r1253, %r1231, %r1252;
	mov.b32 	%r1236, 8;
	// begin inline asm
	{
    .reg .pred p;
    and.b32 %r1234, %r1247, %r1236;    setp.ne.u32 p, %r1234, 0;
    vote.ballot.sync.b32 %r1234, p, 0xffffffff;
    @!p not.b32 %r1234, %r1234;
}

	// end inline asm
	and.b32  	%r1254, %r1234, %r1253;
	mov.b32 	%r1239, 16;
	// begin inline asm
	{
    .reg .pred p;
    and.b32 %r1237, %r1247, %r1239;    setp.ne.u32 p, %r1237, 0;
    vote.ballot.sync.b32 %r1237, p, 0xffffffff;
    @!p not.b32 %r1237, %r1237;
}

	// end inline asm
	and.b32  	%r1255, %r1237, %r1254;
	mov.b32 	%r1242, 32;
	// begin inline asm
	{
    .reg .pred p;
    and.b32 %r1240, %r1247, %r1242;    setp.ne.u32 p, %r1240, 0;
    vote.ballot.sync.b32 %r1240, p, 0xffffffff;
    @!p not.b32 %r1240, %r1240;
}

	// end inline asm
	and.b32  	%r1256, %r1240, %r1255;
	mov.b32 	%r1245, 64;
	// begin inline asm
	{
    .reg .pred p;
    and.b32 %r1243, %r1247, %r1245;    setp.ne.u32 p, %r1243, 0;
    vote.ballot.sync.b32 %r1243, p, 0xffffffff;
    @!p not.b32 %r1243, %r1243;
}

	// end inline asm
	and.b32  	%r1257, %r1243, %r1256;
	mov.b32 	%r1248, 128;
	// begin inline asm
	{
    .reg .pred p;
    and.b32 %r1246, %r1247, %r1248;    setp.ne.u32 p, %r1246, 0;
    vote.ballot.sync.b32 %r1246, p, 0xffffffff;
    @!p not.b32 %r1246, %r1246;
}

	// end inline asm
	and.b32  	%r1258, %r1246, %r1257;
	clz.b32 	%r1259, %r1258;
	sub.s32 	%r277, 31, %r1259;
	and.b32  	%r1260, %r878, %r1258;
	popc.b32 	%r278, %r1260;
	setp.ne.s32 	%p123, %r443, %r277;
	mov.b32 	%r2238, 0;
	@%p123 bra 	$L__BB7_199;
	shl.b32 	%r1265, %r1247, 2;
	add.s32 	%r1266, %r219, %r1265;
	atom.shared.add.u32 	%r2238, [%r1266], %r278;
$L__BB7_199:
	ld.param.u32 	%r2105, [_ZN3cub18CUB_300001_SM_10006detail10radix_sort29DeviceRadixSortOnesweepKernelINS1_5radix10policy_hubIiiyE10Policy1000ELNS0_9SortOrderE0EiiyiiNS1_21identity_decomposer_tEEEvPT5_SB_PT3_PKSC_PT1_PKSG_PT2_PKSK_T4_iiT6__param_9];
	shfl.sync.idx.b32	%r1292|%p124, %r2238, %r277, 31, -1;
	add.s32 	%r281, %r278, %r1292;
	shr.u32 	%r1293, %r2218, %r2105;
	and.b32  	%r1289, %r1293, %r221;
	mov.b32 	%r1269, 1;
	// begin inline asm
	{
    .reg .pred p;
    and.b32 %r1267, %r1289, %r1269;    setp.ne.u32 p, %r1267, 0;
    vote.ballot.sync.b32 %r1267, p, 0xffffffff;
    @!p not.b32 %r1267, %r1267;
}

	// end inline asm
	mov.b32 	%r1272, 2;
	// begin inline asm
	{
    .reg .pred p;
    and.b32 %r1270, %r1289, %r1272;    setp.ne.u32 p, %r1270, 0;
    vote.ballot.sync.b32 %r1270, p, 0xffffffff;
    @!p not.b32 %r1270, %r1270;
}

	// end inline asm
	and.b32  	%r1294, %r1270, %r1267;
	mov.b32 	%r1275, 4;
	// begin inline asm
	{
    .reg .pred p;
    and.b32 %r1273, %r1289, %r1275;    setp.ne.u32 p, %r1273, 0;
    vote.ballot.sync.b32 %r1273, p, 0xffffffff;
    @!p not.b32 %r1273, %r1273;
}

	// end inline asm
	and.b32  	%r1295, %r1273, %r1294;
	mov.b32 	%r1278, 8;
	// begin inline asm
	{
    .reg .pred p;
    and.b32 %r1276, %r1289, %r1278;    setp.ne.u32 p, %r1276, 0;
    vote.ballot.sync.b32 %r1276, p, 0xffffffff;
    @!p not.b32 %r1276, %r1276;
}

	// end inline asm
	and.b32  	%r1296, %r1276, %r1295;
	mov.b32 	%r1281, 16;
	// begin inline asm
	{
    .reg .pred p;
    and.b32 %r1279, %r1289, %r1281;    setp.ne.u32 p, %r1279, 0;
    vote.ballot.sync.b32 %r1279, p, 0xffffffff;
    @!p not.b32 %r1279, %r1279;
}

	// end inline asm
	and.b32  	%r1297, %r1279, %r1296;
	mov.b32 	%r1284, 32;
	// begin inline asm
	{
    .reg .pred p;
    and.b32 %r1282, %r1289, %r1284;    setp.ne.u32 p, %r1282, 0;
    vote.ballot.sync.b32 %r1282, p, 0xffffffff;
    @!p not.b32 %r1282, %r1282;
}

	// end inline asm
	and.b32  	%r1298, %r1282, %r1297;
	mov.b32 	%r1287, 64;
	// begin inline asm
	{
    .reg .pred p;
    and.b32 %r1285, %r1289, %r1287;    setp.ne.u32 p, %r1285, 0;
    vote.ballot.sync.b32 %r1285, p, 0xffffffff;
    @!p not.b32 %r1285, %r1285;
}

	// end inline asm
	and.b32  	%r1299, %r1285, %r1298;
	mov.b32 	%r1290, 128;
	// begin inline asm
	{
    .reg .pred p;
    and.b32 %r1288, %r1289, %r1290;    setp.ne.u32 p, %r1288, 0;
    vote.ballot.sync.b32 %r1288, p, 0xffffffff;
    @!p not.b32 %r1288, %r1288;
}

	// end inline asm
	and.b32  	%r1300, %r1288, %r1299;
	clz.b32 	%r1301, %r1300;
	sub.s32 	%r283, 31, %r1301;
	and.b32  	%r1302, %r878, %r1300;
	popc.b32 	%r284, %r1302;
	setp.ne.s32 	%p125, %r443, %r283;
	mov.b32 	%r2239, 0;
	@%p125 bra 	$L__BB7_201;
	shl.b32 	%r1307, %r1289, 2;
	add.s32 	%r1308, %r219, %r1307;
	atom.shared.add.u32 	%r2239, [%r1308], %r284;
$L__BB7_201:
	ld.param.u32 	%r2106, [_ZN3cub18CUB_300001_SM_10006detail10radix_sort29DeviceRadixSortOnesweepKernelINS1_5radix10policy_hubIiiyE10Policy1000ELNS0_9SortOrderE0EiiyiiNS1_21identity_decomposer_tEEEvPT5_SB_PT3_PKSC_PT1_PKSG_PT2_PKSK_T4_iiT6__param_9];
	shfl.sync.idx.b32	%r1334|%p126, %r2239, %r283, 31, -1;
	add.s32 	%r287, %r284, %r1334;
	shr.u32 	%r1335, %r2217, %r2106;
	and.b32  	%r1331, %r1335, %r221;
	mov.b32 	%r1311, 1;
	// begin inline asm
	{
    .reg .pred p;
    and.b32 %r1309, %r1331, %r1311;    setp.ne.u32 p, %r1309, 0;
    vote.ballot.sync.b32 %r1309, p, 0xffffffff;
    @!p not.b32 %r1309, %r1309;
}

	// end inline asm
	mov.b32 	%r1314, 2;
	// begin inline asm
	{
    .reg .pred p;
    and.b32 %r1312, %r1331, %r1314;    setp.ne.u32 p, %r1312, 0;
    vote.ballot.sync.b32 %r1312, p, 0xffffffff;
    @!p not.b32 %r1312, %r1312;
}

	// end inline asm
	and.b32  	%r1336, %r1312, %r1309;
	mov.b32 	%r1317, 4;
	// begin inline asm
	{
    .reg .pred p;
    and.b32 %r1315, %r1331, %r1317;    setp.ne.u32 p, %r1315, 0;
    vote.ballot.sync.b32 %r1315, p, 0xffffffff;
    @!p not.b32 %r1315, %r1315;
}

	// end inline asm
	and.b32  	%r1337, %r1315, %r1336;
	mov.b32 	%r1320, 8;
	// begin inline asm
	{
    .reg .pred p;
    and.b32 %r1318, %r1331, %r1320;    setp.ne.u32 p, %r1318, 0;
    vote.ballot.sync.b32 %r1318, p, 0xffffffff;
    @!p not.b32 %r1318, %r1318;
}

	// end inline asm
	and.b32  	%r1338, %r1318, %r1337;
	mov.b32 	%r1323, 16;
	// begin inline asm
	{
    .reg .pred p;
    and.b32 %r1321, %r1331, %r1323;    setp.ne.u32 p, %r1321, 0;
    vote.ballot.sync.b32 %r1321, p, 0xffffffff;
    @!p not.b32 %r1321, %r1321;
}

	// end inline asm
	and.b32  	%r1339, %r1321, %r1338;
	mov.b32 	%r1326, 32;
	// begin inline asm
	{
    .reg .pred p;
    and.b32 %r1324, %r1331, %r1326;    setp.ne.u32 p, %r1324, 0;
    vote.ballot.sync.b32 %r1324, p, 0xffffffff;
    @!p not.b32 %r1324, %r1324;
}

	// end inline asm
	and.b32  	%r1340, %r1324, %r1339;
	mov.b32 	%r1329, 64;
	// begin inline asm
	{
    .reg .pred p;
    and.b32 %r1327, %r1331, %r1329;    setp.ne.u32 p, %r1327, 0;
    vote.ballot.sync.b32 %r1327, p, 0xffffffff;
    @!p not.b32 %r1327, %r1327;
}

	// end inline asm
	and.b32  	%r1341, %r1327, %r1340;
	mov.b32 	%r1332, 128;
	// begin inline asm
	{
    .reg .pred p;
    and.b32 %r1330, %r1331, %r1332;    setp.ne.u32 p, %r1330, 0;
    vote.ballot.sync.b32 %r1330, p, 0xffffffff;
    @!p not.b32 %r1330, %r1330;
}

	// end inline asm
	and.b32  	%r1342, %r1330, %r1341;
	clz.b32 	%r1343, %r1342;
	sub.s32 	%r289, 31, %r1343;
	and.b32  	%r1344, %r878, %r1342;
	popc.b32 	%r290, %r1344;
	setp.ne.s32 	%p127, %r443, %r289;
	mov.b32 	%r2240, 0;
	@%p127 bra 	$L__BB7_203;
	shl.b32 	%r1349, %r1331, 2;
	add.s32 	%r1350, %r219, %r1349;
	atom.shared.add.u32 	%r2240, [%r1350], %r290;
$L__BB7_203:
	ld.param.u32 	%r2107, [_ZN3cub18CUB_300001_SM_10006detail10radix_sort29DeviceRadixSortOnesweepKernelINS1_5radix10policy_hubIiiyE10Policy1000ELNS0_9SortOrderE0EiiyiiNS1_21identity_decomposer_tEEEvPT5_SB_PT3_PKSC_PT1_PKSG_PT2_PKSK_T4_iiT6__param_9];
	shfl.sync.idx.b32	%r1376|%p128, %r2240, %r289, 31, -1;
	add.s32 	%r293, %r290, %r1376;
	shr.u32 	%r1377, %r2216, %r2107;
	and.b32  	%r1373, %r1377, %r221;
	mov.b32 	%r1353, 1;
	// begin inline asm
	{
    .reg .pred p;
    and.b32 %r1351, %r1373, %r1353;    setp.ne.u32 p, %r1351, 0;
    vote.ballot.sync.b32 %r1351, p, 0xffffffff;
    @!p not.b32 %r1351, %r1351;
}

	// end inline asm
	mov.b32 	%r1356, 2;
	// begin inline asm
	{
    .reg .pred p;
    and.b32 %r1354, %r1373, %r1356;    setp.ne.u32 p, %r1354, 0;
    vote.ballot.sync.b32 %r1354, p, 0xffffffff;
    @!p not.b32 %r1354, %r1354;
}

	// end inline asm
	and.b32  	%r1378, %r1354, %r1351;
	mov.b32 	%r1359, 4;
	// begin inline asm
	{
    .reg .pred p;
    and.b32 %r1357, %r1373, %r1359;    setp.ne.u32 p, %r1357, 0;
    vote.ballot.sync.b32 %r1357, p, 0xffffffff;
    @!p not.b32 %r1357, %r1357;
}

	// end inline asm
	and.b32  	%r1379, %r1357, %r1378;
	mov.b32 	%r1362, 8;
	// begin inline asm
	{
    .reg .pred p;
    and.b32 %r1360, %r1373, %r1362;    setp.ne.u32 p, %r1360, 0;
    vote.ballot.sync.b32 %r1360, p, 0xffffffff;
    @!p not.b32 %r1360, %r1360;
}

	// end inline asm
	and.b32  	%r1380, %r1360, %r1379;
	mov.b32 	%r1365, 16;
	// begin inline asm
	{
    .reg .pred p;
    and.b32 %r1363, %r1373, %r1365;    setp.ne.u32 p, %r1363, 0;
    vote.ballot.sync.b32 %r1363, p, 0xffffffff;
    @!p not.b32 %r1363, %r1363;
}

	// end inline asm
	and.b32  	%r1381, %r1363, %r1380;
	mov.b32 	%r1368, 32;
	// begin inline asm
	{
    .reg .pred p;
    and.b32 %r1366, %r1373, %r1368;    setp.ne.u32 p, %r1366, 0;
    vote.ballot.sync.b32 %r1366, p, 0xffffffff;
    @!p not.b32 %r1366, %r1366;
}

	// end inline asm
	and.b32  	%r1382, %r1366, %r1381;
	mov.b32 	%r1371, 64;
	// begin inline asm
	{
    .reg .pred p;
    and.b32 %r1369, %r1373, %r1371;    setp.ne.u32 p, %r1369, 0;
    vote.ballot.sync.b32 %r1369, p, 0xffffffff;
    @!p not.b32 %r1369, %r1369;
}

	// end inline asm
	and.b32  	%r1383, %r1369, %r1382;
	mov.b32 	%r1374, 128;
	// begin inline asm
	{
    .reg .pred p;
    and.b32 %r1372, %r1373, %r1374;    setp.ne.u32 p, %r1372, 0;
    vote.ballot.sync.b32 %r1372, p, 0xffffffff;
    @!p not.b32 %r1372, %r1372;
}

	// end inline asm
	and.b32  	%r1384, %r1372, %r1383;
	clz.b32 	%r1385, %r1384;
	sub.s32 	%r295, 31, %r1385;
	and.b32  	%r1386, %r878, %r1384;
	popc.b32 	%r296, %r1386;
	setp.ne.s32 	%p129, %r443, %r295;
	mov.b32 	%r2241, 0;
	@%p129 bra 	$L__BB7_205;
	shl.b32 	%r1391, %r1373, 2;
	add.s32 	%r1392, %r219, %r1391;
	atom.shared.add.u32 	%r2241, [%r1392], %r296;
$L__BB7_205:
	ld.param.u32 	%r2108, [_ZN3cub18CUB_300001_SM_10006detail10radix_sort29DeviceRadixSortOnesweepKernelINS1_5radix10policy_hubIiiyE10Policy1000ELNS0_9SortOrderE0EiiyiiNS1_21identity_decomposer_tEEEvPT5_SB_PT3_PKSC_PT1_PKSG_PT2_PKSK_T4_iiT6__param_9];
	shfl.sync.idx.b32	%r1418|%p130, %r2241, %r295, 31, -1;
	add.s32 	%r299, %r296, %r1418;
	shr.u32 	%r1419, %r2215, %r2108;
	and.b32  	%r1415, %r1419, %r221;
	mov.b32 	%r1395, 1;
	// begin inline asm
	{
    .reg .pred p;
    and.b32 %r1393, %r1415, %r1395;    setp.ne.u32 p, %r1393, 0;
    vote.ballot.sync.b32 %r1393, p, 0xffffffff;
    @!p not.b32 %r1393, %r1393;
}

	// end inline asm
	mov.b32 	%r1398, 2;
	// begin inline asm
	{
    .reg .pred p;
    and.b32 %r1396, %r1415, %r1398;    setp.ne.u32 p, %r1396, 0;
    vote.ballot.sync.b32 %r1396, p, 0xffffffff;
    @!p not.b32 %r1396, %r1396;
}

	// end inline asm
	and.b32  	%r1420, %r1396, %r1393;
	mov.b32 	%r1401, 4;
	// begin inline asm
	{
    .reg .pred p;
    and.b32 %r1399, %r1415, %r1401;    setp.ne.u32 p, %r1399, 0;
    vote.ballot.sync.b32 %r1399, p, 0xffffffff;
    @!p not.b32 %r1399, %r1399;
}

	// end inline asm
	and.b32  	%r1421, %r1399, %r1420;
	mov.b32 	%r1404, 8;
	// begin inline asm
	{
    .reg .pred p;
    and.b32 %r1402, %r1415, %r1404;    setp.ne.u32 p, %r1402, 0;
    vote.ballot.sync.b32 %r1402, p, 0xffffffff;
    @!p not.b32 %r1402, %r1402;
}

	// end inline asm
	and.b32  	%r1422, %r1402, %r1421;
	mov.b32 	%r1407, 16;
	// begin inline asm
	{
    .reg .pred p;
    and.b32 %r1405, %r1415, %r1407;    setp.ne.u32 p, %r1405, 0;
    vote.ballot.sync.b32 %r1405, p, 0xffffffff;
    @!p not.b32 %r1405, %r1405;
}

	// end inline asm
	and.b32  	%r1423, %r1405, %r1422;
	mov.b32 	%r1410, 32;
	// begin inline asm
	{
    .reg .pred p;
    and.b32 %r1408, %r1415, %r1410;    setp.ne.u32 p, %r1408, 0;
    vote.ballot.sync.b32 %r1408, p, 0xffffffff;
    @!p not.b32 %r1408, %r1408;
}

	// end inline asm
	and.b32  	%r1424, %r1408, %r1423;
	mov.b32 	%r1413, 64;
	// begin inline asm
	{
    .reg .pred p;
    and.b32 %r1411, %r1415, %r1413;    setp.ne.u32 p, %r1411, 0;
    vote.ballot.sync.b32 %r1411, p, 0xffffffff;
    @!p not.b32 %r1411, %r1411;
}

	// end inline asm
	and.b32  	%r1425, %r1411, %r1424;
	mov.b32 	%r1416, 128;
	// begin inline asm
	{
    .reg .pred p;
    and.b32 %r1414, %r1415, %r1416;    setp.ne.u32 p, %r1414, 0;
    vote.ballot.sync.b32 %r1414, p, 0xffffffff;
    @!p not.b32 %r1414, %r1414;
}

	// end inline asm
	and.b32  	%r1426, %r1414, %r1425;
	clz.b32 	%r1427, %r1426;
	sub.s32 	%r301, 31, %r1427;
	and.b32  	%r1428, %r878, %r1426;
	popc.b32 	%r302, %r1428;
	setp.ne.s32 	%p131, %r443, %r301;
	mov.b32 	%r2242, 0;
	@%p131 bra 	$L__BB7_207;
	shl.b32 	%r1433, %r1415, 2;
	add.s32 	%r1434, %r219, %r1433;
	atom.shared.add.u32 	%r2242, [%r1434], %r302;
$L__BB7_207:
	ld.param.u32 	%r2109, [_ZN3cub18CUB_300001_SM_10006detail10radix_sort29DeviceRadixSortOnesweepKernelINS1_5radix10policy_hubIiiyE10Policy1000ELNS0_9SortOrderE0EiiyiiNS1_21identity_decomposer_tEEEvPT5_SB_PT3_PKSC_PT1_PKSG_PT2_PKSK_T4_iiT6__param_9];
	shfl.sync.idx.b32	%r1460|%p132, %r2242, %r301, 31, -1;
	add.s32 	%r305, %r302, %r1460;
	shr.u32 	%r1461, %r2214, %r2109;
	and.b32  	%r1457, %r1461, %r221;
	mov.b32 	%r1437, 1;
	// begin inline asm
	{
    .reg .pred p;
    and.b32 %r1435, %r1457, %r1437;    setp.ne.u32 p, %r1435, 0;
    vote.ballot.sync.b32 %r1435, p, 0xffffffff;
    @!p not.b32 %r1435, %r1435;
}

	// end inline asm
	mov.b32 	%r1440, 2;
	// begin inline asm
	{
    .reg .pred p;
    and.b32 %r1438, %r1457, %r1440;    setp.ne.u32 p, %r1438, 0;
    vote.ballot.sync.b32 %r1438, p, 0xffffffff;
    @!p not.b32 %r1438, %r1438;
}

	// end inline asm
	and.b32  	%r1462, %r1438, %r1435;
	mov.b32 	%r1443, 4;
	// begin inline asm
	{
    .reg .pred p;
    and.b32 %r1441, %r1457, %r1443;    setp.ne.u32 p, %r1441, 0;
    vote.ballot.sync.b32 %r1441, p, 0xffffffff;
    @!p not.b32 %r1441, %r1441;
}

	// end inline asm
	and.b32  	%r1463, %r1441, %r1462;
	mov.b32 	%r1446, 8;
	// begin inline asm
	{
    .reg .pred p;
    and.b32 %r1444, %r1457, %r1446;    setp.ne.u32 p, %r1444, 0;
    vote.ballot.sync.b32 %r1444, p, 0xffffffff;
    @!p not.b32 %r1444, %r1444;
}

	// end inline asm
	and.b32  	%r1464, %r1444, %r1463;
	mov.b32 	%r1449, 16;
	// begin inline asm
	{
    .reg .pred p;
    and.b32 %r1447, %r1457, %r1449;    setp.ne.u32 p, %r1447, 0;
    vote.ballot.sync.b32 %r1447, p, 0xffffffff;
    @!p not.b32 %r1447, %r1447;
}

	// end inline asm
	and.b32  	%r1465, %r1447, %r1464;
	mov.b32 	%r1452, 32;
	// begin inline asm
	{
    .reg .pred p;
    and.b32 %r1450, %r1457, %r1452;    setp.ne.u32 p, %r1450, 0;
    vote.ballot.sync.b32 %r1450, p, 0xffffffff;
    @!p not.b32 %r1450, %r1450;
}

	// end inline asm
	and.b32  	%r1466, %r1450, %r1465;
	mov.b32 	%r1455, 64;
	// begin inline asm
	{
    .reg .pred p;
    and.b32 %r1453, %r1457, %r1455;    setp.ne.u32 p, %r1453, 0;
    vote.ballot.sync.b32 %r1453, p, 0xffffffff;
    @!p not.b32 %r1453, %r1453;
}

	// end inline asm
	and.b32  	%r1467, %r1453, %r1466;
	mov.b32 	%r1458, 128;
	// begin inline asm
	{
    .reg .pred p;
    and.b32 %r1456, %r1457, %r1458;    setp.ne.u32 p, %r1456, 0;
    vote.ballot.sync.b32 %r1456, p, 0xffffffff;
    @!p not.b32 %r1456, %r1456;
}

	// end inline asm
	and.b32  	%r1468, %r1456, %r1467;
	clz.b32 	%r1469, %r1468;
	sub.s32 	%r307, 31, %r1469;
	and.b32  	%r1470, %r878, %r1468;
	popc.b32 	%r308, %r1470;
	setp.ne.s32 	%p133, %r443, %r307;
	mov.b32 	%r2243, 0;
	@%p133 bra 	$L__BB7_209;
	shl.b32 	%r1475, %r1457, 2;
	add.s32 	%r1476, %r219, %r1475;
	atom.shared.add.u32 	%r2243, [%r1476], %r308;
$L__BB7_209:
	ld.param.u32 	%r2110, [_ZN3cub18CUB_300001_SM_10006detail10radix_sort29DeviceRadixSortOnesweepKernelINS1_5radix10policy_hubIiiyE10Policy1000ELNS0_9SortOrderE0EiiyiiNS1_21identity_decomposer_tEEEvPT5_SB_PT3_PKSC_PT1_PKSG_PT2_PKSK_T4_iiT6__param_9];
	shfl.sync.idx.b32	%r1502|%p134, %r2243, %r307, 31, -1;
	add.s32 	%r311, %r308, %r1502;
	shr.u32 	%r1503, %r2213, %r2110;
	and.b32  	%r1499, %r1503, %r221;
	mov.b32 	%r1479, 1;
	// begin inline asm
	{
    .reg .pred p;
    and.b32 %r1477, %r1499, %r1479;    setp.ne.u32 p, %r1477, 0;
    vote.ballot.sync.b32 %r1477, p, 0xffffffff;
    @!p not.b32 %r1477, %r1477;
}

	// end inline asm
	mov.b32 	%r1482, 2;
	// begin inline asm
	{
    .reg .pred p;
    and.b32 %r1480, %r1499, %r1482;    setp.ne.u32 p, %r1480, 0;
    vote.ballot.sync.b32 %r1480, p, 0xffffffff;
    @!p not.b32 %r1480, %r1480;
}

	// end inline asm
	and.b32  	%r1504, %r1480, %r1477;
	mov.b32 	%r1485, 4;
	// begin inline asm
	{
    .reg .pred p;
    and.b32 %r1483, %r1499, %r1485;    setp.ne.u32 p, %r1483, 0;
    vote.ballot.sync.b32 %r1483, p, 0xffffffff;
    @!p not.b32 %r1483, %r1483;
}

	// end inline asm
	and.b32  	%r1505, %r1483, %r1504;
	mov.b32 	%r1488, 8;
	// begin inline asm
	{
    .reg .pred p;
    and.b32 %r1486, %r1499, %r1488;    setp.ne.u32 p, %r1486, 0;
    vote.ballot.sync.b32 %r1486, p, 0xffffffff;
    @!p not.b32 %r1486, %r1486;
}

	// end inline asm
	and.b32  	%r1506, %r1486, %r1505;
	mov.b32 	%r1491, 16;
	// begin inline asm
	{
    .reg .pred p;
    and.b32 %r1489, %r1499, %r1491;    setp.ne.u32 p, %r1489, 0;
    vote.ballot.sync.b32 %r1489, p, 0xffffffff;
    @!p not.b32 %r1489, %r1489;
}

	// end inline asm
	and.b32  	%r1507, %r1489, %r1506;
	mov.b32 	%r1494, 32;
	// begin inline asm
	{
    .reg .pred p;
    and.b32 %r1492, %r1499, %r1494;    setp.ne.u32 p, %r1492, 0;
    vote.ballot.sync.b32 %r1492, p, 0xffffffff;
    @!p not.b32 %r1492, %r1492;
}

	// end inline asm
	and.b32  	%r1508, %r1492, %r1507;
	mov.b32 	%r1497, 64;
	// begin inline asm
	{
    .reg .pred p;
    and.b32 %r1495, %r1499, %r1497;    setp.ne.u32 p, %r1495, 0;
    vote.ballot.sync.b32 %r1495, p, 0xffffffff;
    @!p not.b32 %r1495, %r1495;
}

	// end inline asm
	and.b32  	%r1509, %r1495, %r1508;
	mov.b32 	%r1500, 128;
	// begin inline asm
	{
    .reg .pred p;
    and.b32 %r1498, %r1499, %r1500;    setp.ne.u32 p, %r1498, 0;
    vote.ballot.sync.b32 %r1498, p, 0xffffffff;
    @!p not.b32 %r1498, %r1498;
}

	// end inline asm
	and.b32  	%r1510, %r1498, %r1509;
	clz.b32 	%r1511, %r1510;
	sub.s32 	%r313, 31, %r1511;
	and.b32  	%r1512, %r878, %r1510;
	popc.b32 	%r314, %r1512;
	setp.ne.s32 	%p135, %r443, %r313;
	mov.b32 	%r2244, 0;
	@%p135 bra 	$L__BB7_211;
	shl.b32 	%r1517, %r1499, 2;
	add.s32 	%r1518, %r219, %r1517;
	atom.shared.add.u32 	%r2244, [%r1518], %r314;
$L__BB7_211:
	ld.param.u32 	%r2111, [_ZN3cub18CUB_300001_SM_10006detail10radix_sort29DeviceRadixSortOnesweepKernelINS1_5radix10policy_hubIiiyE10Policy1000ELNS0_9SortOrderE0EiiyiiNS1_21identity_decomposer_tEEEvPT5_SB_PT3_PKSC_PT1_PKSG_PT2_PKSK_T4_iiT6__param_9];
	shfl.sync.idx.b32	%r1544|%p136, %r2244, %r313, 31, -1;
	add.s32 	%r317, %r314, %r1544;
	shr.u32 	%r1545, %r2212, %r2111;
	and.b32  	%r1541, %r1545, %r221;
	mov.b32 	%r1521, 1;
	// begin inline asm
	{
    .reg .pred p;
    and.b32 %r1519, %r1541, %r1521;    setp.ne.u32 p, %r1519, 0;
    vote.ballot.sync.b32 %r1519, p, 0xffffffff;
    @!p not.b32 %r1519, %r1519;
}

	// end inline asm
	mov.b32 	%r1524, 2;
	// begin inline asm
	{
    .reg .pred p;
    and.b32 %r1522, %r1541, %r1524;    setp.ne.u32 p, %r1522, 0;
    vote.ballot.sync.b32 %r1522, p, 0xffffffff;
    @!p not.b32 %r1522, %r1522;
}

	// end inline asm
	and.b32  	%r1546, %r1522, %r1519;
	mov.b32 	%r1527, 4;
	// begin inline asm
	{
    .reg .pred p;
    and.b32 %r1525, %r1541, %r1527;    setp.ne.u32 p, %r1525, 0;
    vote.ballot.sync.b32 %r1525, p, 0xffffffff;
    @!p not.b32 %r1525, %r1525;
}

	// end inline asm
	and.b32  	%r1547, %r1525, %r1546;
	mov.b32 	%r1530, 8;
	// begin inline asm
	{
    .reg .pred p;
    and.b32 %r1528, %r1541, %r1530;    setp.ne.u32 p, %r1528, 0;
    vote.ballot.sync.b32 %r1528, p, 0xffffffff;
    @!p not.b32 %r1528, %r1528;
}

	// end inline asm
	and.b32  	%r1548, %r1528, %r1547;
	mov.b32 	%r1533, 16;
	// begin inline asm
	{
    .reg .pred p;
    and.b32 %r1531, %r1541, %r1533;    setp.ne.u32 p, %r1531, 0;
    vote.ballot.sync.b32 %r1531, p, 0xffffffff;
    @!p not.b32 %r1531, %r1531;
}

	// end inline asm
	and.b32  	%r1549, %r1531, %r1548;
	mov.b32 	%r1536, 32;
	// begin inline asm
	{
    .reg .pred p;
    and.b32 %r1534, %r1541, %r1536;    setp.ne.u32 p, %r1534, 0;
    vote.ballot.sync.b32 %r1534, p, 0xffffffff;
    @!p not.b32 %r1534, %r1534;
}

	// end inline asm
	and.b32  	%r1550, %r1534, %r1549;
	mov.b32 	%r1539, 64;
	// begin inline asm
	{
    .reg .pred p;
    and.b32 %r1537, %r1541, %r1539;    setp.ne.u32 p, %r1537, 0;
    vote.ballot.sync.b32 %r1537, p, 0xffffffff;
    @!p not.b32 %r1537, %r1537;
}

	// end inline asm
	and.b32  	%r1551, %r1537, %r1550;
	mov.b32 	%r1542, 128;
	// begin inline asm
	{
    .reg .pred p;
    and.b32 %r1540, %r1541, %r1542;    setp.ne.u32 p, %r1540, 0;
    vote.ballot.sync.b32 %r1540, p, 0xffffffff;
    @!p not.b32 %r1540, %r1540;
}

	// end inline asm
	and.b32  	%r1552, %r1540, %r1551;
	clz.b32 	%r1553, %r1552;
	sub.s32 	%r319, 31, %r1553;
	and.b32  	%r1554, %r878, %r1552;
	popc.b32 	%r320, %r1554;
	setp.ne.s32 	%p137, %r443, %r319;
	mov.b32 	%r2245, 0;
	@%p137 bra 	$L__BB7_213;
	shl.b32 	%r1559, %r1541, 2;
	add.s32 	%r1560, %r219, %r1559;
	atom.shared.add.u32 	%r2245, [%r1560], %r320;
$L__BB7_213:
	setp.gt.u32 	%p138, %r1, 255;
	shfl.sync.idx.b32	%r1561|%p139, %r2245, %r319, 31, -1;
	add.s32 	%r1562, %r320, %r1561;
	bar.sync 	0;
	shl.b32 	%r1563, %r227, 2;
	add.s32 	%r323, %r783, %r1563;
	st.shared.u32 	[%r323+-4], %r2228;
	shl.b32 	%r1565, %r233, 2;
	add.s32 	%r324, %r783, %r1565;
	st.shared.u32 	[%r324+-4], %r2227;
	shl.b32 	%r1566, %r239, 2;
	add.s32 	%r325, %r783, %r1566;
	st.shared.u32 	[%r325+-4], %r2226;
	shl.b32 	%r1567, %r245, 2;
	add.s32 	%r326, %r783, %r1567;
	st.shared.u32 	[%r326+-4], %r2225;
	shl.b32 	%r1568, %r251, 2;
	add.s32 	%r327, %r783, %r1568;
	st.shared.u32 	[%r327+-4], %r2224;
	shl.b32 	%r1569, %r257, 2;
	add.s32 	%r328, %r783, %r1569;
	st.shared.u32 	[%r328+-4], %r2223;
	shl.b32 	%r1570, %r263, 2;
	add.s32 	%r329, %r783, %r1570;
	st.shared.u32 	[%r329+-4], %r2222;
	shl.b32 	%r1571, %r269, 2;
	add.s32 	%r330, %r783, %r1571;
	st.shared.u32 	[%r330+-4], %r2221;
	shl.b32 	%r1572, %r275, 2;
	add.s32 	%r331, %r783, %r1572;
	st.shared.u32 	[%r331+-4], %r2220;
	shl.b32 	%r1573, %r281, 2;
	add.s32 	%r332, %r783, %r1573;
	st.shared.u32 	[%r332+-4], %r2219;
	shl.b32 	%r1574, %r287, 2;
	add.s32 	%r333, %r783, %r1574;
	st.shared.u32 	[%r333+-4], %r2218;
	shl.b32 	%r1575, %r293, 2;
	add.s32 	%r334, %r783, %r1575;
	st.shared.u32 	[%r334+-4], %r2217;
	shl.b32 	%r1576, %r299, 2;
	add.s32 	%r335, %r783, %r1576;
	st.shared.u32 	[%r335+-4], %r2216;
	shl.b32 	%r1577, %r305, 2;
	add.s32 	%r336, %r783, %r1577;
	st.shared.u32 	[%r336+-4], %r2215;
	shl.b32 	%r1578, %r311, 2;
	add.s32 	%r337, %r783, %r1578;
	st.shared.u32 	[%r337+-4], %r2214;
	shl.b32 	%r1579, %r317, 2;
	add.s32 	%r338, %r783, %r1579;
	st.shared.u32 	[%r338+-4], %r2213;
	shl.b32 	%r1580, %r1562, 2;
	add.s32 	%r339, %r783, %r1580;
	st.shared.u32 	[%r339+-4], %r2212;
	shl.b32 	%r1581, %r1, 3;
	add.s32 	%r1582, %r783, %r1581;
	add.s32 	%r340, %r1582, 26112;
	@%p138 bra 	$L__BB7_221;
	ld.param.u64 	%rd437, [_ZN3cub18CUB_300001_SM_10006detail10radix_sort29DeviceRadixSortOnesweepKernelINS1_5radix10policy_hubIiiyE10Policy1000ELNS0_9SortOrderE0EiiyiiNS1_21identity_decomposer_tEEEvPT5_SB_PT3_PKSC_PT1_PKSG_PT2_PKSK_T4_iiT6__param_3];
	cvta.to.global.u64 	%rd93, %rd437;
	shl.b64 	%rd94, %rd9, 3;
	add.s64 	%rd95, %rd93, %rd94;
	ld.global.u64 	%rd96, [%rd95];
	cvt.s64.s32 	%rd97, %r218;
	sub.s64 	%rd456, %rd96, %rd97;
	st.shared.u64 	[%r340], %rd456;
	setp.lt.s32 	%p140, %r3, 1;
	mov.u32 	%r2249, %r2174;
	@%p140 bra 	$L__BB7_220;
	mov.b32 	%r2247, -1;
	mov.u32 	%r2246, %r3;
	mov.u32 	%r2249, %r2174;
$L__BB7_216:
	ld.param.u64 	%rd430, [_ZN3cub18CUB_300001_SM_10006detail10radix_sort29DeviceRadixSortOnesweepKernelINS1_5radix10policy_hubIiiyE10Policy1000ELNS0_9SortOrderE0EiiyiiNS1_21identity_decomposer_tEEEvPT5_SB_PT3_PKSC_PT1_PKSG_PT2_PKSK_T4_iiT6__param_0];
	add.s32 	%r344, %r2246, -1;
	shl.b32 	%r1584, %r344, 8;
	add.s32 	%r1585, %r1584, %r1;
	cvta.to.global.u64 	%rd98, %rd430;
	mul.wide.s32 	%rd99, %r1585, 4;
	add.s64 	%rd19, %rd98, %rd99;
$L__BB7_217:
	membar.cta;
	ld.volatile.global.u32 	%r345, [%rd19];
	setp.eq.s32 	%p141, %r345, 0;
	@%p141 bra 	$L__BB7_217;
	and.b32  	%r1586, %r345, 1073741823;
	add.s32 	%r2249, %r1586, %r2249;
	setp.gt.s32 	%p142, %r345, -1;
	vote.sync.ballot.b32 	%r2247, %p142, %r2247;
	setp.gt.u32 	%p144, %r2246, 1;
	and.pred  	%p145, %p142, %p144;
	mov.u32 	%r2246, %r344;
	@%p145 bra 	$L__BB7_216;
	ld.shared.u64 	%rd456, [%r340];
$L__BB7_220:
	ld.param.u64 	%rd431, [_ZN3cub18CUB_300001_SM_10006detail10radix_sort29DeviceRadixSortOnesweepKernelINS1_5radix10policy_hubIiiyE10Policy1000ELNS0_9SortOrderE0EiiyiiNS1_21identity_decomposer_tEEEvPT5_SB_PT3_PKSC_PT1_PKSG_PT2_PKSK_T4_iiT6__param_0];
	or.b32  	%r1587, %r2249, -2147483648;
	cvta.to.global.u64 	%rd100, %rd431;
	shl.b32 	%r1588, %r3, 8;
	add.s32 	%r1589, %r1588, %r1;
	mul.wide.s32 	%rd101, %r1589, 4;
	add.s64 	%rd102, %rd100, %rd101;
	st.volatile.global.u32 	[%rd102], %r1587;
	sub.s32 	%r1590, %r2249, %r2174;
	cvt.s64.s32 	%rd103, %r1590;
	add.s64 	%rd104, %rd456, %rd103;
	st.shared.u64 	[%r340], %rd104;
$L__BB7_221:
	ld.param.u32 	%r2087, [_ZN3cub18CUB_300001_SM_10006detail10radix_sort29DeviceRadixSortOnesweepKernelINS1_5radix10policy_hubIiiyE10Policy1000ELNS0_9SortOrderE0EiiyiiNS1_21identity_decomposer_tEEEvPT5_SB_PT3_PKSC_PT1_PKSG_PT2_PKSK_T4_iiT6__param_8];
	ld.param.u64 	%rd434, [_ZN3cub18CUB_300001_SM_10006detail10radix_sort29DeviceRadixSortOnesweepKernelINS1_5radix10policy_hubIiiyE10Policy1000ELNS0_9SortOrderE0EiiyiiNS1_21identity_decomposer_tEEEvPT5_SB_PT3_PKSC_PT1_PKSG_PT2_PKSK_T4_iiT6__param_2];
	setp.gt.u32 	%p146, %r1, 255;
	mad.lo.s32 	%r349, %r3, 6528, 6528;
	setp.lt.s32 	%p147, %r349, %r2087;
	setp.eq.s64 	%p148, %rd434, 0;
	or.pred  	%p149, %p148, %p147;
	or.pred  	%p150, %p146, %p149;
	@%p150 bra 	$L__BB7_223;
	ld.param.u64 	%rd435, [_ZN3cub18CUB_300001_SM_10006detail10radix_sort29DeviceRadixSortOnesweepKernelINS1_5radix10policy_hubIiiyE10Policy1000ELNS0_9SortOrderE0EiiyiiNS1_21identity_decomposer_tEEEvPT5_SB_PT3_PKSC_PT1_PKSG_PT2_PKSK_T4_iiT6__param_2];
	ld.shared.u64 	%rd105, [%r340];
	cvt.s64.s32 	%rd106, %r2174;
	cvt.s64.s32 	%rd107, %r218;
	add.s64 	%rd108, %rd107, %rd106;
	add.s64 	%rd109, %rd108, %rd105;
	cvta.to.global.u64 	%rd110, %rd435;
	shl.b64 	%rd111, %rd9, 3;
	add.s64 	%rd112, %rd110, %rd111;
	st.global.u64 	[%rd112], %rd109;
$L__BB7_223:
	ld.param.u32 	%r2088, [_ZN3cub18CUB_300001_SM_10006detail10radix_sort29DeviceRadixSortOnesweepKernelINS1_5radix10policy_hubIiiyE10Policy1000ELNS0_9SortOrderE0EiiyiiNS1_21identity_decomposer_tEEEvPT5_SB_PT3_PKSC_PT1_PKSG_PT2_PKSK_T4_iiT6__param_8];
	ld.param.u64 	%rd438, [_ZN3cub18CUB_300001_SM_10006detail10radix_sort29DeviceRadixSortOnesweepKernelINS1_5radix10policy_hubIiiyE10Policy1000ELNS0_9SortOrderE0EiiyiiNS1_21identity_decomposer_tEEEvPT5_SB_PT3_PKSC_PT1_PKSG_PT2_PKSK_T4_iiT6__param_4];
	cvta.to.global.u64 	%rd22, %rd438;
	shl.b32 	%r1591, %r1, 2;
	add.s32 	%r350, %r783, %r1591;
	setp.gt.s32 	%p151, %r349, %r2088;
	bar.sync 	0;
	@%p151 bra 	$L__BB7_225;
	ld.param.u32 	%r2112, [_ZN3cub18CUB_300001_SM_10006detail10radix_sort29DeviceRadixSortOnesweepKernelINS1_5radix10policy_hubIiiyE10Policy1000ELNS0_9SortOrderE0EiiyiiNS1_21identity_decomposer_tEEEvPT5_SB_PT3_PKSC_PT1_PKSG_PT2_PKSK_T4_iiT6__param_9];
	ld.shared.u32 	%r1593, [%r350];
	shr.u32 	%r1594, %r1593, %r2112;
	and.b32  	%r1595, %r1594, %r221;
	shl.b32 	%r1596, %r1595, 3;
	add.s32 	%r1598, %r783, 26112;
	add.s32 	%r1599, %r1598, %r1596;
	ld.shared.u64 	%rd113, [%r1599];
	add.s64 	%rd114, %rd113, %rd9;
	xor.b32  	%r1600, %r1593, -2147483648;
	shl.b64 	%rd115, %rd114, 2;
	add.s64 	%rd116, %rd22, %rd115;
	st.global.u32 	[%rd116], %r1600;
	bar.warp.sync 	-1;
	ld.shared.u32 	%r1601, [%r350+1536];
	shr.u32 	%r1602, %r1601, %r2112;
	and.b32  	%r1603, %r1602, %r221;
	shl.b32 	%r1604, %r1603, 3;
	add.s32 	%r1605, %r1598, %r1604;
	ld.shared.u64 	%rd117, [%r1605];
	add.s64 	%rd118, %rd117, %rd9;
	xor.b32  	%r1606, %r1601, -2147483648;
	shl.b64 	%rd119, %rd118, 2;
	add.s64 	%rd120, %rd22, %rd119;
	st.global.u32 	[%rd120+1536], %r1606;
	bar.warp.sync 	-1;
	ld.shared.u32 	%r1607, [%r350+3072];
	shr.u32 	%r1608, %r1607, %r2112;
	and.b32  	%r1609, %r1608, %r221;
	shl.b32 	%r1610, %r1609, 3;
	add.s32 	%r1611, %r1598, %r1610;
	ld.shared.u64 	%rd121, [%r1611];
	add.s64 	%rd122, %rd121, %rd9;
	xor.b32  	%r1612, %r1607, -2147483648;
	shl.b64 	%rd123, %rd122, 2;
	add.s64 	%rd124, %rd22, %rd123;
	st.global.u32 	[%rd124+3072], %r1612;
	bar.warp.sync 	-1;
	ld.shared.u32 	%r1613, [%r350+4608];
	shr.u32 	%r1614, %r1613, %r2112;
	and.b32  	%r1615, %r1614, %r221;
	shl.b32 	%r1616, %r1615, 3;
	add.s32 	%r1617, %r1598, %r1616;
	ld.shared.u64 	%rd125, [%r1617];
	add.s64 	%rd126, %rd125, %rd9;
	xor.b32  	%r1618, %r1613, -2147483648;
	shl.b64 	%rd127, %rd126, 2;
	add.s64 	%rd128, %rd22, %rd127;
	st.global.u32 	[%rd128+4608], %r1618;
	bar.warp.sync 	-1;
	ld.shared.u32 	%r1619, [%r350+6144];
	shr.u32 	%r1620, %r1619, %r2112;
	and.b32  	%r1621, %r1620, %r221;
	shl.b32 	%r1622, %r1621, 3;
	add.s32 	%r1623, %r1598, %r1622;
	ld.shared.u64 	%rd129, [%r1623];
	add.s64 	%rd130, %rd129, %rd9;
	xor.b32  	%r1624, %r1619, -2147483648;
	shl.b64 	%rd131, %rd130, 2;
	add.s64 	%rd132, %rd22, %rd131;
	st.global.u32 	[%rd132+6144], %r1624;
	bar.warp.sync 	-1;
	ld.shared.u32 	%r1625, [%r350+7680];
	shr.u32 	%r1626, %r1625, %r2112;
	and.b32  	%r1627, %r1626, %r221;
	shl.b32 	%r1628, %r1627, 3;
	add.s32 	%r1629, %r1598, %r1628;
	ld.shared.u64 	%rd133, [%r1629];
	add.s64 	%rd134, %rd133, %rd9;
	xor.b32  	%r1630, %r1625, -2147483648;
	shl.b64 	%rd135, %rd134, 2;
	add.s64 	%rd136, %rd22, %rd135;
	st.global.u32 	[%rd136+7680], %r1630;
	bar.warp.sync 	-1;
	ld.shared.u32 	%r1631, [%r350+9216];
	shr.u32 	%r1632, %r1631, %r2112;
	and.b32  	%r1633, %r1632, %r221;
	shl.b32 	%r1634, %r1633, 3;
	add.s32 	%r1635, %r1598, %r1634;
	ld.shared.u64 	%rd137, [%r1635];
	add.s64 	%rd138, %rd137, %rd9;
	xor.b32  	%r1636, %r1631, -2147483648;
	shl.b64 	%rd139, %rd138, 2;
	add.s64 	%rd140, %rd22, %rd139;
	st.global.u32 	[%rd140+9216], %r1636;
	bar.warp.sync 	-1;
	ld.shared.u32 	%r1637, [%r350+10752];
	shr.u32 	%r1638, %r1637, %r2112;
	and.b32  	%r1639, %r1638, %r221;
	shl.b32 	%r1640, %r1639, 3;
	add.s32 	%r1641, %r1598, %r1640;
	ld.shared.u64 	%rd141, [%r1641];
	add.s64 	%rd142, %rd141, %rd9;
	xor.b32  	%r1642, %r1637, -2147483648;
	shl.b64 	%rd143, %rd142, 2;
	add.s64 	%rd144, %rd22, %rd143;
	st.global.u32 	[%rd144+10752], %r1642;
	bar.warp.sync 	-1;
	ld.shared.u32 	%r1643, [%r350+12288];
	shr.u32 	%r1644, %r1643, %r2112;
	and.b32  	%r1645, %r1644, %r221;
	shl.b32 	%r1646, %r1645, 3;
	add.s32 	%r1647, %r1598, %r1646;
	ld.shared.u64 	%rd145, [%r1647];
	add.s64 	%rd146, %rd145, %rd9;
	xor.b32  	%r1648, %r1643, -2147483648;
	shl.b64 	%rd147, %rd146, 2;
	add.s64 	%rd148, %rd22, %rd147;
	st.global.u32 	[%rd148+12288], %r1648;
	bar.warp.sync 	-1;
	ld.shared.u32 	%r1649, [%r350+13824];
	shr.u32 	%r1650, %r1649, %r2112;
	and.b32  	%r1651, %r1650, %r221;
	shl.b32 	%r1652, %r1651, 3;
	add.s32 	%r1653, %r1598, %r1652;
	ld.shared.u64 	%rd149, [%r1653];
	add.s64 	%rd150, %rd149, %rd9;
	xor.b32  	%r1654, %r1649, -2147483648;
	shl.b64 	%rd151, %rd150, 2;
	add.s64 	%rd152, %rd22, %rd151;
	st.global.u32 	[%rd152+13824], %r1654;
	bar.warp.sync 	-1;
	ld.shared.u32 	%r1655, [%r350+15360];
	shr.u32 	%r1656, %r1655, %r2112;
	and.b32  	%r1657, %r1656, %r221;
	shl.b32 	%r1658, %r1657, 3;
	add.s32 	%r1659, %r1598, %r1658;
	ld.shared.u64 	%rd153, [%r1659];
	add.s64 	%rd154, %rd153, %rd9;
	xor.b32  	%r1660, %r1655, -2147483648;
	shl.b64 	%rd155, %rd154, 2;
	add.s64 	%rd156, %rd22, %rd155;
	st.global.u32 	[%rd156+15360], %r1660;
	bar.warp.sync 	-1;
	ld.shared.u32 	%r1661, [%r350+16896];
	shr.u32 	%r1662, %r1661, %r2112;
	and.b32  	%r1663, %r1662, %r221;
	shl.b32 	%r1664, %r1663, 3;
	add.s32 	%r1665, %r1598, %r1664;
	ld.shared.u64 	%rd157, [%r1665];
	add.s64 	%rd158, %rd157, %rd9;
	xor.b32  	%r1666, %r1661, -2147483648;
	shl.b64 	%rd159, %rd158, 2;
	add.s64 	%rd160, %rd22, %rd159;
	st.global.u32 	[%rd160+16896], %r1666;
	bar.warp.sync 	-1;
	ld.shared.u32 	%r1667, [%r350+18432];
	shr.u32 	%r1668, %r1667, %r2112;
	and.b32  	%r1669, %r1668, %r221;
	shl.b32 	%r1670, %r1669, 3;
	add.s32 	%r1671, %r1598, %r1670;
	ld.shared.u64 	%rd161, [%r1671];
	add.s64 	%rd162, %rd161, %rd9;
	xor.b32  	%r1672, %r1667, -2147483648;
	shl.b64 	%rd163, %rd162, 2;
	add.s64 	%rd164, %rd22, %rd163;
	st.global.u32 	[%rd164+18432], %r1672;
	bar.warp.sync 	-1;
	ld.shared.u32 	%r1673, [%r350+19968];
	shr.u32 	%r1674, %r1673, %r2112;
	and.b32  	%r1675, %r1674, %r221;
	shl.b32 	%r1676, %r1675, 3;
	add.s32 	%r1677, %r1598, %r1676;
	ld.shared.u64 	%rd165, [%r1677];
	add.s64 	%rd166, %rd165, %rd9;
	xor.b32  	%r1678, %r1673, -2147483648;
	shl.b64 	%rd167, %rd166, 2;
	add.s64 	%rd168, %rd22, %rd167;
	st.global.u32 	[%rd168+19968], %r1678;
	bar.warp.sync 	-1;
	ld.shared.u32 	%r1679, [%r350+21504];
	shr.u32 	%r1680, %r1679, %r2112;
	and.b32  	%r1681, %r1680, %r221;
	shl.b32 	%r1682, %r1681, 3;
	add.s32 	%r1683, %r1598, %r1682;
	ld.shared.u64 	%rd169, [%r1683];
	add.s64 	%rd170, %rd169, %rd9;
	xor.b32  	%r1684, %r1679, -2147483648;
	shl.b64 	%rd171, %rd170, 2;
	add.s64 	%rd172, %rd22, %rd171;
	st.global.u32 	[%rd172+21504], %r1684;
	bar.warp.sync 	-1;
	ld.shared.u32 	%r1685, [%r350+23040];
	shr.u32 	%r1686, %r1685, %r2112;
	and.b32  	%r1687, %r1686, %r221;
	shl.b32 	%r1688, %r1687, 3;
	add.s32 	%r1689, %r1598, %r1688;
	ld.shared.u64 	%rd173, [%r1689];
	add.s64 	%rd174, %rd173, %rd9;
	xor.b32  	%r1690, %r1685, -2147483648;
	shl.b64 	%rd175, %rd174, 2;
	add.s64 	%rd176, %rd22, %rd175;
	st.global.u32 	[%rd176+23040], %r1690;
	bar.warp.sync 	-1;
	ld.shared.u32 	%r1691, [%r350+24576];
	shr.u32 	%r1692, %r1691, %r2112;
	and.b32  	%r1693, %r1692, %r221;
	shl.b32 	%r1694, %r1693, 3;
	add.s32 	%r1695, %r1598, %r1694;
	ld.shared.u64 	%rd177, [%r1695];
	add.s64 	%rd178, %rd177, %rd9;
	xor.b32  	%r1696, %r1691, -2147483648;
	shl.b64 	%rd179, %rd178, 2;
	add.s64 	%rd180, %rd22, %rd179;
	st.global.u32 	[%rd180+24576], %r1696;
	bar.warp.sync 	-1;
	bra.uni 	$L__BB7_260;
$L__BB7_225:
	ld.param.u32 	%r2089, [_ZN3cub18CUB_300001_SM_10006detail10radix_sort29DeviceRadixSortOnesweepKernelINS1_5radix10policy_hubIiiyE10Policy1000ELNS0_9SortOrderE0EiiyiiNS1_21identity_decomposer_tEEEvPT5_SB_PT3_PKSC_PT1_PKSG_PT2_PKSK_T4_iiT6__param_8];
	mad.lo.s32 	%r351, %r3, -6528, %r2089;
	setp.ge.s32 	%p152, %r1, %r351;
	@%p152 bra 	$L__BB7_227;
	ld.param.u32 	%r2113, [_ZN3cub18CUB_300001_SM_10006detail10radix_sort29DeviceRadixSortOnesweepKernelINS1_5radix10policy_hubIiiyE10Policy1000ELNS0_9SortOrderE0EiiyiiNS1_21identity_decomposer_tEEEvPT5_SB_PT3_PKSC_PT1_PKSG_PT2_PKSK_T4_iiT6__param_9];
	ld.shared.u32 	%r1697, [%r350];
	shr.u32 	%r1698, %r1697, %r2113;
	and.b32  	%r1699, %r1698, %r221;
	shl.b32 	%r1700, %r1699, 3;
	add.s32 	%r1702, %r783, %r1700;
	ld.shared.u64 	%rd181, [%r1702+26112];
	xor.b32  	%r1703, %r1697, -2147483648;
	add.s64 	%rd182, %rd181, %rd9;
	shl.b64 	%rd183, %rd182, 2;
	add.s64 	%rd184, %rd22, %rd183;
	st.global.u32 	[%rd184], %r1703;
$L__BB7_227:
	bar.warp.sync 	-1;
	add.s32 	%r1704, %r1, 384;
	setp.ge.s32 	%p153, %r1704, %r351;
	@%p153 bra 	$L__BB7_229;
	ld.param.u32 	%r2114, [_ZN3cub18CUB_300001_SM_10006detail10radix_sort29DeviceRadixSortOnesweepKernelINS1_5radix10policy_hubIiiyE10Policy1000ELNS0_9SortOrderE0EiiyiiNS1_21identity_decomposer_tEEEvPT5_SB_PT3_PKSC_PT1_PKSG_PT2_PKSK_T4_iiT6__param_9];
	ld.shared.u32 	%r1705, [%r350+1536];
	shr.u32 	%r1706, %r1705, %r2114;
	and.b32  	%r1707, %r1706, %r221;
	shl.b32 	%r1708, %r1707, 3;
	add.s32 	%r1710, %r783, %r1708;
	ld.shared.u64 	%rd185, [%r1710+26112];
	xor.b32  	%r1711, %r1705, -2147483648;
	add.s64 	%rd186, %rd185, %rd9;
	shl.b64 	%rd187, %rd186, 2;
	add.s64 	%rd188, %rd22, %rd187;
	st.global.u32 	[%rd188+1536], %r1711;
$L__BB7_229:
	bar.warp.sync 	-1;
	add.s32 	%r1712, %r1, 768;
	setp.ge.s32 	%p154, %r1712, %r351;
	@%p154 bra 	$L__BB7_231;
	ld.param.u32 	%r2115, [_ZN3cub18CUB_300001_SM_10006detail10radix_sort29DeviceRadixSortOnesweepKernelINS1_5radix10policy_hubIiiyE10Policy1000ELNS0_9SortOrderE0EiiyiiNS1_21identity_decomposer_tEEEvPT5_SB_PT3_PKSC_PT1_PKSG_PT2_PKSK_T4_iiT6__param_9];
	ld.shared.u32 	%r1713, [%r350+3072];
	shr.u32 	%r1714, %r1713, %r2115;
	and.b32  	%r1715, %r1714, %r221;
	shl.b32 	%r1716, %r1715, 3;
	add.s32 	%r1718, %r783, %r1716;
	ld.shared.u64 	%rd189, [%r1718+26112];
	xor.b32  	%r1719, %r1713, -2147483648;
	add.s64 	%rd190, %rd189, %rd9;
	shl.b64 	%rd191, %rd190, 2;
	add.s64 	%rd192, %rd22, %rd191;
	st.global.u32 	[%rd192+3072], %r1719;
$L__BB7_231:
	bar.warp.sync 	-1;
	add.s32 	%r1720, %r1, 1152;
	setp.ge.s32 	%p155, %r1720, %r351;
	@%p155 bra 	$L__BB7_233;
	ld.param.u32 	%r2116, [_ZN3cub18CUB_300001_SM_10006detail10radix_sort29DeviceRadixSortOnesweepKernelINS1_5radix10policy_hubIiiyE10Policy1000ELNS0_9SortOrderE0EiiyiiNS1_21identity_decomposer_tEEEvPT5_SB_PT3_PKSC_PT1_PKSG_PT2_PKSK_T4_iiT6__param_9];
	ld.shared.u32 	%r1721, [%r350+4608];
	shr.u32 	%r1722, %r1721, %r2116;
	and.b32  	%r1723, %r1722, %r221;
	shl.b32 	%r1724, %r1723, 3;
	add.s32 	%r1726, %r783, %r1724;
	ld.shared.u64 	%rd193, [%r1726+26112];
	xor.b32  	%r1727, %r1721, -2147483648;
	add.s64 	%rd194, %rd193, %rd9;
	shl.b64 	%rd195, %rd194, 2;
	add.s64 	%rd196, %rd22, %rd195;
	st.global.u32 	[%rd196+4608], %r1727;
$L__BB7_233:
	bar.warp.sync 	-1;
	add.s32 	%r1728, %r1, 1536;
	setp.ge.s32 	%p156, %r1728, %r351;
	@%p156 bra 	$L__BB7_235;
	ld.param.u32 	%r2117, [_ZN3cub18CUB_300001_SM_10006detail10radix_sort29DeviceRadixSortOnesweepKernelINS1_5radix10policy_hubIiiyE10Policy1000ELNS0_9SortOrderE0EiiyiiNS1_21identity_decomposer_tEEEvPT5_SB_PT3_PKSC_PT1_PKSG_PT2_PKSK_T4_iiT6__param_9];
	ld.shared.u32 	%r1729, [%r350+6144];
	shr.u32 	%r1730, %r1729, %r2117;
	and.b32  	%r1731, %r1730, %r221;
	shl.b32 	%r1732, %r1731, 3;
	add.s32 	%r1734, %r783, %r1732;
	ld.shared.u64 	%rd197, [%r1734+26112];
	xor.b32  	%r1735, %r1729, -2147483648;
	add.s64 	%rd198, %rd197, %rd9;
	shl.b64 	%rd199, %rd198, 2;
	add.s64 	%rd200, %rd22, %rd199;
	st.global.u32 	[%rd200+6144], %r1735;
$L__BB7_235:
	bar.warp.sync 	-1;
	add.s32 	%r1736, %r1, 1920;
	setp.ge.s32 	%p157, %r1736, %r351;
	@%p157 bra 	$L__BB7_237;
	ld.param.u32 	%r2118, [_ZN3cub18CUB_300001_SM_10006detail10radix_sort29DeviceRadixSortOnesweepKernelINS1_5radix10policy_hubIiiyE10Policy1000ELNS0_9SortOrderE0EiiyiiNS1_21identity_decomposer_tEEEvPT5_SB_PT3_PKSC_PT1_PKSG_PT2_PKSK_T4_iiT6__param_9];
	ld.shared.u32 	%r1737, [%r350+7680];
	shr.u32 	%r1738, %r1737, %r2118;
	and.b32  	%r1739, %r1738, %r221;
	shl.b32 	%r1740, %r1739, 3;
	add.s32 	%r1742, %r783, %r1740;
	ld.shared.u64 	%rd201, [%r1742+26112];
	xor.b32  	%r1743, %r1737, -2147483648;
	add.s64 	%rd202, %rd201, %rd9;
	shl.b64 	%rd203, %rd202, 2;
	add.s64 	%rd204, %rd22, %rd203;
	st.global.u32 	[%rd204+7680], %r1743;
$L__BB7_237:
	bar.warp.sync 	-1;
	add.s32 	%r1744, %r1, 2304;
	setp.ge.s32 	%p158, %r1744, %r351;
	@%p158 bra 	$L__BB7_239;
	ld.param.u32 	%r2119, [_ZN3cub18CUB_300001_SM_10006detail10radix_sort29DeviceRadixSortOnesweepKernelINS1_5radix10policy_hubIiiyE10Policy1000ELNS0_9SortOrderE0EiiyiiNS1_21identity_decomposer_tEEEvPT5_SB_PT3_PKSC_PT1_PKSG_PT2_PKSK_T4_iiT6__param_9];
	ld.shared.u32 	%r1745, [%r350+9216];
	shr.u32 	%r1746, %r1745, %r2119;
	and.b32  	%r1747, %r1746, %r221;
	shl.b32 	%r1748, %r1747, 3;
	add.s32 	%r1750, %r783, %r1748;
	ld.shared.u64 	%rd205, [%r1750+26112];
	xor.b32  	%r1751, %r1745, -2147483648;
	add.s64 	%rd206, %rd205, %rd9;
	shl.b64 	%rd207, %rd206, 2;
	add.s64 	%rd208, %rd22, %rd207;
	st.global.u32 	[%rd208+9216], %r1751;
$L__BB7_239:
	bar.warp.sync 	-1;
	add.s32 	%r1752, %r1, 2688;
	setp.ge.s32 	%p159, %r1752, %r351;
	@%p159 bra 	$L__BB7_241;
	ld.param.u32 	%r2120, [_ZN3cub18CUB_300001_SM_10006detail10radix_sort29DeviceRadixSortOnesweepKernelINS1_5radix10policy_hubIiiyE10Policy1000ELNS0_9SortOrderE0EiiyiiNS1_21identity_decomposer_tEEEvPT5_SB_PT3_PKSC_PT1_PKSG_PT2_PKSK_T4_iiT6__param_9];
	ld.shared.u32 	%r1753, [%r350+10752];
	shr.u32 	%r1754, %r1753, %r2120;
	and.b32  	%r1755, %r1754, %r221;
	shl.b32 	%r1756, %r1755, 3;
	add.s32 	%r1758, %r783, %r1756;
	ld.shared.u64 	%rd209, [%r1758+26112];
	xor.b32  	%r1759, %r1753, -2147483648;
	add.s64 	%rd210, %rd209, %rd9;
	shl.b64 	%rd211, %rd210, 2;
	add.s64 	%rd212, %rd22, %rd211;
	st.global.u32 	[%rd212+10752], %r1759;
$L__BB7_241:
	bar.warp.sync 	-1;
	or.b32  	%r1760, %r1, 3072;
	setp.ge.s32 	%p160, %r1760, %r351;
	@%p160 bra 	$L__BB7_243;
	ld.param.u32 	%r2121, [_ZN3cub18CUB_300001_SM_10006detail10radix_sort29DeviceRadixSortOnesweepKernelINS1_5radix10policy_hubIiiyE10Policy1000ELNS0_9SortOrderE0EiiyiiNS1_21identity_decomposer_tEEEvPT5_SB_PT3_PKSC_PT1_PKSG_PT2_PKSK_T4_iiT6__param_9];
	ld.shared.u32 	%r1761, [%r350+12288];
	shr.u32 	%r1762, %r1761, %r2121;
	and.b32  	%r1763, %r1762, %r221;
	shl.b32 	%r1764, %r1763, 3;
	add.s32 	%r1766, %r783, %r1764;
	ld.shared.u64 	%rd213, [%r1766+26112];
	xor.b32  	%r1767, %r1761, -2147483648;
	add.s64 	%rd214, %rd213, %rd9;
	shl.b64 	%rd215, %rd214, 2;
	add.s64 	%rd216, %rd22, %rd215;
	st.global.u32 	[%rd216+12288], %r1767;
$L__BB7_243:
	bar.warp.sync 	-1;
	add.s32 	%r1768, %r1, 3456;
	setp.ge.s32 	%p161, %r1768, %r351;
	@%p161 bra 	$L__BB7_245;
	ld.param.u32 	%r2122, [_ZN3cub18CUB_300001_SM_10006detail10radix_sort29DeviceRadixSortOnesweepKernelINS1_5radix10policy_hubIiiyE10Policy1000ELNS0_9SortOrderE0EiiyiiNS1_21identity_decomposer_tEEEvPT5_SB_PT3_PKSC_PT1_PKSG_PT2_PKSK_T4_iiT6__param_9];
	ld.shared.u32 	%r1769, [%r350+13824];
	shr.u32 	%r1770, %r1769, %r2122;
	and.b32  	%r1771, %r1770, %r221;
	shl.b32 	%r1772, %r1771, 3;
	add.s32 	%r1774, %r783, %r1772;
	ld.shared.u64 	%rd217, [%r1774+26112];
	xor.b32  	%r1775, %r1769, -2147483648;
	add.s64 	%rd218, %rd217, %rd9;
	shl.b64 	%rd219, %rd218, 2;
	add.s64 	%rd220, %rd22, %rd219;
	st.global.u32 	[%rd220+13824], %r1775;
$L__BB7_245:
	bar.warp.sync 	-1;
	add.s32 	%r1776, %r1, 3840;
	setp.ge.s32 	%p162, %r1776, %r351;
	@%p162 bra 	$L__BB7_247;
	ld.param.u32 	%r2123, [_ZN3cub18CUB_300001_SM_10006detail10radix_sort29DeviceRadixSortOnesweepKernelINS1_5radix10policy_hubIiiyE10Policy1000ELNS0_9SortOrderE0EiiyiiNS1_21identity_decomposer_tEEEvPT5_SB_PT3_PKSC_PT1_PKSG_PT2_PKSK_T4_iiT6__param_9];
	ld.shared.u32 	%r1777, [%r350+15360];
	shr.u32 	%r1778, %r1777, %r2123;
	and.b32  	%r1779, %r1778, %r221;
	shl.b32 	%r1780, %r1779, 3;
	add.s32 	%r1782, %r783, %r1780;
	ld.shared.u64 	%rd221, [%r1782+26112];
	xor.b32  	%r1783, %r1777, -2147483648;
	add.s64 	%rd222, %rd221, %rd9;
	shl.b64 	%rd223, %rd222, 2;
	add.s64 	%rd224, %rd22, %rd223;
	st.global.u32 	[%rd224+15360], %r1783;
$L__BB7_247:
	bar.warp.sync 	-1;
	add.s32 	%r1784, %r1, 4224;
	setp.ge.s32 	%p163, %r1784, %r351;
	@%p163 bra 	$L__BB7_249;
	ld.param.u32 	%r2124, [_ZN3cub18CUB_300001_SM_10006detail10radix_sort29DeviceRadixSortOnesweepKernelINS1_5radix10policy_hubIiiyE10Policy1000ELNS0_9SortOrderE0EiiyiiNS1_21identity_decomposer_tEEEvPT5_SB_PT3_PKSC_PT1_PKSG_PT2_PKSK_T4_iiT6__param_9];
	ld.shared.u32 	%r1785, [%r350+16896];
	shr.u32 	%r1786, %r1785, %r2124;
	and.b32  	%r1787, %r1786, %r221;
	shl.b32 	%r1788, %r1787, 3;
	add.s32 	%r1790, %r783, %r1788;
	ld.shared.u64 	%rd225, [%r1790+26112];
	xor.b32  	%r1791, %r1785, -2147483648;
	add.s64 	%rd226, %rd225, %rd9;
	shl.b64 	%rd227, %rd226, 2;
	add.s64 	%rd228, %rd22, %rd227;
	st.global.u32 	[%rd228+16896], %r1791;
$L__BB7_249:
	bar.warp.sync 	-1;
	add.s32 	%r1792, %r1, 4608;
	setp.ge.s32 	%p164, %r1792, %r351;
	@%p164 bra 	$L__BB7_251;
	ld.param.u32 	%r2125, [_ZN3cub18CUB_300001_SM_10006detail10radix_sort29DeviceRadixSortOnesweepKernelINS1_5radix10policy_hubIiiyE10Policy1000ELNS0_9SortOrderE0EiiyiiNS1_21identity_decomposer_tEEEvPT5_SB_PT3_PKSC_PT1_PKSG_PT2_PKSK_T4_iiT6__param_9];
	ld.shared.u32 	%r1793, [%r350+18432];
	shr.u32 	%r1794, %r1793, %r2125;
	and.b32  	%r1795, %r1794, %r221;
	shl.b32 	%r1796, %r1795, 3;
	add.s32 	%r1798, %r783, %r1796;
	ld.shared.u64 	%rd229, [%r1798+26112];
	xor.b32  	%r1799, %r1793, -2147483648;
	add.s64 	%rd230, %rd229, %rd9;
	shl.b64 	%rd231, %rd230, 2;
	add.s64 	%rd232, %rd22, %rd231;
	st.global.u32 	[%rd232+18432], %r1799;
$L__BB7_251:
	bar.warp.sync 	-1;
	add.s32 	%r1800, %r1, 4992;
	setp.ge.s32 	%p165, %r1800, %r351;
	@%p165 bra 	$L__BB7_253;
	ld.param.u32 	%r2126, [_ZN3cub18CUB_300001_SM_10006detail10radix_sort29DeviceRadixSortOnesweepKernelINS1_5radix10policy_hubIiiyE10Policy1000ELNS0_9SortOrderE0EiiyiiNS1_21identity_decomposer_tEEEvPT5_SB_PT3_PKSC_PT1_PKSG_PT2_PKSK_T4_iiT6__param_9];
	ld.shared.u32 	%r1801, [%r350+19968];
	shr.u32 	%r1802, %r1801, %r2126;
	and.b32  	%r1803, %r1802, %r221;
	shl.b32 	%r1804, %r1803, 3;
	add.s32 	%r1806, %r783, %r1804;
	ld.shared.u64 	%rd233, [%r1806+26112];
	xor.b32  	%r1807, %r1801, -2147483648;
	add.s64 	%rd234, %rd233, %rd9;
	shl.b64 	%rd235, %rd234, 2;
	add.s64 	%rd236, %rd22, %rd235;
	st.global.u32 	[%rd236+19968], %r1807;
$L__BB7_253:
	bar.warp.sync 	-1;
	add.s32 	%r1808, %r1, 5376;
	setp.ge.s32 	%p166, %r1808, %r351;
	@%p166 bra 	$L__BB7_255;
	ld.param.u32 	%r2127, [_ZN3cub18CUB_300001_SM_10006detail10radix_sort29DeviceRadixSortOnesweepKernelINS1_5radix10policy_hubIiiyE10Policy1000ELNS0_9SortOrderE0EiiyiiNS1_21identity_decomposer_tEEEvPT5_SB_PT3_PKSC_PT1_PKSG_PT2_PKSK_T4_iiT6__param_9];
	ld.shared.u32 	%r1809, [%r350+21504];
	shr.u32 	%r1810, %r1809, %r2127;
	and.b32  	%r1811, %r1810, %r221;
	shl.b32 	%r1812, %r1811, 3;
	add.s32 	%r1814, %r783, %r1812;
	ld.shared.u64 	%rd237, [%r1814+26112];
	xor.b32  	%r1815, %r1809, -2147483648;
	add.s64 	%rd238, %rd237, %rd9;
	shl.b64 	%rd239, %rd238, 2;
	add.s64 	%rd240, %rd22, %rd239;
	st.global.u32 	[%rd240+21504], %r1815;
$L__BB7_255:
	bar.warp.sync 	-1;
	add.s32 	%r1816, %r1, 5760;
	setp.ge.s32 	%p167, %r1816, %r351;
	@%p167 bra 	$L__BB7_257;
	ld.param.u32 	%r2128, [_ZN3cub18CUB_300001_SM_10006detail10radix_sort29DeviceRadixSortOnesweepKernelINS1_5radix10policy_hubIiiyE10Policy1000ELNS0_9SortOrderE0EiiyiiNS1_21identity_decomposer_tEEEvPT5_SB_PT3_PKSC_PT1_PKSG_PT2_PKSK_T4_iiT6__param_9];
	ld.shared.u32 	%r1817, [%r350+23040];
	shr.u32 	%r1818, %r1817, %r2128;
	and.b32  	%r1819, %r1818, %r221;
	shl.b32 	%r1820, %r1819, 3;
	add.s32 	%r1822, %r783, %r1820;
	ld.shared.u64 	%rd241, [%r1822+26112];
	xor.b32  	%r1823, %r1817, -2147483648;
	add.s64 	%rd242, %rd241, %rd9;
	shl.b64 	%rd243, %rd242, 2;
	add.s64 	%rd244, %rd22, %rd243;
	st.global.u32 	[%rd244+23040], %r1823;
$L__BB7_257:
	bar.warp.sync 	-1;
	or.b32  	%r1824, %r1, 6144;
	setp.ge.s32 	%p168, %r1824, %r351;
	@%p168 bra 	$L__BB7_259;
	ld.param.u32 	%r2129, [_ZN3cub18CUB_300001_SM_10006detail10radix_sort29DeviceRadixSortOnesweepKernelINS1_5radix10policy_hubIiiyE10Policy1000ELNS0_9SortOrderE0EiiyiiNS1_21identity_decomposer_tEEEvPT5_SB_PT3_PKSC_PT1_PKSG_PT2_PKSK_T4_iiT6__param_9];
	ld.shared.u32 	%r1825, [%r350+24576];
	shr.u32 	%r1826, %r1825, %r2129;
	and.b32  	%r1827, %r1826, %r221;
	shl.b32 	%r1828, %r1827, 3;
	add.s32 	%r1830, %r783, %r1828;
	ld.shared.u64 	%rd245, [%r1830+26112];
	xor.b32  	%r1831, %r1825, -2147483648;
	add.s64 	%rd246, %rd245, %rd9;
	shl.b64 	%rd247, %rd246, 2;
	add.s64 	%rd248, %rd22, %rd247;
	st.global.u32 	[%rd248+24576], %r1831;
$L__BB7_259:
	bar.warp.sync 	-1;
$L__BB7_260:
	ld.param.u32 	%r2130, [_ZN3cub18CUB_300001_SM_10006detail10radix_sort29DeviceRadixSortOnesweepKernelINS1_5radix10policy_hubIiiyE10Policy1000ELNS0_9SortOrderE0EiiyiiNS1_21identity_decomposer_tEEEvPT5_SB_PT3_PKSC_PT1_PKSG_PT2_PKSK_T4_iiT6__param_9];
	ld.param.u32 	%r2090, [_ZN3cub18CUB_300001_SM_10006detail10radix_sort29DeviceRadixSortOnesweepKernelINS1_5radix10policy_hubIiiyE10Policy1000ELNS0_9SortOrderE0EiiyiiNS1_21identity_decomposer_tEEEvPT5_SB_PT3_PKSC_PT1_PKSG_PT2_PKSK_T4_iiT6__param_8];
	setp.gt.s32 	%p169, %r349, %r2090;
	ld.shared.u32 	%r1832, [%r350];
	shr.u32 	%r1833, %r1832, %r2130;
	and.b32  	%r352, %r1833, %r221;
	ld.shared.u32 	%r1834, [%r350+1536];
	shr.u32 	%r1835, %r1834, %r2130;
	and.b32  	%r353, %r1835, %r221;
	ld.shared.u32 	%r1836, [%r350+3072];
	shr.u32 	%r1837, %r1836, %r2130;
	and.b32  	%r354, %r1837, %r221;
	ld.shared.u32 	%r1838, [%r350+4608];
	shr.u32 	%r1839, %r1838, %r2130;
	and.b32  	%r355, %r1839, %r221;
	ld.shared.u32 	%r1840, [%r350+6144];
	shr.u32 	%r1841, %r1840, %r2130;
	and.b32  	%r356, %r1841, %r221;
	ld.shared.u32 	%r1842, [%r350+7680];
	shr.u32 	%r1843, %r1842, %r2130;
	and.b32  	%r357, %r1843, %r221;
	ld.shared.u32 	%r1844, [%r350+9216];
	shr.u32 	%r1845, %r1844, %r2130;
	and.b32  	%r358, %r1845, %r221;
	ld.shared.u32 	%r1846, [%r350+10752];
	shr.u32 	%r1847, %r1846, %r2130;
	and.b32  	%r359, %r1847, %r221;
	ld.shared.u32 	%r1848, [%r350+12288];
	shr.u32 	%r1849, %r1848, %r2130;
	and.b32  	%r360, %r1849, %r221;
	ld.shared.u32 	%r1850, [%r350+13824];
	shr.u32 	%r1851, %r1850, %r2130;
	and.b32  	%r361, %r1851, %r221;
	ld.shared.u32 	%r1852, [%r350+15360];
	shr.u32 	%r1853, %r1852, %r2130;
	and.b32  	%r362, %r1853, %r221;
	ld.shared.u32 	%r1854, [%r350+16896];
	shr.u32 	%r1855, %r1854, %r2130;
	and.b32  	%r363, %r1855, %r221;
	ld.shared.u32 	%r1856, [%r350+18432];
	shr.u32 	%r1857, %r1856, %r2130;
	and.b32  	%r364, %r1857, %r221;
	ld.shared.u32 	%r1858, [%r350+19968];
	shr.u32 	%r1859, %r1858, %r2130;
	and.b32  	%r365, %r1859, %r221;
	ld.shared.u32 	%r1860, [%r350+21504];
	shr.u32 	%r1861, %r1860, %r2130;
	and.b32  	%r366, %r1861, %r221;
	ld.shared.u32 	%r1862, [%r350+23040];
	shr.u32 	%r1863, %r1862, %r2130;
	and.b32  	%r367, %r1863, %r221;
	ld.shared.u32 	%r1864, [%r350+24576];
	shr.u32 	%r1865, %r1864, %r2130;
	and.b32  	%r368, %r1865, %r221;
	@%p169 bra 	$L__BB7_262;
	ld.param.u64 	%rd443, [_ZN3cub18CUB_300001_SM_10006detail10radix_sort29DeviceRadixSortOnesweepKernelINS1_5radix10policy_hubIiiyE10Policy1000ELNS0_9SortOrderE0EiiyiiNS1_21identity_decomposer_tEEEvPT5_SB_PT3_PKSC_PT1_PKSG_PT2_PKSK_T4_iiT6__param_7];
	cvta.to.global.u64 	%rd249, %rd443;
	and.b32  	%r1869, %r1, 31;
	or.b32  	%r1870, %r647, %r1869;
	cvt.u64.u32 	%rd250, %r1870;
	mul.lo.s32 	%r1871, %r3, 6528;
	cvt.s64.s32 	%rd251, %r1871;
	add.s64 	%rd252, %rd250, %rd251;
	shl.b64 	%rd253, %rd252, 2;
	add.s64 	%rd254, %rd249, %rd253;
	ld.global.u32 	%r2266, [%rd254];
	ld.global.u32 	%r2267, [%rd254+128];
	ld.global.u32 	%r2268, [%rd254+256];
	ld.global.u32 	%r2269, [%rd254+384];
	ld.global.u32 	%r2270, [%rd254+512];
	ld.global.u32 	%r2271, [%rd254+640];
	ld.global.u32 	%r2272, [%rd254+768];
	ld.global.u32 	%r2273, [%rd254+896];
	ld.global.u32 	%r2274, [%rd254+1024];
	ld.global.u32 	%r2275, [%rd254+1152];
	ld.global.u32 	%r2276, [%rd254+1280];
	ld.global.u32 	%r2277, [%rd254+1408];
	ld.global.u32 	%r2278, [%rd254+1536];
	ld.global.u32 	%r2279, [%rd254+1664];
	ld.global.u32 	%r2280, [%rd254+1792];
	ld.global.u32 	%r2281, [%rd254+1920];
	ld.global.u32 	%r2282, [%rd254+2048];
	bra.uni 	$L__BB7_296;
$L__BB7_262:
	ld.param.u32 	%r2091, [_ZN3cub18CUB_300001_SM_10006detail10radix_sort29DeviceRadixSortOnesweepKernelINS1_5radix10policy_hubIiiyE10Policy1000ELNS0_9SortOrderE0EiiyiiNS1_21identity_decomposer_tEEEvPT5_SB_PT3_PKSC_PT1_PKSG_PT2_PKSK_T4_iiT6__param_8];
	ld.param.u64 	%rd444, [_ZN3cub18CUB_300001_SM_10006detail10radix_sort29DeviceRadixSortOnesweepKernelINS1_5radix10policy_hubIiiyE10Policy1000ELNS0_9SortOrderE0EiiyiiNS1_21identity_decomposer_tEEEvPT5_SB_PT3_PKSC_PT1_PKSG_PT2_PKSK_T4_iiT6__param_7];
	cvta.to.global.u64 	%rd255, %rd444;
	add.s64 	%rd23, %rd255, %rd63;
	cvt.u32.u64 	%r1874, %rd7;
	sub.s32 	%r386, %r2091, %r649;
	setp.ge.s32 	%p170, %r1874, %r386;
	@%p170 bra 	$L__BB7_264;
	ld.global.u32 	%r2266, [%rd23];
$L__BB7_264:
	add.s32 	%r1877, %r1874, 32;
	setp.ge.s32 	%p171, %r1877, %r386;
	@%p171 bra 	$L__BB7_266;
	ld.global.u32 	%r2267, [%rd23+128];
$L__BB7_266:
	add.s32 	%r1880, %r1874, 64;
	setp.ge.s32 	%p172, %r1880, %r386;
	@%p172 bra 	$L__BB7_268;
	ld.global.u32 	%r2268, [%rd23+256];
$L__BB7_268:
	add.s32 	%r1883, %r1874, 96;
	setp.ge.s32 	%p173, %r1883, %r386;
	@%p173 bra 	$L__BB7_270;
	ld.global.u32 	%r2269, [%rd23+384];
$L__BB7_270:
	add.s32 	%r1886, %r1874, 128;
	setp.ge.s32 	%p174, %r1886, %r386;
	@%p174 bra 	$L__BB7_272;
	ld.global.u32 	%r2270, [%rd23+512];
$L__BB7_272:
	add.s32 	%r1889, %r1874, 160;
	setp.ge.s32 	%p175, %r1889, %r386;
	@%p175 bra 	$L__BB7_274;
	ld.global.u32 	%r2271, [%rd23+640];
$L__BB7_274:
	add.s32 	%r1892, %r1874, 192;
	setp.ge.s32 	%p176, %r1892, %r386;
	@%p176 bra 	$L__BB7_276;
	ld.global.u32 	%r2272, [%rd23+768];
$L__BB7_276:
	add.s32 	%r1895, %r1874, 224;
	setp.ge.s32 	%p177, %r1895, %r386;
	@%p177 bra 	$L__BB7_278;
	ld.param.u64 	%rd445, [_ZN3cub18CUB_300001_SM_10006detail10radix_sort29DeviceRadixSortOnesweepKernelINS1_5radix10policy_hubIiiyE10Policy1000ELNS0_9SortOrderE0EiiyiiNS1_21identity_decomposer_tEEEvPT5_SB_PT3_PKSC_PT1_PKSG_PT2_PKSK_T4_iiT6__param_7];
	cvta.to.global.u64 	%rd259, %rd445;
	cvt.s64.s32 	%rd260, %r649;
	add.s64 	%rd261, %rd7, %rd260;
	shl.b64 	%rd262, %rd261, 2;
	add.s64 	%rd263, %rd259, %rd262;
	ld.global.u32 	%r2273, [%rd263+896];
$L__BB7_278:
	add.s32 	%r1899, %r1874, 256;
	setp.ge.s32 	%p178, %r1899, %r386;
	@%p178 bra 	$L__BB7_280;
	ld.param.u64 	%rd446, [_ZN3cub18CUB_300001_SM_10006detail10radix_sort29DeviceRadixSortOnesweepKernelINS1_5radix10policy_hubIiiyE10Policy1000ELNS0_9SortOrderE0EiiyiiNS1_21identity_decomposer_tEEEvPT5_SB_PT3_PKSC_PT1_PKSG_PT2_PKSK_T4_iiT6__param_7];
	cvta.to.global.u64 	%rd264, %rd446;
	cvt.s64.s32 	%rd265, %r649;
	add.s64 	%rd266, %rd7, %rd265;
	shl.b64 	%rd267, %rd266, 2;
	add.s64 	%rd268, %rd264, %rd267;
	ld.global.u32 	%r2274, [%rd268+1024];
$L__BB7_280:
	add.s32 	%r1903, %r1874, 288;
	setp.ge.s32 	%p179, %r1903, %r386;
	@%p179 bra 	$L__BB7_282;
	ld.param.u64 	%rd447, [_ZN3cub18CUB_300001_SM_10006detail10radix_sort29DeviceRadixSortOnesweepKernelINS1_5radix10policy_hubIiiyE10Policy1000ELNS0_9SortOrderE0EiiyiiNS1_21identity_decomposer_tEEEvPT5_SB_PT3_PKSC_PT1_PKSG_PT2_PKSK_T4_iiT6__param_7];
	cvta.to.global.u64 	%rd269, %rd447;
	cvt.s64.s32 	%rd270, %r649;
	add.s64 	%rd271, %rd7, %rd270;
	shl.b64 	%rd272, %rd271, 2;
	add.s64 	%rd273, %rd269, %rd272;
	ld.global.u32 	%r2275, [%rd273+1152];
$L__BB7_282:
	add.s32 	%r1907, %r1874, 320;
	setp.ge.s32 	%p180, %r1907, %r386;
	@%p180 bra 	$L__BB7_284;
	ld.param.u64 	%rd448, [_ZN3cub18CUB_300001_SM_10006detail10radix_sort29DeviceRadixSortOnesweepKernelINS1_5radix10policy_hubIiiyE10Policy1000ELNS0_9SortOrderE0EiiyiiNS1_21identity_decomposer_tEEEvPT5_SB_PT3_PKSC_PT1_PKSG_PT2_PKSK_T4_iiT6__param_7];
	cvta.to.global.u64 	%rd274, %rd448;
	cvt.s64.s32 	%rd275, %r649;
	add.s64 	%rd276, %rd7, %rd275;
	shl.b64 	%rd277, %rd276, 2;
	add.s64 	%rd278, %rd274, %rd277;
	ld.global.u32 	%r2276, [%rd278+1280];
$L__BB7_284:
	add.s32 	%r1911, %r1874, 352;
	setp.ge.s32 	%p181, %r1911, %r386;
	@%p181 bra 	$L__BB7_286;
	ld.param.u64 	%rd449, [_ZN3cub18CUB_300001_SM_10006detail10radix_sort29DeviceRadixSortOnesweepKernelINS1_5radix10policy_hubIiiyE10Policy1000ELNS0_9SortOrderE0EiiyiiNS1_21identity_decomposer_tEEEvPT5_SB_PT3_PKSC_PT1_PKSG_PT2_PKSK_T4_iiT6__param_7];
	cvta.to.global.u64 	%rd279, %rd449;
	mul.lo.s32 	%r1912, %r3, 6528;
	cvt.s64.s32 	%rd280, %r1912;
	add.s64 	%rd281, %rd7, %rd280;
	shl.b64 	%rd282, %rd281, 2;
	add.s64 	%rd283, %rd279, %rd282;
	ld.global.u32 	%r2277, [%rd283+1408];
$L__BB7_286:
	add.s32 	%r1915, %r1874, 384;
	setp.ge.s32 	%p182, %r1915, %r386;
	@%p182 bra 	$L__BB7_288;
	ld.param.u64 	%rd450, [_ZN3cub18CUB_300001_SM_10006detail10radix_sort29DeviceRadixSortOnesweepKernelINS1_5radix10policy_hubIiiyE10Policy1000ELNS0_9SortOrderE0EiiyiiNS1_21identity_decomposer_tEEEvPT5_SB_PT3_PKSC_PT1_PKSG_PT2_PKSK_T4_iiT6__param_7];
	cvta.to.global.u64 	%rd284, %rd450;
	mul.lo.s32 	%r1916, %r3, 6528;
	cvt.s64.s32 	%rd285, %r1916;
	add.s64 	%rd286, %rd7, %rd285;
	shl.b64 	%rd287, %rd286, 2;
	add.s64 	%rd288, %rd284, %rd287;
	ld.global.u32 	%r2278, [%rd288+1536];
$L__BB7_288:
	cvt.u32.u64 	%r1918, %rd7;
	add.s32 	%r1919, %r1918, 416;
	setp.ge.s32 	%p183, %r1919, %r386;
	@%p183 bra 	$L__BB7_290;
	ld.param.u64 	%rd451, [_ZN3cub18CUB_300001_SM_10006detail10radix_sort29DeviceRadixSortOnesweepKernelINS1_5radix10policy_hubIiiyE10Policy1000ELNS0_9SortOrderE0EiiyiiNS1_21identity_decomposer_tEEEvPT5_SB_PT3_PKSC_PT1_PKSG_PT2_PKSK_T4_iiT6__param_7];
	cvta.to.global.u64 	%rd289, %rd451;
	mul.lo.s32 	%r1920, %r3, 6528;
	cvt.s64.s32 	%rd290, %r1920;
	add.s64 	%rd291, %rd7, %rd290;
	shl.b64 	%rd292, %rd291, 2;
	add.s64 	%rd293, %rd289, %rd292;
	ld.global.u32 	%r2279, [%rd293+1664];
$L__BB7_290:
	cvt.u32.u64 	%r1922, %rd7;
	add.s32 	%r1923, %r1922, 448;
	setp.ge.s32 	%p184, %r1923, %r386;
	@%p184 bra 	$L__BB7_292;
	ld.param.u64 	%rd452, [_ZN3cub18CUB_300001_SM_10006detail10radix_sort29DeviceRadixSortOnesweepKernelINS1_5radix10policy_hubIiiyE10Policy1000ELNS0_9SortOrderE0EiiyiiNS1_21identity_decomposer_tEEEvPT5_SB_PT3_PKSC_PT1_PKSG_PT2_PKSK_T4_iiT6__param_7];
	cvta.to.global.u64 	%rd294, %rd452;
	mul.lo.s32 	%r1924, %r3, 6528;
	cvt.s64.s32 	%rd295, %r1924;
	add.s64 	%rd296, %rd7, %rd295;
	shl.b64 	%rd297, %rd296, 2;
	add.s64 	%rd298, %rd294, %rd297;
	ld.global.u32 	%r2280, [%rd298+1792];
$L__BB7_292:
	cvt.u32.u64 	%r1926, %rd7;
	add.s32 	%r1927, %r1926, 480;
	setp.ge.s32 	%p185, %r1927, %r386;
	@%p185 bra 	$L__BB7_294;
	ld.param.u64 	%rd453, [_ZN3cub18CUB_300001_SM_10006detail10radix_sort29DeviceRadixSortOnesweepKernelINS1_5radix10policy_hubIiiyE10Policy1000ELNS0_9SortOrderE0EiiyiiNS1_21identity_decomposer_tEEEvPT5_SB_PT3_PKSC_PT1_PKSG_PT2_PKSK_T4_iiT6__param_7];
	cvta.to.global.u64 	%rd299, %rd453;
	mul.lo.s32 	%r1928, %r3, 6528;
	cvt.s64.s32 	%rd300, %r1928;
	add.s64 	%rd301, %rd7, %rd300;
	shl.b64 	%rd302, %rd301, 2;
	add.s64 	%rd303, %rd299, %rd302;
	ld.global.u32 	%r2281, [%rd303+1920];
$L__BB7_294:
	cvt.u32.u64 	%r1930, %rd7;
	add.s32 	%r1931, %r1930, 512;
	setp.ge.s32 	%p186, %r1931, %r386;
	@%p186 bra 	$L__BB7_296;
	ld.param.u64 	%rd454, [_ZN3cub18CUB_300001_SM_10006detail10radix_sort29DeviceRadixSortOnesweepKernelINS1_5radix10policy_hubIiiyE10Policy1000ELNS0_9SortOrderE0EiiyiiNS1_21identity_decomposer_tEEEvPT5_SB_PT3_PKSC_PT1_PKSG_PT2_PKSK_T4_iiT6__param_7];
	cvta.to.global.u64 	%rd304, %rd454;
	mov.u32 	%r1932, %tid.x;
	and.b32  	%r1933, %r1932, 992;
	mul.lo.s32 	%r1934, %r1933, 17;
	and.b32  	%r1935, %r1932, 31;
	or.b32  	%r1936, %r1934, %r1935;
	cvt.u64.u32 	%rd305, %r1936;
	mul.lo.s32 	%r1937, %r3, 6528;
	cvt.s64.s32 	%rd306, %r1937;
	add.s64 	%rd307, %rd305, %rd306;
	shl.b64 	%rd308, %rd307, 2;
	add.s64 	%rd309, %rd304, %rd308;
	ld.global.u32 	%r2282, [%rd309+2048];
$L__BB7_296:
	ld.param.u32 	%r2092, [_ZN3cub18CUB_300001_SM_10006detail10radix_sort29DeviceRadixSortOnesweepKernelINS1_5radix10policy_hubIiiyE10Policy1000ELNS0_9SortOrderE0EiiyiiNS1_21identity_decomposer_tEEEvPT5_SB_PT3_PKSC_PT1_PKSG_PT2_PKSK_T4_iiT6__param_8];
	ld.param.u64 	%rd441, [_ZN3cub18CUB_300001_SM_10006detail10radix_sort29DeviceRadixSortOnesweepKernelINS1_5radix10policy_hubIiiyE10Policy1000ELNS0_9SortOrderE0EiiyiiNS1_21identity_decomposer_tEEEvPT5_SB_PT3_PKSC_PT1_PKSG_PT2_PKSK_T4_iiT6__param_6];
	cvta.to.global.u64 	%rd24, %rd441;
	mov.u32 	%r437, %tid.x;
	cvt.u64.u32 	%rd25, %r437;
	shl.b32 	%r1938, %r437, 2;
	mov.u32 	%r1939, _ZZN3cub18CUB_300001_SM_10006detail10radix_sort29DeviceRadixSortOnesweepKernelINS1_5radix10policy_hubIiiyE10Policy1000ELNS0_9SortOrderE0EiiyiiNS1_21identity_decomposer_tEEEvPT5_SB_PT3_PKSC_PT1_PKSG_PT2_PKSK_T4_iiT6_E1s;
	add.s32 	%r438, %r1939, %r1938;
	mad.lo.s32 	%r1940, %r3, 6528, 6528;
	setp.gt.s32 	%p187, %r1940, %r2092;
	bar.sync 	0;
	st.shared.u32 	[%r323+-4], %r2266;
	st.shared.u32 	[%r324+-4], %r2267;
	st.shared.u32 	[%r325+-4], %r2268;
	st.shared.u32 	[%r326+-4], %r2269;
	st.shared.u32 	[%r327+-4], %r2270;
	st.shared.u32 	[%r328+-4], %r2271;
	st.shared.u32 	[%r329+-4], %r2272;
	st.shared.u32 	[%r330+-4], %r2273;
	st.shared.u32 	[%r331+-4], %r2274;
	st.shared.u32 	[%r332+-4], %r2275;
	st.shared.u32 	[%r333+-4], %r2276;
	st.shared.u32 	[%r334+-4], %r2277;
	st.shared.u32 	[%r335+-4], %r2278;
	st.shared.u32 	[%r336+-4], %r2279;
	st.shared.u32 	[%r337+-4], %r2280;
	st.shared.u32 	[%r338+-4], %r2281;
	st.shared.u32 	[%r339+-4], %r2282;
	bar.sync 	0;
	@%p187 bra 	$L__BB7_298;
	ld.shared.u32 	%r1941, [%r438];
	shl.b32 	%r1942, %r352, 3;
	add.s32 	%r1944, %r1939, 26112;
	add.s32 	%r1945, %r1944, %r1942;
	ld.shared.u64 	%rd310, [%r1945];
	add.s64 	%rd311, %rd310, %rd25;
	shl.b64 	%rd312, %rd311, 2;
	add.s64 	%rd313, %rd24, %rd312;
	st.global.u32 	[%rd313], %r1941;
	bar.warp.sync 	-1;
	ld.shared.u32 	%r1946, [%r438+1536];
	shl.b32 	%r1947, %r353, 3;
	add.s32 	%r1948, %r1944, %r1947;
	ld.shared.u64 	%rd314, [%r1948];
	add.s64 	%rd315, %rd314, %rd25;
	shl.b64 	%rd316, %rd315, 2;
	add.s64 	%rd317, %rd24, %rd316;
	st.global.u32 	[%rd317+1536], %r1946;
	bar.warp.sync 	-1;
	ld.shared.u32 	%r1949, [%r438+3072];
	shl.b32 	%r1950, %r354, 3;
	add.s32 	%r1951, %r1944, %r1950;
	ld.shared.u64 	%rd318, [%r1951];
	add.s64 	%rd319, %rd318, %rd25;
	shl.b64 	%rd320, %rd319, 2;
	add.s64 	%rd321, %rd24, %rd320;
	st.global.u32 	[%rd321+3072], %r1949;
	bar.warp.sync 	-1;
	ld.shared.u32 	%r1952, [%r438+4608];
	shl.b32 	%r1953, %r355, 3;
	add.s32 	%r1954, %r1944, %r1953;
	ld.shared.u64 	%rd322, [%r1954];
	add.s64 	%rd323, %rd322, %rd25;
	shl.b64 	%rd324, %rd323, 2;
	add.s64 	%rd325, %rd24, %rd324;
	st.global.u32 	[%rd325+4608], %r1952;
	bar.warp.sync 	-1;
	ld.shared.u32 	%r1955, [%r438+6144];
	shl.b32 	%r1956, %r356, 3;
	add.s32 	%r1957, %r1944, %r1956;
	ld.shared.u64 	%rd326, [%r1957];
	add.s64 	%rd327, %rd326, %rd25;
	shl.b64 	%rd328, %rd327, 2;
	add.s64 	%rd329, %rd24, %rd328;
	st.global.u32 	[%rd329+6144], %r1955;
	bar.warp.sync 	-1;
	ld.shared.u32 	%r1958, [%r438+7680];
	shl.b32 	%r1959, %r357, 3;
	add.s32 	%r1960, %r1944, %r1959;
	ld.shared.u64 	%rd330, [%r1960];
	add.s64 	%rd331, %rd330, %rd25;
	shl.b64 	%rd332, %rd331, 2;
	add.s64 	%rd333, %rd24, %rd332;
	st.global.u32 	[%rd333+7680], %r1958;
	bar.warp.sync 	-1;
	ld.shared.u32 	%r1961, [%r438+9216];
	shl.b32 	%r1962, %r358, 3;
	add.s32 	%r1963, %r1944, %r1962;
	ld.shared.u64 	%rd334, [%r1963];
	add.s64 	%rd335, %rd334, %rd25;
	shl.b64 	%rd336, %rd335, 2;
	add.s64 	%rd337, %rd24, %rd336;
	st.global.u32 	[%rd337+9216], %r1961;
	bar.warp.sync 	-1;
	ld.shared.u32 	%r1964, [%r438+10752];
	shl.b32 	%r1965, %r359, 3;
	add.s32 	%r1966, %r1944, %r1965;
	ld.shared.u64 	%rd338, [%r1966];
	add.s64 	%rd339, %rd338, %rd25;
	shl.b64 	%rd340, %rd339, 2;
	add.s64 	%rd341, %rd24, %rd340;
	st.global.u32 	[%rd341+10752], %r1964;
	bar.warp.sync 	-1;
	ld.shared.u32 	%r1967, [%r438+12288];
	shl.b32 	%r1968, %r360, 3;
	add.s32 	%r1969, %r1944, %r1968;
	ld.shared.u64 	%rd342, [%r1969];
	add.s64 	%rd343, %rd342, %rd25;
	shl.b64 	%rd344, %rd343, 2;
	add.s64 	%rd345, %rd24, %rd344;
	st.global.u32 	[%rd345+12288], %r1967;
	bar.warp.sync 	-1;
	ld.shared.u32 	%r1970, [%r438+13824];
	shl.b32 	%r1971, %r361, 3;
	add.s32 	%r1972, %r1944, %r1971;
	ld.shared.u64 	%rd346, [%r1972];
	add.s64 	%rd347, %rd346, %rd25;
	shl.b64 	%rd348, %rd347, 2;
	add.s64 	%rd349, %rd24, %rd348;
	st.global.u32 	[%rd349+13824], %r1970;
	bar.warp.sync 	-1;
	ld.shared.u32 	%r1973, [%r438+15360];
	shl.b32 	%r1974, %r362, 3;
	add.s32 	%r1975, %r1944, %r1974;
	ld.shared.u64 	%rd350, [%r1975];
	add.s64 	%rd351, %rd350, %rd25;
	shl.b64 	%rd352, %rd351, 2;
	add.s64 	%rd353, %rd24, %rd352;
	st.global.u32 	[%rd353+15360], %r1973;
	bar.warp.sync 	-1;
	ld.shared.u32 	%r1976, [%r438+16896];
	shl.b32 	%r1977, %r363, 3;
	add.s32 	%r1978, %r1944, %r1977;
	ld.shared.u64 	%rd354, [%r1978];
	add.s64 	%rd355, %rd354, %rd25;
	shl.b64 	%rd356, %rd355, 2;
	add.s64 	%rd357, %rd24, %rd356;
	st.global.u32 	[%rd357+16896], %r1976;
	bar.warp.sync 	-1;
	ld.shared.u32 	%r1979, [%r438+18432];
	shl.b32 	%r1980, %r364, 3;
	add.s32 	%r1981, %r1944, %r1980;
	ld.shared.u64 	%rd358, [%r1981];
	add.s64 	%rd359, %rd358, %rd25;
	shl.b64 	%rd360, %rd359, 2;
	add.s64 	%rd361, %rd24, %rd360;
	st.global.u32 	[%rd361+18432], %r1979;
	bar.warp.sync 	-1;
	ld.shared.u32 	%r1982, [%r438+19968];
	shl.b32 	%r1983, %r365, 3;
	add.s32 	%r1984, %r1944, %r1983;
	ld.shared.u64 	%rd362, [%r1984];
	add.s64 	%rd363, %rd362, %rd25;
	shl.b64 	%rd364, %rd363, 2;
	add.s64 	%rd365, %rd24, %rd364;
	st.global.u32 	[%rd365+19968], %r1982;
	bar.warp.sync 	-1;
	ld.shared.u32 	%r1985, [%r438+21504];
	shl.b32 	%r1986, %r366, 3;
	add.s32 	%r1987, %r1944, %r1986;
	ld.shared.u64 	%rd366, [%r1987];
	add.s64 	%rd367, %rd366, %rd25;
	shl.b64 	%rd368, %rd367, 2;
	add.s64 	%rd369, %rd24, %rd368;
	st.global.u32 	[%rd369+21504], %r1985;
	bar.warp.sync 	-1;
	ld.shared.u32 	%r1988, [%r438+23040];
	shl.b32 	%r1989, %r367, 3;
	add.s32 	%r1990, %r1944, %r1989;
	ld.shared.u64 	%rd370, [%r1990];
	add.s64 	%rd371, %rd370, %rd25;
	shl.b64 	%rd372, %rd371, 2;
	add.s64 	%rd373, %rd24, %rd372;
	st.global.u32 	[%rd373+23040], %r1988;
	bar.warp.sync 	-1;
	ld.shared.u32 	%r1991, [%r438+24576];
	shl.b32 	%r1992, %r368, 3;
	add.s32 	%r1993, %r1944, %r1992;
	ld.shared.u64 	%rd374, [%r1993];
	add.s64 	%rd375, %rd374, %rd25;
	shl.b64 	%rd376, %rd375, 2;
	add.s64 	%rd377, %rd24, %rd376;
	st.global.u32 	[%rd377+24576], %r1991;
	bar.warp.sync 	-1;
	bra.uni 	$L__BB7_333;
$L__BB7_298:
	ld.param.u32 	%r2093, [_ZN3cub18CUB_300001_SM_10006detail10radix_sort29DeviceRadixSortOnesweepKernelINS1_5radix10policy_hubIiiyE10Policy1000ELNS0_9SortOrderE0EiiyiiNS1_21identity_decomposer_tEEEvPT5_SB_PT3_PKSC_PT1_PKSG_PT2_PKSK_T4_iiT6__param_8];
	mad.lo.s32 	%r439, %r3, -6528, %r2093;
	shl.b32 	%r1994, %r352, 3;
	add.s32 	%r1996, %r1939, %r1994;
	ld.shared.u64 	%rd26, [%r1996+26112];
	setp.ge.s32 	%p188, %r437, %r439;
	@%p188 bra 	$L__BB7_300;
	ld.shared.u32 	%r1997, [%r438];
	add.s64 	%rd378, %rd26, %rd25;
	shl.b64 	%rd379, %rd378, 2;
	add.s64 	%rd380, %rd24, %rd379;
	st.global.u32 	[%rd380], %r1997;
$L__BB7_300:
	bar.warp.sync 	-1;
	shl.b32 	%r1998, %r353, 3;
	add.s32 	%r2000, %r1939, %r1998;
	ld.shared.u64 	%rd27, [%r2000+26112];
	add.s32 	%r2001, %r437, 384;
	setp.ge.s32 	%p189, %r2001, %r439;
	@%p189 bra 	$L__BB7_302;
	ld.shared.u32 	%r2002, [%r438+1536];
	add.s64 	%rd381, %rd27, %rd25;
	shl.b64 	%rd382, %rd381, 2;
	add.s64 	%rd383, %rd24, %rd382;
	st.global.u32 	[%rd383+1536], %r2002;
$L__BB7_302:
	bar.warp.sync 	-1;
	shl.b32 	%r2003, %r354, 3;
	add.s32 	%r2005, %r1939, %r2003;
	ld.shared.u64 	%rd28, [%r2005+26112];
	add.s32 	%r2006, %r437, 768;
	setp.ge.s32 	%p190, %r2006, %r439;
	@%p190 bra 	$L__BB7_304;
	ld.shared.u32 	%r2007, [%r438+3072];
	add.s64 	%rd384, %rd28, %rd25;
	shl.b64 	%rd385, %rd384, 2;
	add.s64 	%rd386, %rd24, %rd385;
	st.global.u32 	[%rd386+3072], %r2007;
$L__BB7_304:
	bar.warp.sync 	-1;
	shl.b32 	%r2008, %r355, 3;
	add.s32 	%r2010, %r1939, %r2008;
	ld.shared.u64 	%rd29, [%r2010+26112];
	add.s32 	%r2011, %r437, 1152;
	setp.ge.s32 	%p191, %r2011, %r439;
	@%p191 bra 	$L__BB7_306;
	ld.shared.u32 	%r2012, [%r438+4608];
	add.s64 	%rd387, %rd29, %rd25;
	shl.b64 	%rd388, %rd387, 2;
	add.s64 	%rd389, %rd24, %rd388;
	st.global.u32 	[%rd389+4608], %r2012;
$L__BB7_306:
	bar.warp.sync 	-1;
	shl.b32 	%r2013, %r356, 3;
	add.s32 	%r2015, %r1939, %r2013;
	ld.shared.u64 	%rd30, [%r2015+26112];
	add.s32 	%r2016, %r437, 1536;
	setp.ge.s32 	%p192, %r2016, %r439;
	@%p192 bra 	$L__BB7_308;
	ld.shared.u32 	%r2017, [%r438+6144];
	add.s64 	%rd390, %rd30, %rd25;
	shl.b64 	%rd391, %rd390, 2;
	add.s64 	%rd392, %rd24, %rd391;
	st.global.u32 	[%rd392+6144], %r2017;
$L__BB7_308:
	bar.warp.sync 	-1;
	shl.b32 	%r2018, %r357, 3;
	add.s32 	%r2020, %r1939, %r2018;
	ld.shared.u64 	%rd31, [%r2020+26112];
	add.s32 	%r2021, %r437, 1920;
	setp.ge.s32 	%p193, %r2021, %r439;
	@%p193 bra 	$L__BB7_310;
	ld.shared.u32 	%r2022, [%r438+7680];
	add.s64 	%rd393, %rd31, %rd25;
	shl.b64 	%rd394, %rd393, 2;
	add.s64 	%rd395, %rd24, %rd394;
	st.global.u32 	[%rd395+7680], %r2022;
$L__BB7_310:
	bar.warp.sync 	-1;
	shl.b32 	%r2023, %r358, 3;
	add.s32 	%r2025, %r1939, %r2023;
	ld.shared.u64 	%rd32, [%r2025+26112];
	add.s32 	%r2026, %r437, 2304;
	setp.ge.s32 	%p194, %r2026, %r439;
	@%p194 bra 	$L__BB7_312;
	ld.shared.u32 	%r2027, [%r438+9216];
	add.s64 	%rd396, %rd32, %rd25;
	shl.b64 	%rd397, %rd396, 2;
	add.s64 	%rd398, %rd24, %rd397;
	st.global.u32 	[%rd398+9216], %r2027;
$L__BB7_312:
	bar.warp.sync 	-1;
	shl.b32 	%r2028, %r359, 3;
	add.s32 	%r2030, %r1939, %r2028;
	ld.shared.u64 	%rd33, [%r2030+26112];
	add.s32 	%r2031, %r437, 2688;
	setp.ge.s32 	%p195, %r2031, %r439;
	@%p195 bra 	$L__BB7_314;
	ld.shared.u32 	%r2032, [%r438+10752];
	add.s64 	%rd399, %rd33, %rd25;
	shl.b64 	%rd400, %rd399, 2;
	add.s64 	%rd401, %rd24, %rd400;
	st.global.u32 	[%rd401+10752], %r2032;
$L__BB7_314:
	bar.warp.sync 	-1;
	shl.b32 	%r2033, %r360, 3;
	add.s32 	%r2035, %r1939, %r2033;
	ld.shared.u64 	%rd34, [%r2035+26112];
	or.b32  	%r2036, %r437, 3072;
	setp.ge.s32 	%p196, %r2036, %r439;
	@%p196 bra 	$L__BB7_316;
	ld.shared.u32 	%r2037, [%r438+12288];
	add.s64 	%rd402, %rd34, %rd25;
	shl.b64 	%rd403, %rd402, 2;
	add.s64 	%rd404, %rd24, %rd403;
	st.global.u32 	[%rd404+12288], %r2037;
$L__BB7_316:
	bar.warp.sync 	-1;
	shl.b32 	%r2038, %r361, 3;
	add.s32 	%r2040, %r1939, %r2038;
	ld.shared.u64 	%rd35, [%r2040+26112];
	add.s32 	%r2041, %r437, 3456;
	setp.ge.s32 	%p197, %r2041, %r439;
	@%p197 bra 	$L__BB7_318;
	ld.shared.u32 	%r2042, [%r438+13824];
	add.s64 	%rd405, %rd35, %rd25;
	shl.b64 	%rd406, %rd405, 2;
	add.s64 	%rd407, %rd24, %rd406;
	st.global.u32 	[%rd407+13824], %r2042;
$L__BB7_318:
	bar.warp.sync 	-1;
	shl.b32 	%r2043, %r362, 3;
	add.s32 	%r2045, %r1939, %r2043;
	ld.shared.u64 	%rd36, [%r2045+26112];
	add.s32 	%r2046, %r437, 3840;
	setp.ge.s32 	%p198, %r2046, %r439;
	@%p198 bra 	$L__BB7_320;
	ld.shared.u32 	%r2047, [%r438+15360];
	add.s64 	%rd408, %rd36, %rd25;
	shl.b64 	%rd409, %rd408, 2;
	add.s64 	%rd410, %rd24, %rd409;
	st.global.u32 	[%rd410+15360], %r2047;
$L__BB7_320:
	bar.warp.sync 	-1;
	shl.b32 	%r2048, %r363, 3;
	add.s32 	%r2050, %r1939, %r2048;
	ld.shared.u64 	%rd37, [%r2050+26112];
	add.s32 	%r2051, %r437, 4224;
	setp.ge.s32 	%p199, %r2051, %r439;
	@%p199 bra 	$L__BB7_322;
	ld.shared.u32 	%r2052, [%r438+16896];
	add.s64 	%rd411, %rd37, %rd25;
	shl.b64 	%rd412, %rd411, 2;
	add.s64 	%rd413, %rd24, %rd412;
	st.global.u32 	[%rd413+16896], %r2052;
$L__BB7_322:
	bar.warp.sync 	-1;
	shl.b32 	%r2053, %r364, 3;
	add.s32 	%r2055, %r1939, %r2053;
	ld.shared.u64 	%rd38, [%r2055+26112];
	add.s32 	%r2056, %r437, 4608;
	setp.ge.s32 	%p200, %r2056, %r439;
	@%p200 bra 	$L__BB7_324;
	ld.shared.u32 	%r2057, [%r438+18432];
	add.s64 	%rd414, %rd38, %rd25;
	shl.b64 	%rd415, %rd414, 2;
	add.s64 	%rd416, %rd24, %rd415;
	st.global.u32 	[%rd416+18432], %r2057;
$L__BB7_324:
	bar.warp.sync 	-1;
	shl.b32 	%r2058, %r365, 3;
	add.s32 	%r2060, %r1939, %r2058;
	ld.shared.u64 	%rd39, [%r2060+26112];
	add.s32 	%r2061, %r437, 4992;
	setp.ge.s32 	%p201, %r2061, %r439;
	@%p201 bra 	$L__BB7_326;
	ld.shared.u32 	%r2062, [%r438+19968];
	add.s64 	%rd417, %rd39, %rd25;
	shl.b64 	%rd418, %rd417, 2;
	add.s64 	%rd419, %rd24, %rd418;
	st.global.u32 	[%rd419+19968], %r2062;
$L__BB7_326:
	bar.warp.sync 	-1;
	shl.b32 	%r2063, %r366, 3;
	add.s32 	%r2065, %r1939, %r2063;
	ld.shared.u64 	%rd40, [%r2065+26112];
	add.s32 	%r2066, %r437, 5376;
	setp.ge.s32 	%p202, %r2066, %r439;
	@%p202 bra 	$L__BB7_328;
	ld.shared.u32 	%r2067, [%r438+21504];
	add.s64 	%rd420, %rd40, %rd25;
	shl.b64 	%rd421, %rd420, 2;
	add.s64 	%rd422, %rd24, %rd421;
	st.global.u32 	[%rd422+21504], %r2067;
$L__BB7_328:
	bar.warp.sync 	-1;
	shl.b32 	%r2068, %r367, 3;
	add.s32 	%r2070, %r1939, %r2068;
	ld.shared.u64 	%rd41, [%r2070+26112];
	add.s32 	%r2071, %r437, 5760;
	setp.ge.s32 	%p203, %r2071, %r439;
	@%p203 bra 	$L__BB7_330;
	ld.shared.u32 	%r2072, [%r438+23040];
	add.s64 	%rd423, %rd41, %rd25;
	shl.b64 	%rd424, %rd423, 2;
	add.s64 	%rd425, %rd24, %rd424;
	st.global.u32 	[%rd425+23040], %r2072;
$L__BB7_330:
	bar.warp.sync 	-1;
	shl.b32 	%r2073, %r368, 3;
	add.s32 	%r2075, %r1939, %r2073;
	ld.shared.u64 	%rd426, [%r2075+26112];
	add.s64 	%rd42, %rd426, %rd25;
	or.b32  	%r2076, %r437, 6144;
	setp.ge.s32 	%p204, %r2076, %r439;
	@%p204 bra 	$L__BB7_332;
	ld.shared.u32 	%r2077, [%r438+24576];
	shl.b64 	%rd427, %rd42, 2;
	add.s64 	%rd428, %rd24, %rd427;
	st.global.u32 	[%rd428+24576], %r2077;
$L__BB7_332:
	bar.warp.sync 	-1;
$L__BB7_333:
	ret;

}


// ===== COMPILED SASS (sm_100) =====

	.target	sm_100

	.elftype	@"ET_EXEC"


//--------------------- .note.nv.tkinfo           --------------------------
	.section	.note.nv.tkinfo,"",@"SHT_NOTE"
	.sectionflags	@"SHF_NOTE_NV_TKINFO"
	.tkinfo
        /*0018*/ 	.word	0x00000002
        /*0030*/ 	.string	""
        /*0030*/ 	.string	"ptxas"
        /*0030*/ 	.string	"Cuda compilation tools, release 13.0, V13.0.88"
        /*0030*/ 	.string	"Build cuda_13.0.r13.0/compiler.36424714_0"
        /*0030*/ 	.string	"-arch sm_100 -m 64 "



//--------------------- .note.nv.cuinfo           --------------------------
	.section	.note.nv.cuinfo,"",@"SHT_NOTE"
	.sectionflags	@"SHF_NOTE_NV_CUINFO"
        /*0018*/ 	.short	0x0002
        /*001a*/ 	.short	0x0064
        /*001c*/ 	.short	0x0082
	.zero		2


//--------------------- .nv.info                  --------------------------
	.section	.nv.info,"",@"SHT_CUDA_INFO"
	.align	4


	//----- nvinfo : EIATTR_REGCOUNT
	.align		4
        /*0000*/ 	.byte	0x04, 0x2f
        /*0002*/ 	.short	(.L_46 - .L_45)
	.align		4
.L_45:
        /*0004*/ 	.word	index@(_Z16aggregateIndicesPiS_P17AggregatedElementi)
        /*0008*/ 	.word	0x0000000e


	//----- nvinfo : EIATTR_FRAME_SIZE
	.align		4
.L_46:
        /*000c*/ 	.byte	0x04, 0x11
        /*000e*/ 	.short	(.L_48 - .L_47)
	.align		4
.L_47:
        /*0010*/ 	.word	index@(_Z16aggregateIndicesPiS_P17AggregatedElementi)
        /*0014*/ 	.word	0x00000000


	//----- nvinfo : EIATTR_REGCOUNT
	.align		4
.L_48:
        /*0018*/ 	.byte	0x04, 0x2f
        /*001a*/ 	.short	(.L_50 - .L_49)
	.align		4
.L_49:
        /*001c*/ 	.word	index@(_ZN3cub18CUB_300001_SM_10006detail11EmptyKernelIvEEvv)
        /*0020*/ 	.word	0x00000004


	//----- nvinfo : EIATTR_FRAME_SIZE
	.align		4
.L_50:
        /*0024*/ 	.byte	0x04, 0x11
        /*0026*/ 	.short	(.L_52 - .L_51)
	.align		4
.L_51:
        /*0028*/ 	.word	index@(_ZN3cub18CUB_300001_SM_10006detail11EmptyKernelIvEEvv)
        /*002c*/ 	.word	0x00000000


	//----- nvinfo : EIATTR_REGCOUNT
	.align		4
.L_52:
        /*0030*/ 	.byte	0x04, 0x2f
        /*0032*/ 	.short	(.L_54 - .L_53)
	.align		4
.L_53:
        /*0034*/ 	.word	index@(_ZN3cub18CUB_300001_SM_10006detail8for_each13static_kernelINS2_12policy_hub_t12policy_500_tEmN6thrust24THRUST_300001_SM_1000_NS8cuda_cub20__uninitialized_fill7functorINS7_10device_ptrI17AggregatedElementEESC_EEEEvT0_T1_)
        /*0038*/ 	.word	0x0000000e


	//----- nvinfo : EIATTR_FRAME_SIZE
	.align		4
.L_54:
        /*003c*/ 	.byte	0x04, 0x11
        /*003e*/ 	.short	(.L_56 - .L_55)
	.align		4
.L_55:
        /*0040*/ 	.word	index@(_ZN3cub18CUB_300001_SM_10006detail8for_each13static_kernelINS2_12policy_hub_t12policy_500_tEmN6thrust24THRUST_300001_SM_1000_NS8cuda_cub20__uninitialized_fill7functorINS7_10device_ptrI17AggregatedElementEESC_EEEEvT0_T1_)
        /*0044*/ 	.word	0x00000000


	//----- nvinfo : EIATTR_REGCOUNT
	.align		4
.L_56:
        /*0048*/ 	.byte	0x04, 0x2f
        /*004a*/ 	.short	(.L_58 - .L_57)
	.align		4
.L_57:
        /*004c*/ 	.word	index@(_ZN3cub18CUB_300001_SM_10006detail8for_each13static_kernelINS2_12policy_hub_t12policy_500_tElN6thrust24THRUST_300001_SM_1000_NS8cuda_cub6__fill7functorINS7_6detail15normal_iteratorINS7_10device_ptrI17AggregatedElementEEEESE_EEEEvT0_T1_)
        /*0050*/ 	.word	0x0000000e


	//----- nvinfo : EIATTR_FRAME_SIZE
	.align		4
.L_58:
        /*0054*/ 	.byte	0x04, 0x11
        /*0056*/ 	.short	(.L_60 - .L_59)
	.align		4
.L_59:
        /*0058*/ 	.word	index@(_ZN3cub18CUB_300001_SM_10006detail8for_each13static_kernelINS2_12policy_hub_t12policy_500_tElN6thrust24THRUST_300001_SM_1000_NS8cuda_cub6__fill7functorINS7_6detail15normal_iteratorINS7_10device_ptrI17AggregatedElementEEEESE_EEEEvT0_T1_)
        /*005c*/ 	.word	0x00000000


	//----- nvinfo : EIATTR_REGCOUNT
	.align		4
.L_60:
        /*0060*/ 	.byte	0x04, 0x2f
        /*0062*/ 	.short	(.L_62 - .L_61)
	.align		4
.L_61:
        /*0064*/ 	.word	index@(_ZN3cub18CUB_300001_SM_10006detail10radix_sort31DeviceRadixSortSingleTileKernelINS1_5radix10policy_hubIiiyE10Policy1000ELNS0_9SortOrderE0EiiyNS1_21identity_decomposer_tEEEvPKT1_PSA_PKT2_PSE_T3_iiT4_)
        /*0068*/ 	.word	0x00000099


	//----- nvinfo : EIATTR_FRAME_SIZE
	.align		4
.L_62:
        /*006c*/ 	.byte	0x04, 0x11
        /*006e*/ 	.short	(.L_64 - .L_63)
	.align		4
.L_63:
        /*0070*/ 	.word	index@(_ZN3cub18CUB_300001_SM_10006detail10radix_sort31DeviceRadixSortSingleTileKernelINS1_5radix10policy_hubIiiyE10Policy1000ELNS0_9SortOrderE0EiiyNS1_21identity_decomposer_tEEEvPKT1_PSA_PKT2_PSE_T3_iiT4_)
        /*0074*/ 	.word	0x00000000


	//----- nvinfo : EIATTR_REGCOUNT
	.align		4
.L_64:
        /*0078*/ 	.byte	0x04, 0x2f
        /*007a*/ 	.short	(.L_66 - .L_65)
	.align		4
.L_65:
        /*007c*/ 	.word	index@(_ZN3cub18CUB_300001_SM_10006detail10radix_sort30DeviceRadixSortHistogramKernelINS1_5radix10policy_hubIiiyE10Policy1000ELNS0_9SortOrderE0EiyNS1_21identity_decomposer_tEEEvPT2_PKT1_SA_iiT3_)
        /*0080*/ 	.word	0x00000020


	//----- nvinfo : EIATTR_FRAME_SIZE
	.align		4
.L_66:
        /*0084*/ 	.byte	0x04, 0x11
        /*0086*/ 	.short	(.L_68 - .L_67)
	.align		4
.L_67:
        /*0088*/ 	.word	index@(_ZN3cub18CUB_300001_SM_10006detail10radix_sort30DeviceRadixSortHistogramKernelINS1_5radix10policy_hubIiiyE10Policy1000ELNS0_9SortOrderE0EiyNS1_21identity_decomposer_tEEEvPT2_PKT1_SA_iiT3_)
        /*008c*/ 	.word	0x00000000


	//----- nvinfo : EIATTR_REGCOUNT
	.align		4
.L_68:
        /*0090*/ 	.byte	0x04, 0x2f
        /*0092*/ 	.short	(.L_70 - .L_69)
	.align		4
.L_69:
        /*0094*/ 	.word	index@(_ZN3cub18CUB_300001_SM_10006detail10radix_sort33DeviceRadixSortExclusiveSumKernelINS1_5radix10policy_hubIiiyE10Policy1000EyEEvPT0_)
        /*0098*/ 	.word	0x00000020


	//----- nvinfo : EIATTR_FRAME_SIZE
	.align		4
.L_70:
        /*009c*/ 	.byte	0x04, 0x11
        /*009e*/ 	.short	(.L_72 - .L_71)
	.align		4
.L_71:
        /*00a0*/ 	.word	index@(_ZN3cub18CUB_300001_SM_10006detail10radix_sort33DeviceRadixSortExclusiveSumKernelINS1_5radix10policy_hubIiiyE10Policy1000EyEEvPT0_)
        /*00a4*/ 	.word	0x00000000


	//----- nvinfo : EIATTR_REGCOUNT
	.align		4
.L_72:
        /*00a8*/ 	.byte	0x04, 0x2f
        /*00aa*/ 	.short	(.L_74 - .L_73)
	.align		4
.L_73:
        /*00ac*/ 	.word	index@(_ZN3cub18CUB_300001_SM_10006detail10radix_sort29DeviceRadixSortOnesweepKernelINS1_5radix10policy_hubIiiyE10Policy1000ELNS0_9SortOrderE0EiiyiiNS1_21identity_decomposer_tEEEvPT5_SB_PT3_PKSC_PT1_PKSG_PT2_PKSK_T4_iiT6_)
        /*00b0*/ 	.word	0x00000049


	//----- nvinfo : EIATTR_FRAME_SIZE
	.align		4
.L_74:
        /*00b4*/ 	.byte	0x04, 0x11
        /*00b6*/ 	.short	(.L_76 - .L_75)
	.align		4
.L_75:
        /*00b8*/ 	.word	index@(_ZN3cub18CUB_300001_SM_10006detail10radix_sort29DeviceRadixSortOnesweepKernelINS1_5radix10policy_hubIiiyE10Policy1000ELNS0_9SortOrderE0EiiyiiNS1_21identity_decomposer_tEEEvPT5_SB_PT3_PKSC_PT1_PKSG_PT2_PKSK_T4_iiT6_)
        /*00bc*/ 	.word	0x00000000


	//----- nvinfo : EIATTR_MIN_STACK_SIZE
	.align		4
.L_76:
        /*00c0*/ 	.byte	0x04, 0x12
        /*00c2*/ 	.short	(.L_78 - .L_77)
	.align		4
.L_77:
        /*00c4*/ 	.word	index@(_ZN3cub18CUB_300001_SM_10006detail10radix_sort29DeviceRadixSortOnesweepKernelINS1_5radix10policy_hubIiiyE10Policy1000ELNS0_9SortOrderE0EiiyiiNS1_21identity_decomposer_tEEEvPT5_SB_PT3_PKSC_PT1_PKSG_PT2_PKSK_T4_iiT6_)
        /*00c8*/ 	.word	0x00000000


	//----- nvinfo : EIATTR_MIN_STACK_SIZE
	.align		4
.L_78:
        /*00cc*/ 	.byte	0x04, 0x12
        /*00ce*/ 	.short	(.L_80 - .L_79)
	.align		4
.L_79:
        /*00d0*/ 	.word	index@(_ZN3cub18CUB_300001_SM_10006detail10radix_sort33DeviceRadixSortExclusiveSumKernelINS1_5radix10policy_hubIiiyE10Policy1000EyEEvPT0_)
        /*00d4*/ 	.word	0x00000000


	//----- nvinfo : EIATTR_MIN_STACK_SIZE
	.align		4
.L_80:
        /*00d8*/ 	.byte	0x04, 0x12
        /*00da*/ 	.short	(.L_82 - .L_81)
	.align		4
.L_81:
        /*00dc*/ 	.word	index@(_ZN3cub18CUB_300001_SM_10006detail10radix_sort30DeviceRadixSortHistogramKernelINS1_5radix10policy_hubIiiyE10Policy1000ELNS0_9SortOrderE0EiyNS1_21identity_decomposer_tEEEvPT2_PKT1_SA_iiT3_)
        /*00e0*/ 	.word	0x00000000


	//----- nvinfo : EIATTR_MIN_STACK_SIZE
	.align		4
.L_82:
        /*00e4*/ 	.byte	0x04, 0x12
        /*00e6*/ 	.short	(.L_84 - .L_83)
	.align		4
.L_83:
        /*00e8*/ 	.word	index@(_ZN3cub18CUB_300001_SM_10006detail10radix_sort31DeviceRadixSortSingleTileKernelINS1_5radix10policy_hubIiiyE10Policy1000ELNS0_9SortOrderE0EiiyNS1_21identity_decomposer_tEEEvPKT1_PSA_PKT2_PSE_T3_iiT4_)
        /*00ec*/ 	.word	0x00000000


	//----- nvinfo : EIATTR_MIN_STACK_SIZE
	.align		4
.L_84:
        /*00f0*/ 	.byte	0x04, 0x12
        /*00f2*/ 	.short	(.L_86 - .L_85)
	.align		4
.L_85:
        /*00f4*/ 	.word	index@(_ZN3cub18CUB_300001_SM_10006detail8for_each13static_kernelINS2_12policy_hub_t12policy_500_tElN6thrust24THRUST_300001_SM_1000_NS8cuda_cub6__fill7functorINS7_6detail15normal_iteratorINS7_10device_ptrI17AggregatedElementEEEESE_EEEEvT0_T1_)
        /*00f8*/ 	.word	0x00000000


	//----- nvinfo : EIATTR_MIN_STACK_SIZE
	.align		4
.L_86:
        /*00fc*/ 	.byte	0x04, 0x12
        /*00fe*/ 	.short	(.L_88 - .L_87)
	.align		4
.L_87:
        /*0100*/ 	.word	index@(_ZN3cub18CUB_300001_SM_10006detail8for_each13static_kernelINS2_12policy_hub_t12policy_500_tEmN6thrust24THRUST_300001_SM_1000_NS8cuda_cub20__uninitialized_fill7functorINS7_10device_ptrI17AggregatedElementEESC_EEEEvT0_T1_)
        /*0104*/ 	.word	0x00000000


	//----- nvinfo : EIATTR_MIN_STACK_SIZE
	.align		4
.L_88:
        /*0108*/ 	.byte	0x04, 0x12
        /*010a*/ 	.short	(.L_90 - .L_89)
	.align		4
.L_89:
        /*010c*/ 	.word	index@(_ZN3cub18CUB_300001_SM_10006detail11EmptyKernelIvEEvv)
        /*0110*/ 	.word	0x00000000


	//----- nvinfo : EIATTR_MIN_STACK_SIZE
	.align		4
.L_90:
        /*0114*/ 	.byte	0x04, 0x12
        /*0116*/ 	.short	(.L_92 - .L_91)
	.align		4
.L_91:
        /*0118*/ 	.word	index@(_Z16aggregateIndicesPiS_P17AggregatedElementi)
        /*011c*/ 	.word	0x00000000
.L_92:


//--------------------- .nv.compat                --------------------------
	.section	.nv.compat,"",@"SHT_CUDA_COMPAT_INFO"
	.align	4
        /*0000*/ 	.byte	0x02, 0x09, 0x00, 0x00, 0x02, 0x02, 0x01, 0x00, 0x02, 0x05, 0x05, 0x00, 0x03, 0x07, 0x01, 0x01
        /*0010*/ 	.byte	0x02, 0x03, 0x00, 0x00, 0x02, 0x06, 0x01, 0x00, 0x04, 0x0b, 0x08, 0x00, 0x09, 0x00, 0x00, 0x00
        /*0020*/ 	.byte	0x00, 0x00, 0x00, 0x00


//--------------------- .nv.info._ZN3cub18CUB_300001_SM_10006detail10radix_sort29DeviceRadixSortOnesweepKernelINS1_5radix10policy_hubIiiyE10Policy1000ELNS0_9SortOrderE0EiiyiiNS1_21identity_decomposer_tEEEvPT5_SB_PT3_PKSC_PT1_PKSG_PT2_PKSK_T4_iiT6_ --------------------------
	.section	.nv.info._ZN3cub18CUB_300001_SM_10006detail10radix_sort29DeviceRadixSortOnesweepKernelINS1_5radix10policy_hubIiiyE10Policy1000ELNS0_9SortOrderE0EiiyiiNS1_21identity_decomposer_tEEEvPT5_SB_PT3_PKSC_PT1_PKSG_PT2_PKSK_T4_iiT6_,"",@"SHT_CUDA_INFO"
	.sectionflags	@""
	.align	4


	//----- nvinfo : EIATTR_CUDA_API_VERSION
	.align		4
        /*0000*/ 	.byte	0x04, 0x37
        /*0002*/ 	.short	(.L_94 - .L_93)
.L_93:
        /*0004*/ 	.word	0x00000082


	//----- nvinfo : EIATTR_KPARAM_INFO
	.align		4
.L_94:
        /*0008*/ 	.byte	0x04, 0x17
        /*000a*/ 	.short	(.L_96 - .L_95)
.L_95:
        /*000c*/ 	.word	0x00000000
        /*0010*/ 	.short	0x000b
        /*0012*/ 	.short	0x004c
        /*0014*/ 	.byte	0x00, 0xf0, 0x05, 0x00


	//----- nvinfo : EIATTR_KPARAM_INFO
	.align		4
.L_96:
        /*0018*/ 	.byte	0x04, 0x17
        /*001a*/ 	.short	(.L_98 - .L_97)
.L_97:
        /*001c*/ 	.word	0x00000000
        /*0020*/ 	.short	0x000a
        /*0022*/ 	.short	0x0048
        /*0024*/ 	.byte	0x00, 0xf0, 0x11, 0x00


	//----- nvinfo : EIATTR_KPARAM_INFO
	.align		4
.L_98:
        /*0028*/ 	.byte	0x04, 0x17
        /*002a*/ 	.short	(.L_100 - .L_99)
.L_99:
        /*002c*/ 	.word	0x00000000
        /*0030*/ 	.short	0x0009
        /*0032*/ 	.short	0x0044
        /*0034*/ 	.byte	0x00, 0xf0, 0x11, 0x00


	//----- nvinfo : EIATTR_KPARAM_INFO
	.align		4
.L_100:
        /*0038*/ 	.byte	0x04, 0x17
        /*003a*/ 	.short	(.L_102 - .L_101)
.L_101:
        /*003c*/ 	.word	0x00000000
        /*0040*/ 	.short	0x0008
        /*0042*/ 	.short	0x0040
        /*0044*/ 	.byte	0x00, 0xf0, 0x11, 0x00


	//----- nvinfo : EIATTR_KPARAM_INFO
	.align		4
.L_102:
        /*0048*/ 	.byte	0x04, 0x17
        /*004a*/ 	.short	(.L_104 - .L_103)
.L_103:
        /*004c*/ 	.word	0x00000000
        /*0050*/ 	.short	0x0007
        /*0052*/ 	.short	0x0038
        /*0054*/ 	.byte	0x00, 0xf5, 0x21, 0x00


	//----- nvinfo : EIATTR_KPARAM_INFO
	.align		4
.L_104:
        /*0058*/ 	.byte	0x04, 0x17
        /*005a*/ 	.short	(.L_106 - .L_105)
.L_105:
        /*005c*/ 	.word	0x00000000
        /*0060*/ 	.short	0x0006
        /*0062*/ 	.short	0x0030
        /*0064*/ 	.byte	0x00, 0xf5, 0x21, 0x00


	//----- nvinfo : EIATTR_KPARAM_INFO
	.align		4
.L_106:
        /*0068*/ 	.byte	0x04, 0x17
        /*006a*/ 	.short	(.L_108 - .L_107)
.L_107:
        /*006c*/ 	.word	0x00000000
        /*0070*/ 	.short	0x0005
        /*0072*/ 	.short	0x0028
        /*0074*/ 	.byte	0x00, 0xf5, 0x21, 0x00


	//----- nvinfo : EIATTR_KPARAM_INFO
	.align		4
.L_108:
        /*0078*/ 	.byte	0x04, 0x17
        /*007a*/ 	.short	(.L_110 - .L_109)
.L_109:
        /*007c*/ 	.word	0x00000000
        /*0080*/ 	.short	0x0004
        /*0082*/ 	.short	0x0020
        /*0084*/ 	.byte	0x00, 0xf5, 0x21, 0x00


	//----- nvinfo : EIATTR_KPARAM_INFO
	.align		4
.L_110:
        /*0088*/ 	.byte	0x04, 0x17
        /*008a*/ 	.short	(.L_112 - .L_111)
.L_111:
        /*008c*/ 	.word	0x00000000
        /*0090*/ 	.short	0x0003
        /*0092*/ 	.short	0x0018
        /*0094*/ 	.byte	0x00, 0xf5, 0x21, 0x00


	//----- nvinfo : EIATTR_KPARAM_INFO
	.align		4
.L_112:
        /*0098*/ 	.byte	0x04, 0x17
        /*009a*/ 	.short	(.L_114 - .L_113)
.L_113:
        /*009c*/ 	.word	0x00000000
        /*00a0*/ 	.short	0x0002
        /*00a2*/ 	.short	0x0010
        /*00a4*/ 	.byte	0x00, 0xf5, 0x21, 0x00


	//----- nvinfo : EIATTR_KPARAM_INFO
	.align		4
.L_114:
        /*00a8*/ 	.byte	0x04, 0x17
        /*00aa*/ 	.short	(.L_116 - .L_115)
.L_115:
        /*00ac*/ 	.word	0x00000000
        /*00b0*/ 	.short	0x0001
        /*00b2*/ 	.short	0x0008
        /*00b4*/ 	.byte	0x00, 0xf5, 0x21, 0x00


	//----- nvinfo : EIATTR_KPARAM_INFO
	.align		4
.L_116:
        /*00b8*/ 	.byte	0x04, 0x17
        /*00ba*/ 	.short	(.L_118 - .L_117)
.L_117:
        /*00bc*/ 	.word	0x00000000
        /*00c0*/ 	.short	0x0000
        /*00c2*/ 	.short	0x0000
        /*00c4*/ 	.byte	0x00, 0xf5, 0x21, 0x00


	//----- nvinfo : EIATTR_SPARSE_MMA_MASK
	.align		4
.L_118:
        /*00c8*/ 	.byte	0x03, 0x50
        /*00ca*/ 	.short	0x0000


	//----- nvinfo : EIATTR_MAXREG_COUNT
	.align		4
        /*00cc*/ 	.byte	0x03, 0x1b
        /*00ce*/ 	.short	0x00a8


	//----- nvinfo : EIATTR_NUM_BARRIERS
	.align		4
        /*00d0*/ 	.byte	0x02, 0x4c
        /*00d2*/ 	.byte	0x01
	.zero		1


	//----- nvinfo : EIATTR_MERCURY_ISA_VERSION
	.align		4
        /*00d4*/ 	.byte	0x03, 0x5f
        /*00d6*/ 	.short	0x0101


	//----- nvinfo : EIATTR_COOP_GROUP_MASK_REGIDS
	.align		4
        /*00d8*/ 	.byte	0x04, 0x29
        /*00da*/ 	.short	(.L_120 - .L_119)


	//   ....[0]....
.L_119:
        /*00dc*/ 	.word	0xffffffff


	//   ....[1]....
        /*00e0*/ 	.word	0x05000006


	//   ....[2]....
        /*00e4*/ 	.word	0xffffffff


	//   ....[3]....
        /*00e8*/ 	.word	0xffffffff


	//   ....[4]....
        /*00ec*/ 	.word	0xffffffff


	//   ....[5]....
        /*00f0*/ 	.word	0xffffffff


	//   ....[6]....
        /*00f4*/ 	.word	0xffffffff


	//   ....[7]....
        /*00f8*/ 	.word	0xffffffff


	//   ....[8]....
        /*00fc*/ 	.word	0xffffffff


	//   ....[9]....
        /*0100*/ 	.word	0xffffffff


	//   ....[10]....
        /*0104*/ 	.word	0xffffffff


	//   ....[11]....
        /*0108*/ 	.word	0xffffffff


	//   ....[12]....
        /*010c*/ 	.word	0xffffffff


	//   ....[13]....
        /*0110*/ 	.word	0xffffffff


	//   ....[14]....
        /*0114*/ 	.word	0xffffffff


	//   ....[15]....
        /*0118*/ 	.word	0xffffffff


	//   ....[16]....
        /*011c*/ 	.word	0xffffffff


	//   ....[17]....
        /*0120*/ 	.word	0xffffffff


	//   ....[18]....
        /*0124*/ 	.word	0xffffffff


	//   ....[19]....
        /*0128*/ 	.word	0xffffffff


	//   ....[20]....
        /*012c*/ 	.word	0xffffffff


	//   ....[21]....
        /*0130*/ 	.word	0xffffffff


	//   ....[22]....
        /*0134*/ 	.word	0xffffffff


	//   ....[23]....
        /*0138*/ 	.word	0xffffffff


	//   ....[24]....
        /*013c*/ 	.word	0xffffffff


	//   ....[25]....
        /*0140*/ 	.word	0xffffffff


	//   ....[26]....
        /*0144*/ 	.word	0xffffffff


	//   ....[27]....
        /*0148*/ 	.word	0xffffffff


	//   ....[28]....
        /*014c*/ 	.word	0xffffffff


	//   ....[29]....
        /*0150*/ 	.word	0xffffffff


	//   ....[30]....
        /*0154*/ 	.word	0xffffffff


	//   ....[31]....
        /*0158*/ 	.word	0xffffffff


	//   ....[32]....
        /*015c*/ 	.word	0xffffffff


	//   ....[33]....
        /*0160*/ 	.word	0xffffffff


	//   ....[34]....
        /*0164*/ 	.word	0xffffffff


	//   ....[35]....
        /*0168*/ 	.word	0xffffffff


	//   ....[36]....
        /*016c*/ 	.word	0xffffffff


	//   ....[37]....
        /*0170*/ 	.word	0xffffffff


	//   ....[38]....
        /*0174*/ 	.word	0xffffffff


	//   ....[39]....
        /*0178*/ 	.word	0xffffffff


	//   ....[40]....
        /*017c*/ 	.word	0xffffffff


	//   ....[41]....
        /*0180*/ 	.word	0xffffffff


	//   ....[42]....
        /*0184*/ 	.word	0xffffffff


	//   ....[43]....
        /*0188*/ 	.word	0xffffffff


	//   ....[44]....
        /*018c*/ 	.word	0xffffffff


	//   ....[45]....
        /*0190*/ 	.word	0xffffffff


	//   ....[46]....
        /*0194*/ 	.word	0xffffffff


	//   ....[47]....
        /*0198*/ 	.word	0xffffffff


	//   ....[48]....
        /*019c*/ 	.word	0xffffffff


	//   ....[49]....
        /*01a0*/ 	.word	0xffffffff


	//   ....[50]....
        /*01a4*/ 	.word	0xffffffff


	//   ....[51]....
        /*01a8*/ 	.word	0xffffffff


	//   ....[52]....
        /*01ac*/ 	.word	0xffffffff


	//   ....[53]....
        /*01b0*/ 	.word	0xffffffff


	//   ....[54]....
        /*01b4*/ 	.word	0xffffffff


	//   ....[55]....
        /*01b8*/ 	.word	0xffffffff


	//   ....[56]....
        /*01bc*/ 	.word	0xffffffff


	//   ....[57]....
        /*01c0*/ 	.word	0xffffffff


	//   ....[58]....
        /*01c4*/ 	.word	0xffffffff


	//   ....[59]....
        /*01c8*/ 	.word	0xffffffff


	//   ....[60]....
        /*01cc*/ 	.word	0xffffffff


	//   ....[61]....
        /*01d0*/ 	.word	0xffffffff


	//   ....[62]....
        /*01d4*/ 	.word	0xffffffff


	//   ....[63]....
        /*01d8*/ 	.word	0xffffffff


	//   ....[64]....
        /*01dc*/ 	.word	0xffffffff


	//   ....[65]....
        /*01e0*/ 	.word	0xffffffff


	//   ....[66]....
        /*01e4*/ 	.word	0xffffffff


	//   ....[67]....
        /*01e8*/ 	.word	0xffffffff


	//   ....[68]....
        /*01ec*/ 	.word	0xffffffff


	//   ....[69]....
        /*01f0*/ 	.word	0xffffffff


	//   ....[70]....
        /*01f4*/ 	.word	0xffffffff


	//   ....[71]....
        /*01f8*/ 	.word	0xffffffff


	//   ....[72]....
        /*01fc*/ 	.word	0xffffffff


	//   ....[73]....
        /*0200*/ 	.word	0xffffffff


	//   ....[74]....
        /*0204*/ 	.word	0xffffffff


	//   ....[75]....
        /*0208*/ 	.word	0xffffffff


	//   ....[76]....
        /*020c*/ 	.word	0xffffffff


	//   ....[77]....
        /*0210*/ 	.word	0xffffffff


	//   ....[78]....
        /*0214*/ 	.word	0xffffffff


	//   ....[79]....
        /*0218*/ 	.word	0xffffffff


	//   ....[80]....
        /*021c*/ 	.word	0xffffffff


	//   ....[81]....
        /*0220*/ 	.word	0xffffffff


	//   ....[82]....
        /*0224*/ 	.word	0xffffffff


	//   ....[83]....
        /*0228*/ 	.word	0xffffffff


	//   ....[84]....
        /*022c*/ 	.word	0xffffffff


	//   ....[85]....
        /*0230*/ 	.word	0xffffffff


	//   ....[86]....
        /*0234*/ 	.word	0xffffffff


	//   ....[87]....
        /*0238*/ 	.word	0xffffffff


	//   ....[88]....
        /*023c*/ 	.word	0xffffffff


	//   ....[89]....
        /*0240*/ 	.word	0xffffffff


	//   ....[90]....
        /*0244*/ 	.word	0xffffffff


	//   ....[91]....
        /*0248*/ 	.word	0xffffffff


	//   ....[92]....
        /*024c*/ 	.word	0xffffffff


	//   ....[93]....
        /*0250*/ 	.word	0xffffffff


	//   ....[94]....
        /*0254*/ 	.word	0xffffffff


	//   ....[95]....
        /*0258*/ 	.word	0xffffffff


	//   ....[96]....
        /*025c*/ 	.word	0xffffffff


	//   ....[97]....
        /*0260*/ 	.word	0xffffffff


	//   ....[98]....
        /*0264*/ 	.word	0xffffffff


	//   ....[99]....
        /*0268*/ 	.word	0xffffffff


	//   ....[100]....
        /*026c*/ 	.word	0xffffffff


	//   ....[101]....
        /*0270*/ 	.word	0xffffffff


	//   ....[102]....
        /*0274*/ 	.word	0xffffffff


	//   ....[103]....
        /*0278*/ 	.word	0xffffffff


	//   ....[104]....
        /*027c*/ 	.word	0xffffffff


	//   ....[105]....
        /*0280*/ 	.word	0xffffffff


	//   ....[106]....
        /*0284*/ 	.word	0xffffffff


	//   ....[107]....
        /*0288*/ 	.word	0xffffffff


	//   ....[108]....
        /*028c*/ 	.word	0xffffffff


	//   ....[109]....
        /*0290*/ 	.word	0xffffffff


	//   ....[110]....
        /*0294*/ 	.word	0xffffffff


	//   ....[111]....
        /*0298*/ 	.word	0xffffffff


	//   ....[112]....
        /*029c*/ 	.word	0xffffffff


	//   ....[113]....
        /*02a0*/ 	.word	0xffffffff


	//   ....[114]....
        /*02a4*/ 	.word	0xffffffff


	//   ....[115]....
        /*02a8*/ 	.word	0xffffffff


	//   ....[116]....
        /*02ac*/ 	.word	0xffffffff


	//   ....[117]....
        /*02b0*/ 	.word	0xffffffff


	//   ....[118]....
        /*02b4*/ 	.word	0xffffffff


	//   ....[119]....
        /*02b8*/ 	.word	0xffffffff


	//   ....[120]....
        /*02bc*/ 	.word	0xffffffff


	//   ....[121]....
        /*02c0*/ 	.word	0xffffffff


	//   ....[122]....
        /*02c4*/ 	.word	0xffffffff


	//   ....[123]....
        /*02c8*/ 	.word	0xffffffff


	//   ....[124]....
        /*02cc*/ 	.word	0xffffffff


	//   ....[125]....
        /*02d0*/ 	.word	0xffffffff


	//   ....[126]....
        /*02d4*/ 	.word	0xffffffff


	//   ....[127]....
        /*02d8*/ 	.word	0xffffffff


	//   ....[128]....
        /*02dc*/ 	.word	0xffffffff


	//   ....[129]....
        /*02e0*/ 	.word	0xffffffff


	//   ....[130]....
        /*02e4*/ 	.word	0xffffffff


	//   ....[131]....
        /*02e8*/ 	.word	0xffffffff


	//   ....[132]....
        /*02ec*/ 	.word	0xffffffff


	//   ....[133]....
        /*02f0*/ 	.word	0xffffffff


	//   ....[134]....
        /*02f4*/ 	.word	0xffffffff


	//   ....[135]....
        /*02f8*/ 	.word	0xffffffff


	//   ....[136]....
        /*02fc*/ 	.word	0xffffffff


	//   ....[137]....
        /*0300*/ 	.word	0xffffffff


	//   ....[138]....
        /*0304*/ 	.word	0xffffffff


	//   ....[139]....
        /*0308*/ 	.word	0xffffffff


	//   ....[140]....
        /*030c*/ 	.word	0xffffffff


	//   ....[141]....
        /*0310*/ 	.word	0xffffffff


	//   ....[142]....
        /*0314*/ 	.word	0xffffffff


	//   ....[143]....
        /*0318*/ 	.word	0xffffffff


	//   ....[144]....
        /*031c*/ 	.word	0xffffffff


	//   ....[145]....
        /*0320*/ 	.word	0xffffffff


	//   ....[146]....
        /*0324*/ 	.word	0xffffffff


	//   ....[147]....
        /*0328*/ 	.word	0xffffffff


	//   ....[148]....
        /*032c*/ 	.word	0xffffffff


	//   ....[149]....
        /*0330*/ 	.word	0xffffffff


	//   ....[150]....
        /*0334*/ 	.word	0xffffffff


	//   ....[151]....
        /*0338*/ 	.word	0xffffffff


	//   ....[152]....
        /*033c*/ 	.word	0xffffffff


	//   ....[153]....
        /*0340*/ 	.word	0xffffffff


	//   ....[154]....
        /*0344*/ 	.word	0xffffffff


	//   ....[155]....
        /*0348*/ 	.word	0xffffffff


	//   ....[156]....
        /*034c*/ 	.word	0xffffffff


	//   ....[157]....
        /*0350*/ 	.word	0xffffffff


	//   ....[158]....
        /*0354*/ 	.word	0xffffffff


	//   ....[159]....
        /*0358*/ 	.word	0xffffffff


	//   ....[160]....
        /*035c*/ 	.word	0x05000006


	//   ....[161]....
        /*0360*/ 	.word	0xffffffff


	//   ....[162]....
        /*0364*/ 	.word	0xffffffff


	//   ....[163]....
        /*0368*/ 	.word	0xffffffff


	//   ....[164]....
        /*036c*/ 	.word	0xffffffff


	//   ....[165]....
        /*0370*/ 	.word	0xffffffff


	//   ....[166]....
        /*0374*/ 	.word	0xffffffff


	//   ....[167]....
        /*0378*/ 	.word	0xffffffff


	//   ....[168]....
        /*037c*/ 	.word	0xffffffff


	//   ....[169]....
        /*0380*/ 	.word	0xffffffff


	//   ....[170]....
        /*0384*/ 	.word	0xffffffff


	//   ....[171]....
        /*0388*/ 	.word	0xffffffff


	//   ....[172]....
        /*038c*/ 	.word	0xffffffff


	//   ....[173]....
        /*0390*/ 	.word	0xffffffff


	//   ....[174]....
        /*0394*/ 	.word	0xffffffff


	//   ....[175]....
        /*0398*/ 	.word	0xffffffff


	//   ....[176]....
        /*039c*/ 	.word	0xffffffff


	//   ....[177]....
        /*03a0*/ 	.word	0xffffffff


	//   ....[178]....
        /*03a4*/ 	.word	0xffffffff


	//   ....[179]....
        /*03a8*/ 	.word	0xffffffff


	//   ....[180]....
        /*03ac*/ 	.word	0xffffffff


	//   ....[181]....
        /*03b0*/ 	.word	0xffffffff


	//   ....[182]....
        /*03b4*/ 	.word	0xffffffff


	//   ....[183]....
        /*03b8*/ 	.word	0xffffffff


	//   ....[184]....
        /*03bc*/ 	.word	0xffffffff


	//   ....[185]....
        /*03c0*/ 	.word	0xffffffff


	//   ....[186]....
        /*03c4*/ 	.word	0xffffffff


	//   ....[187]....
        /*03c8*/ 	.word	0xffffffff


	//   ....[188]....
        /*03cc*/ 	.word	0xffffffff


	//   ....[189]....
        /*03d0*/ 	.word	0xffffffff


	//   ....[190]....
        /*03d4*/ 	.word	0xffffffff


	//   ....[191]....
        /*03d8*/ 	.word	0xffffffff


	//   ....[192]....
        /*03dc*/ 	.word	0xffffffff


	//   ....[193]....
        /*03e0*/ 	.word	0xffffffff


	//   ....[194]....
        /*03e4*/ 	.word	0xffffffff


	//   ....[195]....
        /*03e8*/ 	.word	0xffffffff


	//   ....[196]....
        /*03ec*/ 	.word	0xffffffff


	//   ....[197]....
        /*03f0*/ 	.word	0xffffffff


	//   ....[198]....
        /*03f4*/ 	.word	0xffffffff


	//   ....[199]....
        /*03f8*/ 	.word	0xffffffff


	//   ....[200]....
        /*03fc*/ 	.word	0xffffffff


	//   ....[201]....
        /*0400*/ 	.word	0xffffffff


	//   ....[202]....
        /*0404*/ 	.word	0xffffffff


	//   ....[203]....
        /*0408*/ 	.word	0xffffffff


	//   ....[204]....
        /*040c*/ 	.word	0xffffffff


	//   ....[205]....
        /*0410*/ 	.word	0xffffffff


	//   ....[206]....
        /*0414*/ 	.word	0xffffffff


	//   ....[207]....
        /*0418*/ 	.word	0xffffffff


	//   ....[208]....
        /*041c*/ 	.word	0xffffffff


	//   ....[209]....
        /*0420*/ 	.word	0xffffffff


	//   ....[210]....
        /*0424*/ 	.word	0xffffffff


	//   ....[211]....
        /*0428*/ 	.word	0xffffffff


	//   ....[212]....
        /*042c*/ 	.word	0xffffffff


	//   ....[213]....
        /*0430*/ 	.word	0xffffffff


	//   ....[214]....
        /*0434*/ 	.word	0xffffffff


	//   ....[215]....
        /*0438*/ 	.word	0xffffffff


	//   ....[216]....
        /*043c*/ 	.word	0xffffffff


	//   ....[217]....
        /*0440*/ 	.word	0xffffffff


	//   ....[218]....
        /*0444*/ 	.word	0xffffffff


	//   ....[219]....
        /*0448*/ 	.word	0xffffffff


	//   ....[220]....
        /*044c*/ 	.word	0xffffffff


	//   ....[221]....
        /*0450*/ 	.word	0xffffffff


	//   ....[222]....
        /*0454*/ 	.word	0xffffffff


	//   ....[223]....
        /*0458*/ 	.word	0xffffffff


	//   ....[224]....
        /*045c*/ 	.word	0xffffffff


	//   ....[225]....
        /*0460*/ 	.word	0xffffffff


	//   ....[226]....
        /*0464*/ 	.word	0xffffffff


	//   ....[227]....
        /*0468*/ 	.word	0xffffffff


	//   ....[228]....
        /*046c*/ 	.word	0xffffffff


	//   ....[229]....
        /*0470*/ 	.word	0x0500002f


	//   ....[230]....
        /*0474*/ 	.word	0x0500002f


	//   ....[231]....
        /*0478*/ 	.word	0x0500002f


	//   ....[232]....
        /*047c*/ 	.word	0x0500002f


	//   ....[233]....
        /*0480*/ 	.word	0x0500002f


	//----- nvinfo : EIATTR_COOP_GROUP_INSTR_OFFSETS
	.align		4
.L_120:
        /*0484*/ 	.byte	0x04, 0x28
        /*0486*/ 	.short	(.L_122 - .L_121)


	//   ....[0]....
.L_121:
        /*0488*/ 	.word	0x00000e40


	//   ....[1]....
        /*048c*/ 	.word	0x00001890


	//   ....[2]....
        /*0490*/ 	.word	0x00002ad0


	//   ....[3]....
        /*0494*/ 	.word	0x00002af0


	//   ....[4]....
        /*0498*/ 	.word	0x00002b10


	//   ....[5]....
        /*049c*/ 	.word	0x00002b30


	//   ....[6]....
        /*04a0*/ 	.word	0x00002b50


	//   ....[7]....
        /*04a4*/ 	.word	0x00003000


	//   ....[8]....
        /*04a8*/ 	.word	0x00003010


	//   ....[9]....
        /*04ac*/ 	.word	0x00003030


	//   ....[10]....
        /*04b0*/ 	.word	0x00003050


	//   ....[11]....
        /*04b4*/ 	.word	0x000030a0


	//   ....[12]....
        /*04b8*/ 	.word	0x000030d0


	//   ....[13]....
        /*04bc*/ 	.word	0x00003120


	//   ....[14]....
        /*04c0*/ 	.word	0x00003160


	//   ....[15]....
        /*04c4*/ 	.word	0x00003250


	//   ....[16]....
        /*04c8*/ 	.word	0x00003280


	//   ....[17]....
        /*04cc*/ 	.word	0x00003290


	//   ....[18]....
        /*04d0*/ 	.word	0x000032b0


	//   ....[19]....
        /*04d4*/ 	.word	0x000032f0


	//   ....[20]....
        /*04d8*/ 	.word	0x00003320


	//   ....[21]....
        /*04dc*/ 	.word	0x00003360


	//   ....[22]....
        /*04e0*/ 	.word	0x00003380


	//   ....[23]....
        /*04e4*/ 	.word	0x000033a0


	//   ....[24]....
        /*04e8*/ 	.word	0x00003490


	//   ....[25]....
        /*04ec*/ 	.word	0x000034c0


	//   ....[26]....
        /*04f0*/ 	.word	0x000034d0


	//   ....[27]....
        /*04f4*/ 	.word	0x000034f0


	//   ....[28]....
        /*04f8*/ 	.word	0x00003530


	//   ....[29]....
        /*04fc*/ 	.word	0x00003560


	//   ....[30]....
        /*0500*/ 	.word	0x000035a0


	//   ....[31]....
        /*0504*/ 	.word	0x000035c0


	//   ....[32]....
        /*0508*/ 	.word	0x000035e0


	//   ....[33]....
        /*050c*/ 	.word	0x000036d0


	//   ....[34]....
        /*0510*/ 	.word	0x00003700


	//   ....[35]....
        /*0514*/ 	.word	0x00003710


	//   ....[36]....
        /*0518*/ 	.word	0x00003730


	//   ....[37]....
        /*051c*/ 	.word	0x00003770


	//   ....[38]....
        /*0520*/ 	.word	0x000037a0


	//   ....[39]....
        /*0524*/ 	.word	0x000037e0


	//   ....[40]....
        /*0528*/ 	.word	0x00003800


	//   ....[41]....
        /*052c*/ 	.word	0x00003820


	//   ....[42]....
        /*0530*/ 	.word	0x00003930


	//   ....[43]....
        /*0534*/ 	.word	0x00003960


	//   ....[44]....
        /*0538*/ 	.word	0x00003970


	//   ....[45]....
        /*053c*/ 	.word	0x00003990


	//   ....[46]....
        /*0540*/ 	.word	0x000039d0


	//   ....[47]....
        /*0544*/ 	.word	0x00003a00


	//   ....[48]....
        /*0548*/ 	.word	0x00003a40


	//   ....[49]....
        /*054c*/ 	.word	0x00003a60


	//   ....[50]....
        /*0550*/ 	.word	0x00003a80


	//   ....[51]....
        /*0554*/ 	.word	0x00003b90


	//   ....[52]....
        /*0558*/ 	.word	0x00003bc0


	//   ....[53]....
        /*055c*/ 	.word	0x00003bd0


	//   ....[54]....
        /*0560*/ 	.word	0x00003bf0


	//   ....[55]....
        /*0564*/ 	.word	0x00003c30


	//   ....[56]....
        /*0568*/ 	.word	0x00003c60


	//   ....[57]....
        /*056c*/ 	.word	0x00003ca0


	//   ....[58]....
        /*0570*/ 	.word	0x00003cc0


	//   ....[59]....
        /*0574*/ 	.word	0x00003ce0


	//   ....[60]....
        /*0578*/ 	.word	0x00003df0


	//   ....[61]....
        /*057c*/ 	.word	0x00003e20


	//   ....[62]....
        /*0580*/ 	.word	0x00003e30


	//   ....[63]....
        /*0584*/ 	.word	0x00003e50


	//   ....[64]....
        /*0588*/ 	.word	0x00003e90


	//   ....[65]....
        /*058c*/ 	.word	0x00003ec0


	//   ....[66]....
        /*0590*/ 	.word	0x00003f00


	//   ....[67]....
        /*0594*/ 	.word	0x00003f20


	//   ....[68]....
        /*0598*/ 	.word	0x00003f40


	//   ....[69]....
        /*059c*/ 	.word	0x00004050


	//   ....[70]....
        /*05a0*/ 	.word	0x00004080


	//   ....[71]....
        /*05a4*/ 	.word	0x00004090


	//   ....[72]....
        /*05a8*/ 	.word	0x000040b0


	//   ....[73]....
        /*05ac*/ 	.word	0x000040f0


	//   ....[74]....
        /*05b0*/ 	.word	0x00004120


	//   ....[75]....
        /*05b4*/ 	.word	0x00004160


	//   ....[76]....
        /*05b8*/ 	.word	0x00004180


	//   ....[77]....
        /*05bc*/ 	.word	0x000041a0


	//   ....[78]....
        /*05c0*/ 	.word	0x000042b0


	//   ....[79]....
        /*05c4*/ 	.word	0x00004300


	//   ....[80]....
        /*05c8*/ 	.word	0x00004310


	//   ....[81]....
        /*05cc*/ 	.word	0x00004330


	//   ....[82]....
        /*05d0*/ 	.word	0x00004370


	//   ....[83]....
        /*05d4*/ 	.word	0x000043a0


	//   ....[84]....
        /*05d8*/ 	.word	0x000043e0


	//   ....[85]....
        /*05dc*/ 	.word	0x00004400


	//   ....[86]....
        /*05e0*/ 	.word	0x00004420


	//   ....[87]....
        /*05e4*/ 	.word	0x00004510


	//   ....[88]....
        /*05e8*/ 	.word	0x00004560


	//   ....[89]....
        /*05ec*/ 	.word	0x00004570


	//   ....[90]....
        /*05f0*/ 	.word	0x000045a0


	//   ....[91]....
        /*05f4*/ 	.word	0x000045c0


	//   ....[92]....
        /*05f8*/ 	.word	0x00004610


	//   ....[93]....
        /*05fc*/ 	.word	0x00004630


	//   ....[94]....
        /*0600*/ 	.word	0x00004670


	//   ....[95]....
        /*0604*/ 	.word	0x00004690


	//   ....[96]....
        /*0608*/ 	.word	0x00004770


	//   ....[97]....
        /*060c*/ 	.word	0x000047c0


	//   ....[98]....
        /*0610*/ 	.word	0x000047d0


	//   ....[99]....
        /*0614*/ 	.word	0x00004820


	//   ....[100]....
        /*0618*/ 	.word	0x00004850


	//   ....[101]....
        /*061c*/ 	.word	0x00004880


	//   ....[102]....
        /*0620*/ 	.word	0x000048b0


	//   ....[103]....
        /*0624*/ 	.word	0x000048e0


	//   ....[104]....
        /*0628*/ 	.word	0x00004910


	//   ....[105]....
        /*062c*/ 	.word	0x000049d0


	//   ....[106]....
        /*0630*/ 	.word	0x00004a20


	//   ....[107]....
        /*0634*/ 	.word	0x00004a30


	//   ....[108]....
        /*0638*/ 	.word	0x00004a80


	//   ....[109]....
        /*063c*/ 	.word	0x00004ab0


	//   ....[110]....
        /*0640*/ 	.word	0x00004ae0


	//   ....[111]....
        /*0644*/ 	.word	0x00004b10


	//   ....[112]....
        /*0648*/ 	.word	0x00004b40


	//   ....[113]....
        /*064c*/ 	.word	0x00004b70


	//   ....[114]....
        /*0650*/ 	.word	0x00004c60


	//   ....[115]....
        /*0654*/ 	.word	0x00004c80


	//   ....[116]....
        /*0658*/ 	.word	0x00004c90


	//   ....[117]....
        /*065c*/ 	.word	0x00004ce0


	//   ....[118]....
        /*0660*/ 	.word	0x00004d10


	//   ....[119]....
        /*0664*/ 	.word	0x00004d40


	//   ....[120]....
        /*0668*/ 	.word	0x00004d70


	//   ....[121]....
        /*066c*/ 	.word	0x00004da0


	//   ....[122]....
        /*0670*/ 	.word	0x00004dd0


	//   ....[123]....
        /*0674*/ 	.word	0x00004ec0


	//   ....[124]....
        /*0678*/ 	.word	0x00004f00


	//   ....[125]....
        /*067c*/ 	.word	0x00004f10


	//   ....[126]....
        /*0680*/ 	.word	0x00004f60


	//   ....[127]....
        /*0684*/ 	.word	0x00004f90


	//   ....[128]....
        /*0688*/ 	.word	0x00004fc0


	//   ....[129]....
        /*068c*/ 	.word	0x00004ff0


	//   ....[130]....
        /*0690*/ 	.word	0x00005020


	//   ....[131]....
        /*0694*/ 	.word	0x00005050


	//   ....[132]....
        /*0698*/ 	.word	0x00005140


	//   ....[133]....
        /*069c*/ 	.word	0x00005170


	//   ....[134]....
        /*06a0*/ 	.word	0x00005180


	//   ....[135]....
        /*06a4*/ 	.word	0x000051d0


	//   ....[136]....
        /*06a8*/ 	.word	0x00005200


	//   ....[137]....
        /*06ac*/ 	.word	0x00005230


	//   ....[138]....
        /*06b0*/ 	.word	0x00005260


	//   ....[139]....
        /*06b4*/ 	.word	0x00005290


	//   ....[140]....
        /*06b8*/ 	.word	0x000052c0


	//   ....[141]....
        /*06bc*/ 	.word	0x000053e0


	//   ....[142]....
        /*06c0*/ 	.word	0x000053f0


	//   ....[143]....
        /*06c4*/ 	.word	0x00005440


	//   ....[144]....
        /*06c8*/ 	.word	0x00005470


	//   ....[145]....
        /*06cc*/ 	.word	0x000054a0


	//   ....[146]....
        /*06d0*/ 	.word	0x000054d0


	//   ....[147]....
        /*06d4*/ 	.word	0x00005500


	//   ....[148]....
        /*06d8*/ 	.word	0x00005530


	//   ....[149]....
        /*06dc*/ 	.word	0x00005560


	//   ....[150]....
        /*06e0*/ 	.word	0x00005600


	//   ....[151]....
        /*06e4*/ 	.word	0x00005620


	//   ....[152]....
        /*06e8*/ 	.word	0x00005630


	//   ....[153]....
        /*06ec*/ 	.word	0x00005680


	//   ....[154]....
        /*06f0*/ 	.word	0x000056b0


	//   ....[155]....
        /*06f4*/ 	.word	0x000056e0


	//   ....[156]....
        /*06f8*/ 	.word	0x00005710


	//   ....[157]....
        /*06fc*/ 	.word	0x00005740


	//   ....[158]....
        /*0700*/ 	.word	0x00005770


	//   ....[159]....
        /*0704*/ 	.word	0x000058a0


	//   ....[160]....
        /*0708*/ 	.word	0x00005d40


	//   ....[161]....
        /*070c*/ 	.word	0x00006070


	//   ....[162]....
        /*0710*/ 	.word	0x00006130


	//   ....[163]....
        /*0714*/ 	.word	0x000061f0


	//   ....[164]....
        /*0718*/ 	.word	0x000062b0


	//   ....[165]....
        /*071c*/ 	.word	0x00006370


	//   ....[166]....
        /*0720*/ 	.word	0x00006430


	//   ....[167]....
        /*0724*/ 	.word	0x000064f0


	//   ....[168]....
        /*0728*/ 	.word	0x000065b0


	//   ....[169]....
        /*072c*/ 	.word	0x00006670


	//   ....[170]....
        /*0730*/ 	.word	0x00006730


	//   ....[171]....
        /*0734*/ 	.word	0x000067f0


	//   ....[172]....
        /*0738*/ 	.word	0x000068b0


	//   ....[173]....
        /*073c*/ 	.word	0x00006970


	//   ....[174]....
        /*0740*/ 	.word	0x00006a30


	//   ....[175]....
        /*0744*/ 	.word	0x00006af0


	//   ....[176]....
        /*0748*/ 	.word	0x00006bb0


	//   ....[177]....
        /*074c*/ 	.word	0x00006c70


	//   ....[178]....
        /*0750*/ 	.word	0x00006e60


	//   ....[179]....
        /*0754*/ 	.word	0x00006f90


	//   ....[180]....
        /*0758*/ 	.word	0x000070c0


	//   ....[181]....
        /*075c*/ 	.word	0x000071f0


	//   ....[182]....
        /*0760*/ 	.word	0x00007320


	//   ....[183]....
        /*0764*/ 	.word	0x00007450


	//   ....[184]....
        /*0768*/ 	.word	0x00007580


	//   ....[185]....
        /*076c*/ 	.word	0x000076b0


	//   ....[186]....
        /*0770*/ 	.word	0x000077e0


	//   ....[187]....
        /*0774*/ 	.word	0x00007910


	//   ....[188]....
        /*0778*/ 	.word	0x00007a40


	//   ....[189]....
        /*077c*/ 	.word	0x00007b60


	//   ....[190]....
        /*0780*/ 	.word	0x00007c70


	//   ....[191]....
        /*0784*/ 	.word	0x00007d80


	//   ....[192]....
        /*0788*/ 	.word	0x00007e90


	//   ....[193]....
        /*078c*/ 	.word	0x00007fa0


	//   ....[194]....
        /*0790*/ 	.word	0x000080b0


	//   ....[195]....
        /*0794*/ 	.word	0x00008eb0


	//   ....[196]....
        /*0798*/ 	.word	0x00008f40


	//   ....[197]....
        /*079c*/ 	.word	0x00008fc0


	//   ....[198]....
        /*07a0*/ 	.word	0x00009050


	//   ....[199]....
        /*07a4*/ 	.word	0x000090d0


	//   ....[200]....
        /*07a8*/ 	.word	0x00009160


	//   ....[201]....
        /*07ac*/ 	.word	0x000091e0


	//   ....[202]....
        /*07b0*/ 	.word	0x00009270


	//   ....[203]....
        /*07b4*/ 	.word	0x000092f0


	//   ....[204]....
        /*07b8*/ 	.word	0x00009380


	//   ....[205]....
        /*07bc*/ 	.word	0x00009400


	//   ....[206]....
        /*07c0*/ 	.word	0x00009490


	//   ....[207]....
        /*07c4*/ 	.word	0x00009510


	//   ....[208]....
        /*07c8*/ 	.word	0x000095a0


	//   ....[209]....
        /*07cc*/ 	.word	0x00009620


	//   ....[210]....
        /*07d0*/ 	.word	0x000096b0


	//   ....[211]....
        /*07d4*/ 	.word	0x00009730


	//   ....[212]....
        /*07d8*/ 	.word	0x00009890


	//   ....[213]....
        /*07dc*/ 	.word	0x00009960


	//   ....[214]....
        /*07e0*/ 	.word	0x00009a10


	//   ....[215]....
        /*07e4*/ 	.word	0x00009ad0


	//   ....[216]....
        /*07e8*/ 	.word	0x00009b80


	//   ....[217]....
        /*07ec*/ 	.word	0x00009c40


	//   ....[218]....
        /*07f0*/ 	.word	0x00009cf0


	//   ....[219]....
        /*07f4*/ 	.word	0x00009db0


	//   ....[220]....
        /*07f8*/ 	.word	0x00009e60


	//   ....[221]....
        /*07fc*/ 	.word	0x00009f20


	//   ....[222]....
        /*0800*/ 	.word	0x00009fd0


	//   ....[223]....
        /*0804*/ 	.word	0x0000a090


	//   ....[224]....
        /*0808*/ 	.word	0x0000a140


	//   ....[225]....
        /*080c*/ 	.word	0x0000a200


	//   ....[226]....
        /*0810*/ 	.word	0x0000a2a0


	//   ....[227]....
        /*0814*/ 	.word	0x0000a360


	//   ....[228]....
        /*0818*/ 	.word	0x0000a400


	//   ....[229]....
        /*081c*/ 	.word	0x0000a470


	//   ....[230]....
        /*0820*/ 	.word	0x0000a4e0


	//   ....[231]....
        /*0824*/ 	.word	0x0000a550


	//   ....[232]....
        /*0828*/ 	.word	0x0000a5c0


	//   ....[233]....
        /*082c*/ 	.word	0x0000a630


	//----- nvinfo : EIATTR_VRC_CTA_INIT_COUNT
	.align		4
.L_122:
        /*0830*/ 	.byte	0x02, 0x4a
	.zero		1
	.zero		1


	//----- nvinfo : EIATTR_EXIT_INSTR_OFFSETS
	.align		4
        /*0834*/ 	.byte	0x04, 0x1c
        /*0836*/ 	.short	(.L_124 - .L_123)


	//   ....[0]....
.L_123:
        /*0838*/ 	.word	0x00002570


	//   ....[1]....
        /*083c*/ 	.word	0x000028d0


	//   ....[2]....
        /*0840*/ 	.word	0x000028f0


	//   ....[3]....
        /*0844*/ 	.word	0x00009740


	//   ....[4]....
        /*0848*/ 	.word	0x0000a410


	//----- nvinfo : EIATTR_MAX_THREADS
	.align		4
.L_124:
        /*084c*/ 	.byte	0x04, 0x05
        /*084e*/ 	.short	(.L_126 - .L_125)
.L_125:
        /*0850*/ 	.word	0x00000180
        /*0854*/ 	.word	0x00000001
        /*0858*/ 	.word	0x00000001


	//----- nvinfo : EIATTR_CRS_STACK_SIZE
	.align		4
.L_126:
        /*085c*/ 	.byte	0x04, 0x1e
        /*085e*/ 	.short	(.L_128 - .L_127)
.L_127:
        /*0860*/ 	.word	0x00000000


	//----- nvinfo : EIATTR_CBANK_PARAM_SIZE
	.align		4
.L_128:
        /*0864*/ 	.byte	0x03, 0x19
        /*0866*/ 	.short	0x004d


	//----- nvinfo : EIATTR_PARAM_CBANK
	.align		4
        /*0868*/ 	.byte	0x04, 0x0a
        /*086a*/ 	.short	(.L_130 - .L_129)
	.align		4
.L_129:
        /*086c*/ 	.word	index@(.nv.constant0._ZN3cub18CUB_300001_SM_10006detail10radix_sort29DeviceRadixSortOnesweepKernelINS1_5radix10policy_hubIiiyE10Policy1000ELNS0_9SortOrderE0EiiyiiNS1_21identity_decomposer_tEEEvPT5_SB_PT3_PKSC_PT1_PKSG_PT2_PKSK_T4_iiT6_)
        /*0870*/ 	.short	0x0380
        /*0872*/ 	.short	0x004d


	//----- nvinfo : EIATTR_SW_WAR
	.align		4
.L_130:
        /*0874*/ 	.byte	0x04, 0x36
        /*0876*/ 	.short	(.L_132 - .L_131)
.L_131:
        /*0878*/ 	.word	0x00000008
.L_132:


//--------------------- .nv.info._ZN3cub18CUB_300001_SM_10006detail10radix_sort33DeviceRadixSortExclusiveSumKernelINS1_5radix10policy_hubIiiyE10Policy1000EyEEvPT0_ --------------------------
	.section	.nv.info._ZN3cub18CUB_300001_SM_10006detail10radix_sort33DeviceRadixSortExclusiveSumKernelINS1_5radix10policy_hubIiiyE10Policy1000EyEEvPT0_,"",@"SHT_CUDA_INFO"
	.sectionflags	@""
	.align	4


	//----- nvinfo : EIATTR_CUDA_API_VERSION
	.align		4
        /*0000*/ 	.byte	0x04, 0x37
        /*0002*/ 	.short	(.L_134 - .L_133)
.L_133:
        /*0004*/ 	.word	0x00000082


	//----- nvinfo : EIATTR_KPARAM_INFO
	.align		4
.L_134:
        /*0008*/ 	.byte	0x04, 0x17
        /*000a*/ 	.short	(.L_136 - .L_135)
.L_135:
        /*000c*/ 	.word	0x00000000
        /*0010*/ 	.short	0x0000
        /*0012*/ 	.short	0x0000
        /*0014*/ 	.byte	0x00, 0xf5, 0x21, 0x00


	//----- nvinfo : EIATTR_SPARSE_MMA_MASK
	.align		4
.L_136:
        /*0018*/ 	.byte	0x03, 0x50
        /*001a*/ 	.short	0x0000


	//----- nvinfo : EIATTR_MAXREG_COUNT
	.align		4
        /*001c*/ 	.byte	0x03, 0x1b
        /*001e*/ 	.short	0x00ff


	//----- nvinfo : EIATTR_NUM_BARRIERS
	.align		4
        /*0020*/ 	.byte	0x02, 0x4c
        /*0022*/ 	.byte	0x01
	.zero		1


	//----- nvinfo : EIATTR_MERCURY_ISA_VERSION
	.align		4
        /*0024*/ 	.byte	0x03, 0x5f
        /*0026*/ 	.short	0x0101


	//----- nvinfo : EIATTR_COOP_GROUP_MASK_REGIDS
	.align		4
        /*0028*/ 	.byte	0x04, 0x29
        /*002a*/ 	.short	(.L_138 - .L_137)


	//   ....[0]....
.L_137:
        /*002c*/ 	.word	0xffffffff


	//   ....[1]....
        /*0030*/ 	.word	0xffffffff


	//   ....[2]....
        /*0034*/ 	.word	0xffffffff


	//   ....[3]....
        /*0038*/ 	.word	0xffffffff


	//   ....[4]....
        /*003c*/ 	.word	0xffffffff


	//   ....[5]....
        /*0040*/ 	.word	0xffffffff


	//   ....[6]....
        /*0044*/ 	.word	0xffffffff


	//   ....[7]....
        /*0048*/ 	.word	0xffffffff


	//   ....[8]....
        /*004c*/ 	.word	0xffffffff


	//   ....[9]....
        /*0050*/ 	.word	0xffffffff


	//   ....[10]....
        /*0054*/ 	.word	0x05000015


	//   ....[11]....
        /*0058*/ 	.word	0x05000015


	//   ....[12]....
        /*005c*/ 	.word	0x05000015


	//   ....[13]....
        /*0060*/ 	.word	0x05000015


	//   ....[14]....
        /*0064*/ 	.word	0x05000015


	//   ....[15]....
        /*0068*/ 	.word	0x05000015


	//   ....[16]....
        /*006c*/ 	.word	0x05000015


	//   ....[17]....
        /*0070*/ 	.word	0x05000015


	//   ....[18]....
        /*0074*/ 	.word	0x05000015


	//   ....[19]....
        /*0078*/ 	.word	0x05000015


	//----- nvinfo : EIATTR_COOP_GROUP_INSTR_OFFSETS
	.align		4
.L_138:
        /*007c*/ 	.byte	0x04, 0x28
        /*007e*/ 	.short	(.L_140 - .L_139)


	//   ....[0]....
.L_139:
        /*0080*/ 	.word	0x00000250


	//   ....[1]....
        /*0084*/ 	.word	0x00000260


	//   ....[2]....
        /*0088*/ 	.word	0x000002a0


	//   ....[3]....
        /*008c*/ 	.word	0x000002c0


	//   ....[4]....
        /*0090*/ 	.word	0x00000310


	//   ....[5]....
        /*0094*/ 	.word	0x00000320


	//   ....[6]....
        /*0098*/ 	.word	0x00000360


	//   ....[7]....
        /*009c*/ 	.word	0x00000380


	//   ....[8]....
        /*00a0*/ 	.word	0x000003d0


	//   ....[9]....
        /*00a4*/ 	.word	0x000003e0


	//   ....[10]....
        /*00a8*/ 	.word	0x00000660


	//   ....[11]....
        /*00ac*/ 	.word	0x000006b0


	//   ....[12]....
        /*00b0*/ 	.word	0x00000740


	//   ....[13]....
        /*00b4*/ 	.word	0x00000790


	//   ....[14]....
        /*00b8*/ 	.word	0x00000820


	//   ....[15]....
        /*00bc*/ 	.word	0x00000870


	//   ....[16]....
        /*00c0*/ 	.word	0x00000900


	//   ....[17]....
        /*00c4*/ 	.word	0x00000950


	//   ....[18]....
        /*00c8*/ 	.word	0x000009e0


	//   ....[19]....
        /*00cc*/ 	.word	0x00000a30


	//----- nvinfo : EIATTR_VRC_CTA_INIT_COUNT
	.align		4
.L_140:
        /*00d0*/ 	.byte	0x02, 0x4a
	.zero		1
	.zero		1


	//----- nvinfo : EIATTR_EXIT_INSTR_OFFSETS
	.align		4
        /*00d4*/ 	.byte	0x04, 0x1c
        /*00d6*/ 	.short	(.L_142 - .L_141)


	//   ....[0]....
.L_141:
        /*00d8*/ 	.word	0x000005d0


	//   ....[1]....
        /*00dc*/ 	.word	0x00000600


	//----- nvinfo : EIATTR_CRS_STACK_SIZE
	.align		4
.L_142:
        /*00e0*/ 	.byte	0x04, 0x1e
        /*00e2*/ 	.short	(.L_144 - .L_143)
.L_143:
        /*00e4*/ 	.word	0x00000000


	//----- nvinfo : EIATTR_CBANK_PARAM_SIZE
	.align		4
.L_144:
        /*00e8*/ 	.byte	0x03, 0x19
        /*00ea*/ 	.short	0x0008


	//----- nvinfo : EIATTR_PARAM_CBANK
	.align		4
        /*00ec*/ 	.byte	0x04, 0x0a
        /*00ee*/ 	.short	(.L_146 - .L_145)
	.align		4
.L_145:
        /*00f0*/ 	.word	index@(.nv.constant0._ZN3cub18CUB_300001_SM_10006detail10radix_sort33DeviceRadixSortExclusiveSumKernelINS1_5radix10policy_hubIiiyE10Policy1000EyEEvPT0_)
        /*00f4*/ 	.short	0x0380
        /*00f6*/ 	.short	0x0008


	//----- nvinfo : EIATTR_SW_WAR
	.align		4
.L_146:
        /*00f8*/ 	.byte	0x04, 0x36
        /*00fa*/ 	.short	(.L_148 - .L_147)
.L_147:
        /*00fc*/ 	.word	0x00000008
.L_148:


//--------------------- .nv.info._ZN3cub18CUB_300001_SM_10006detail10radix_sort30DeviceRadixSortHistogramKernelINS1_5radix10policy_hubIiiyE10Policy1000ELNS0_9SortOrderE0EiyNS1_21identity_decomposer_tEEEvPT2_PKT1_SA_iiT3_ --------------------------
	.section	.nv.info._ZN3cub18CUB_300001_SM_10006detail10radix_sort30DeviceRadixSortHistogramKernelINS1_5radix10policy_hubIiiyE10Policy1000ELNS0_9SortOrderE0EiyNS1_21identity_decomposer_tEEEvPT2_PKT1_SA_iiT3_,"",@"SHT_CUDA_INFO"
	.sectionflags	@""
	.align	4


	//----- nvinfo : EIATTR_CUDA_API_VERSION
	.align		4
        /*0000*/ 	.byte	0x04, 0x37
        /*0002*/ 	.short	(.L_150 - .L_149)
.L_149:
        /*0004*/ 	.word	0x00000082


	//----- nvinfo : EIATTR_KPARAM_INFO
	.align		4
.L_150:
        /*0008*/ 	.byte	0x04, 0x17
        /*000a*/ 	.short	(.L_152 - .L_151)
.L_151:
        /*000c*/ 	.word	0x00000000
        /*0010*/ 	.short	0x0005
        /*0012*/ 	.short	0x0020
        /*0014*/ 	.byte	0x00, 0xf0, 0x05, 0x00


	//----- nvinfo : EIATTR_KPARAM_INFO
	.align		4
.L_152:
        /*0018*/ 	.byte	0x04, 0x17
        /*001a*/ 	.short	(.L_154 - .L_153)
.L_153:
        /*001c*/ 	.word	0x00000000
        /*0020*/ 	.short	0x0004
        /*0022*/ 	.short	0x001c
        /*0024*/ 	.byte	0x00, 0xf0, 0x11, 0x00


	//----- nvinfo : EIATTR_KPARAM_INFO
	.align		4
.L_154:
        /*0028*/ 	.byte	0x04, 0x17
        /*002a*/ 	.short	(.L_156 - .L_155)
.L_155:
        /*002c*/ 	.word	0x00000000
        /*0030*/ 	.short	0x0003
        /*0032*/ 	.short	0x0018
        /*0034*/ 	.byte	0x00, 0xf0, 0x11, 0x00


	//----- nvinfo : EIATTR_KPARAM_INFO
	.align		4
.L_156:
        /*0038*/ 	.byte	0x04, 0x17
        /*003a*/ 	.short	(.L_158 - .L_157)
.L_157:
        /*003c*/ 	.word	0x00000000
        /*0040*/ 	.short	0x0002
        /*0042*/ 	.short	0x0010
        /*0044*/ 	.byte	0x00, 0xf0, 0x21, 0x00


	//----- nvinfo : EIATTR_KPARAM_INFO
	.align		4
.L_158:
        /*0048*/ 	.byte	0x04, 0x17
        /*004a*/ 	.short	(.L_160 - .L_159)
.L_159:
        /*004c*/ 	.word	0x00000000
        /*0050*/ 	.short	0x0001
        /*0052*/ 	.short	0x0008
        /*0054*/ 	.byte	0x00, 0xf5, 0x21, 0x00


	//----- nvinfo : EIATTR_KPARAM_INFO
	.align		4
.L_160:
        /*0058*/ 	.byte	0x04, 0x17
        /*005a*/ 	.short	(.L_162 - .L_161)
.L_161:
        /*005c*/ 	.word	0x00000000
        /*0060*/ 	.short	0x0000
        /*0062*/ 	.short	0x0000
        /*0064*/ 	.byte	0x00, 0xf5, 0x21, 0x00


	//----- nvinfo : EIATTR_SPARSE_MMA_MASK
	.align		4
.L_162:
        /*0068*/ 	.byte	0x03, 0x50
        /*006a*/ 	.short	0x0000


	//----- nvinfo : EIATTR_MAXREG_COUNT
	.align		4
        /*006c*/ 	.byte	0x03, 0x1b
        /*006e*/ 	.short	0x00ff


	//----- nvinfo : EIATTR_NUM_BARRIERS
	.align		4
        /*0070*/ 	.byte	0x02, 0x4c
        /*0072*/ 	.byte	0x01
	.zero		1


	//----- nvinfo : EIATTR_MERCURY_ISA_VERSION
	.align		4
        /*0074*/ 	.byte	0x03, 0x5f
        /*0076*/ 	.short	0x0101


	//----- nvinfo : EIATTR_VRC_CTA_INIT_COUNT
	.align		4
        /*0078*/ 	.byte	0x02, 0x4a
	.zero		1
	.zero		1


	//----- nvinfo : EIATTR_EXIT_INSTR_OFFSETS
	.align		4
        /*007c*/ 	.byte	0x04, 0x1c
        /*007e*/ 	.short	(.L_164 - .L_163)


	//   ....[0]....
.L_163:
        /*0080*/ 	.word	0x00000040


	//   ....[1]....
        /*0084*/ 	.word	0x00002ee0


	//----- nvinfo : EIATTR_MAX_THREADS
	.align		4
.L_164:
        /*0088*/ 	.byte	0x04, 0x05
        /*008a*/ 	.short	(.L_166 - .L_165)
.L_165:
        /*008c*/ 	.word	0x00000080
        /*0090*/ 	.word	0x00000001
        /*0094*/ 	.word	0x00000001


	//----- nvinfo : EIATTR_CRS_STACK_SIZE
	.align		4
.L_166:
        /*0098*/ 	.byte	0x04, 0x1e
        /*009a*/ 	.short	(.L_168 - .L_167)
.L_167:
        /*009c*/ 	.word	0x00000000


	//----- nvinfo : EIATTR_CBANK_PARAM_SIZE
	.align		4
.L_168:
        /*00a0*/ 	.byte	0x03, 0x19
        /*00a2*/ 	.short	0x0021


	//----- nvinfo : EIATTR_PARAM_CBANK
	.align		4
        /*00a4*/ 	.byte	0x04, 0x0a
        /*00a6*/ 	.short	(.L_170 - .L_169)
	.align		4
.L_169:
        /*00a8*/ 	.word	index@(.nv.constant0._ZN3cub18CUB_300001_SM_10006detail10radix_sort30DeviceRadixSortHistogramKernelINS1_5radix10policy_hubIiiyE10Policy1000ELNS0_9SortOrderE0EiyNS1_21identity_decomposer_tEEEvPT2_PKT1_SA_iiT3_)
        /*00ac*/ 	.short	0x0380
        /*00ae*/ 	.short	0x0021


	//----- nvinfo : EIATTR_SW_WAR
	.align		4
.L_170:
        /*00b0*/ 	.byte	0x04, 0x36
        /*00b2*/ 	.short	(.L_172 - .L_171)
.L_171:
        /*00b4*/ 	.word	0x00000008
.L_172:


//--------------------- .nv.info._ZN3cub18CUB_300001_SM_10006detail10radix_sort31DeviceRadixSortSingleTileKernelINS1_5radix10policy_hubIiiyE10Policy1000ELNS0_9SortOrderE0EiiyNS1_21identity_decomposer_tEEEvPKT1_PSA_PKT2_PSE_T3_iiT4_ --------------------------
	.section	.nv.info._ZN3cub18CUB_300001_SM_10006detail10radix_sort31DeviceRadixSortSingleTileKernelINS1_5radix10policy_hubIiiyE10Policy1000ELNS0_9SortOrderE0EiiyNS1_21identity_decomposer_tEEEvPKT1_PSA_PKT2_PSE_T3_iiT4_,"",@"SHT_CUDA_INFO"
	.sectionflags	@""
	.align	4


	//----- nvinfo : EIATTR_CUDA_API_VERSION
	.align		4
        /*0000*/ 	.byte	0x04, 0x37
        /*0002*/ 	.short	(.L_174 - .L_173)
.L_173:
        /*0004*/ 	.word	0x00000082


	//----- nvinfo : EIATTR_KPARAM_INFO
	.align		4
.L_174:
        /*0008*/ 	.byte	0x04, 0x17
        /*000a*/ 	.short	(.L_176 - .L_175)
.L_175:
        /*000c*/ 	.word	0x00000000
        /*0010*/ 	.short	0x0007
        /*0012*/ 	.short	0x0030
        /*0014*/ 	.byte	0x00, 0xf0, 0x05, 0x00


	//----- nvinfo : EIATTR_KPARAM_INFO
	.align		4
.L_176:
        /*0018*/ 	.byte	0x04, 0x17
        /*001a*/ 	.short	(.L_178 - .L_177)
.L_177:
        /*001c*/ 	.word	0x00000000
        /*0020*/ 	.short	0x0006
        /*0022*/ 	.short	0x002c
        /*0024*/ 	.byte	0x00, 0xf0, 0x11, 0x00


	//----- nvinfo : EIATTR_KPARAM_INFO
	.align		4
.L_178:
        /*0028*/ 	.byte	0x04, 0x17
        /*002a*/ 	.short	(.L_180 - .L_179)
.L_179:
        /*002c*/ 	.word	0x00000000
        /*0030*/ 	.short	0x0005
        /*0032*/ 	.short	0x0028
        /*0034*/ 	.byte	0x00, 0xf0, 0x11, 0x00


	//----- nvinfo : EIATTR_KPARAM_INFO
	.align		4
.L_180:
        /*0038*/ 	.byte	0x04, 0x17
        /*003a*/ 	.short	(.L_182 - .L_181)
.L_181:
        /*003c*/ 	.word	0x00000000
        /*0040*/ 	.short	0x0004
        /*0042*/ 	.short	0x0020
        /*0044*/ 	.byte	0x00, 0xf0, 0x21, 0x00


	//----- nvinfo : EIATTR_KPARAM_INFO
	.align		4
.L_182:
        /*0048*/ 	.byte	0x04, 0x17
        /*004a*/ 	.short	(.L_184 - .L_183)
.L_183:
        /*004c*/ 	.word	0x00000000
        /*0050*/ 	.short	0x0003
        /*0052*/ 	.short	0x0018
        /*0054*/ 	.byte	0x00, 0xf5, 0x21, 0x00


	//----- nvinfo : EIATTR_KPARAM_INFO
	.align		4
.L_184:
        /*0058*/ 	.byte	0x04, 0x17
        /*005a*/ 	.short	(.L_186 - .L_185)
.L_185:
        /*005c*/ 	.word	0x00000000
        /*0060*/ 	.short	0x0002
        /*0062*/ 	.short	0x0010
        /*0064*/ 	.byte	0x00, 0xf5, 0x21, 0x00


	//----- nvinfo : EIATTR_KPARAM_INFO
	.align		4
.L_186:
        /*0068*/ 	.byte	0x04, 0x17
        /*006a*/ 	.short	(.L_188 - .L_187)
.L_187:
        /*006c*/ 	.word	0x00000000
        /*0070*/ 	.short	0x0001
        /*0072*/ 	.short	0x0008
        /*0074*/ 	.byte	0x00, 0xf5, 0x21, 0x00


	//----- nvinfo : EIATTR_KPARAM_INFO
	.align		4
.L_188:
        /*0078*/ 	.byte	0x04, 0x17
        /*007a*/ 	.short	(.L_190 - .L_189)
.L_189:
        /*007c*/ 	.word	0x00000000
        /*0080*/ 	.short	0x0000
        /*0082*/ 	.short	0x0000
        /*0084*/ 	.byte	0x00, 0xf5, 0x21, 0x00


	//----- nvinfo : EIATTR_SPARSE_MMA_MASK
	.align		4
.L_190:
        /*0088*/ 	.byte	0x03, 0x50
        /*008a*/ 	.short	0x0000


	//----- nvinfo : EIATTR_MAXREG_COUNT
	.align		4
        /*008c*/ 	.byte	0x03, 0x1b
        /*008e*/ 	.short	0x00ff


	//----- nvinfo : EIATTR_NUM_BARRIERS
	.align		4
        /*0090*/ 	.byte	0x02, 0x4c
        /*0092*/ 	.byte	0x01
	.zero		1


	//----- nvinfo : EIATTR_MERCURY_ISA_VERSION
	.align		4
        /*0094*/ 	.byte	0x03, 0x5f
        /*0096*/ 	.short	0x0101


	//----- nvinfo : EIATTR_COOP_GROUP_MASK_REGIDS
	.align		4
        /*0098*/ 	.byte	0x04, 0x29
        /*009a*/ 	.short	(.L_192 - .L_191)


	//   ....[0]....
.L_191:
        /*009c*/ 	.word	0xffffffff


	//   ....[1]....
        /*00a0*/ 	.word	0xffffffff


	//   ....[2]....
        /*00a4*/ 	.word	0xffffffff


	//   ....[3]....
        /*00a8*/ 	.word	0xffffffff


	//   ....[4]....
        /*00ac*/ 	.word	0xffffffff


	//----- nvinfo : EIATTR_COOP_GROUP_INSTR_OFFSETS
	.align		4
.L_192:
        /*00b0*/ 	.byte	0x04, 0x28
        /*00b2*/ 	.short	(.L_194 - .L_193)


	//   ....[0]....
.L_193:
        /*00b4*/ 	.word	0x00001e20


	//   ....[1]....
        /*00b8*/ 	.word	0x00001e40


	//   ....[2]....
        /*00bc*/ 	.word	0x00001e60


	//   ....[3]....
        /*00c0*/ 	.word	0x00001e80


	//   ....[4]....
        /*00c4*/ 	.word	0x00001ea0


	//----- nvinfo : EIATTR_VRC_CTA_INIT_COUNT
	.align		4
.L_194:
        /*00c8*/ 	.byte	0x02, 0x4a
	.zero		1
	.zero		1


	//----- nvinfo : EIATTR_EXIT_INSTR_OFFSETS
	.align		4
        /*00cc*/ 	.byte	0x04, 0x1c
        /*00ce*/ 	.short	(.L_196 - .L_195)


	//   ....[0]....
.L_195:
        /*00d0*/ 	.word	0x00003bf0


	//   ....[1]....
        /*00d4*/ 	.word	0x00003c40


	//----- nvinfo : EIATTR_MAX_THREADS
	.align		4
.L_196:
        /*00d8*/ 	.byte	0x04, 0x05
        /*00da*/ 	.short	(.L_198 - .L_197)
.L_197:
        /*00dc*/ 	.word	0x00000100
        /*00e0*/ 	.word	0x00000001
        /*00e4*/ 	.word	0x00000001


	//----- nvinfo : EIATTR_CBANK_PARAM_SIZE
	.align		4
.L_198:
        /*00e8*/ 	.byte	0x03, 0x19
        /*00ea*/ 	.short	0x0031


	//----- nvinfo : EIATTR_PARAM_CBANK
	.align		4
        /*00ec*/ 	.byte	0x04, 0x0a
        /*00ee*/ 	.short	(.L_200 - .L_199)
	.align		4
.L_199:
        /*00f0*/ 	.word	index@(.nv.constant0._ZN3cub18CUB_300001_SM_10006detail10radix_sort31DeviceRadixSortSingleTileKernelINS1_5radix10policy_hubIiiyE10Policy1000ELNS0_9SortOrderE0EiiyNS1_21identity_decomposer_tEEEvPKT1_PSA_PKT2_PSE_T3_iiT4_)
        /*00f4*/ 	.short	0x0380
        /*00f6*/ 	.short	0x0031


	//----- nvinfo : EIATTR_SW_WAR
	.align		4
.L_200:
        /*00f8*/ 	.byte	0x04, 0x36
        /*00fa*/ 	.short	(.L_202 - .L_201)
.L_201:
        /*00fc*/ 	.word	0x00000008
.L_202:


//--------------------- .nv.info._ZN3cub18CUB_300001_SM_10006detail8for_each13static_kernelINS2_12policy_hub_t12policy_500_tElN6thrust24THRUST_300001_SM_1000_NS8cuda_cub6__fill7functorINS7_6detail15normal_iteratorINS7_10device_ptrI17AggregatedElementEEEESE_EEEEvT0_T1_ --------------------------
	.section	.nv.info._ZN3cub18CUB_300001_SM_10006detail8for_each13static_kernelINS2_12policy_hub_t12policy_500_tElN6thrust24THRUST_300001_SM_1000_NS8cuda_cub6__fill7functorINS7_6detail15normal_iteratorINS7_10device_ptrI17AggregatedElementEEEESE_EEEEvT0_T1_,"",@"SHT_CUDA_INFO"
	.sectionflags	@""
	.align	4


	//----- nvinfo : EIATTR_CUDA_API_VERSION
	.align		4
        /*0000*/ 	.byte	0x04, 0x37
        /*0002*/ 	.short	(.L_204 - .L_203)
.L_203:
        /*0004*/ 	.word	0x00000082


	//----- nvinfo : EIATTR_KPARAM_INFO
	.align		4
.L_204:
        /*0008*/ 	.byte	0x04, 0x17
        /*000a*/ 	.short	(.L_206 - .L_205)
.L_205:
        /*000c*/ 	.word	0x00000000
        /*0010*/ 	.short	0x0001
        /*0012*/ 	.short	0x0008
        /*0014*/ 	.byte	0x00, 0xf0, 0x81, 0x00


	//----- nvinfo : EIATTR_KPARAM_INFO
	.align		4
.L_206:
        /*0018*/ 	.byte	0x04, 0x17
        /*001a*/ 	.short	(.L_208 - .L_207)
.L_207:
        /*001c*/ 	.word	0x00000000
        /*0020*/ 	.short	0x0000
        /*0022*/ 	.short	0x0000
        /*0024*/ 	.byte	0x00, 0xf0, 0x21, 0x00


	//----- nvinfo : EIATTR_SPARSE_MMA_MASK
	.align		4
.L_208:
        /*0028*/ 	.byte	0x03, 0x50
        /*002a*/ 	.short	0x0000


	//----- nvinfo : EIATTR_MAXREG_COUNT
	.align		4
        /*002c*/ 	.byte	0x03, 0x1b
        /*002e*/ 	.short	0x00ff


	//----- nvinfo : EIATTR_MERCURY_ISA_VERSION
	.align		4
        /*0030*/ 	.byte	0x03, 0x5f
        /*0032*/ 	.short	0x0101


	//----- nvinfo : EIATTR_VRC_CTA_INIT_COUNT
	.align		4
        /*0034*/ 	.byte	0x02, 0x4a
	.zero		1
	.zero		1


	//----- nvinfo : EIATTR_EXIT_INSTR_OFFSETS
	.align		4
        /*0038*/ 	.byte	0x04, 0x1c
        /*003a*/ 	.short	(.L_210 - .L_209)


	//   ....[0]....
.L_209:
        /*003c*/ 	.word	0x000001e0


	//   ....[1]....
        /*0040*/ 	.word	0x00000360


	//   ....[2]....
        /*0044*/ 	.word	0x000003f0


	//----- nvinfo : EIATTR_MAX_THREADS
	.align		4
.L_210:
        /*0048*/ 	.byte	0x04, 0x05
        /*004a*/ 	.short	(.L_212 - .L_211)
.L_211:
        /*004c*/ 	.word	0x00000100
        /*0050*/ 	.word	0x00000001
        /*0054*/ 	.word	0x00000001


	//----- nvinfo : EIATTR_CBANK_PARAM_SIZE
	.align		4
.L_212:
        /*0058*/ 	.byte	0x03, 0x19
        /*005a*/ 	.short	0x0028


	//----- nvinfo : EIATTR_PARAM_CBANK
	.align		4
        /*005c*/ 	.byte	0x04, 0x0a
        /*005e*/ 	.short	(.L_214 - .L_213)
	.align		4
.L_213:
        /*0060*/ 	.word	index@(.nv.constant0._ZN3cub18CUB_300001_SM_10006detail8for_each13static_kernelINS2_12policy_hub_t12policy_500_tElN6thrust24THRUST_300001_SM_1000_NS8cuda_cub6__fill7functorINS7_6detail15normal_iteratorINS7_10device_ptrI17AggregatedElementEEEESE_EEEEvT0_T1_)
        /*0064*/ 	.short	0x0380
        /*0066*/ 	.short	0x0028


	//----- nvinfo : EIATTR_SW_WAR
	.align		4
.L_214:
        /*0068*/ 	.byte	0x04, 0x36
        /*006a*/ 	.short	(.L_216 - .L_215)
.L_215:
        /*006c*/ 	.word	0x00000008
.L_216:


//--------------------- .nv.info._ZN3cub18CUB_300001_SM_10006detail8for_each13static_kernelINS2_12policy_hub_t12policy_500_tEmN6thrust24THRUST_300001_SM_1000_NS8cuda_cub20__uninitialized_fill7functorINS7_10device_ptrI17AggregatedElementEESC_EEEEvT0_T1_ --------------------------
	.section	.nv.info._ZN3cub18CUB_300001_SM_10006detail8for_each13static_kernelINS2_12policy_hub_t12policy_500_tEmN6thrust24THRUST_300001_SM_1000_NS8cuda_cub20__uninitialized_fill7functorINS7_10device_ptrI17AggregatedElementEESC_EEEEvT0_T1_,"",@"SHT_CUDA_INFO"
	.sectionflags	@""
	.align	4


	//----- nvinfo : EIATTR_CUDA_API_VERSION
	.align		4
        /*0000*/ 	.byte	0x04, 0x37
        /*0002*/ 	.short	(.L_218 - .L_217)
.L_217:
        /*0004*/ 	.word	0x00000082


	//----- nvinfo : EIATTR_KPARAM_INFO
	.align		4
.L_218:
        /*0008*/ 	.byte	0x04, 0x17
        /*000a*/ 	.short	(.L_220 - .L_219)
.L_219:
        /*000c*/ 	.word	0x00000000
        /*0010*/ 	.short	0x0001
        /*0012*/ 	.short	0x0008
        /*0014*/ 	.byte	0x00, 0xf0, 0x81, 0x00


	//----- nvinfo : EIATTR_KPARAM_INFO
	.align		4
.L_220:
        /*0018*/ 	.byte	0x04, 0x17
        /*001a*/ 	.short	(.L_222 - .L_221)
.L_221:
        /*001c*/ 	.word	0x00000000
        /*0020*/ 	.short	0x0000
        /*0022*/ 	.short	0x0000
        /*0024*/ 	.byte	0x00, 0xf0, 0x21, 0x00


	//----- nvinfo : EIATTR_SPARSE_MMA_MASK
	.align		4
.L_222:
        /*0028*/ 	.byte	0x03, 0x50
        /*002a*/ 	.short	0x0000


	//----- nvinfo : EIATTR_MAXREG_COUNT
	.align		4
        /*002c*/ 	.byte	0x03, 0x1b
        /*002e*/ 	.short	0x00ff


	//----- nvinfo : EIATTR_MERCURY_ISA_VERSION
	.align		4
        /*0030*/ 	.byte	0x03, 0x5f
        /*0032*/ 	.short	0x0101


	//----- nvinfo : EIATTR_VRC_CTA_INIT_COUNT
	.align		4
        /*0034*/ 	.byte	0x02, 0x4a
	.zero		1
	.zero		1


	//----- nvinfo : EIATTR_EXIT_INSTR_OFFSETS
	.align		4
        /*0038*/ 	.byte	0x04, 0x1c
        /*003a*/ 	.short	(.L_224 - .L_223)


	//   ....[0]....
.L_223:
        /*003c*/ 	.word	0x000001e0


	//   ....[1]....
        /*0040*/ 	.word	0x00000350


	//   ....[2]....
        /*0044*/ 	.word	0x000003e0


	//----- nvinfo : EIATTR_MAX_THREADS
	.align		4
.L_224:
        /*0048*/ 	.byte	0x04, 0x05
        /*004a*/ 	.short	(.L_226 - .L_225)
.L_225:
        /*004c*/ 	.word	0x00000100
        /*0050*/ 	.word	0x00000001
        /*0054*/ 	.word	0x00000001


	//----- nvinfo : EIATTR_CBANK_PARAM_SIZE
	.align		4
.L_226:
        /*0058*/ 	.byte	0x03, 0x19
        /*005a*/ 	.short	0x0028


	//----- nvinfo : EIATTR_PARAM_CBANK
	.align		4
        /*005c*/ 	.byte	0x04, 0x0a
        /*005e*/ 	.short	(.L_228 - .L_227)
	.align		4
.L_227:
        /*0060*/ 	.word	index@(.nv.constant0._ZN3cub18CUB_300001_SM_10006detail8for_each13static_kernelINS2_12policy_hub_t12policy_500_tEmN6thrust24THRUST_300001_SM_1000_NS8cuda_cub20__uninitialized_fill7functorINS7_10device_ptrI17AggregatedElementEESC_EEEEvT0_T1_)
        /*0064*/ 	.short	0x0380
        /*0066*/ 	.short	0x0028


	//----- nvinfo : EIATTR_SW_WAR
	.align		4
.L_228:
        /*0068*/ 	.byte	0x04, 0x36
        /*006a*/ 	.short	(.L_230 - .L_229)
.L_229:
        /*006c*/ 	.word	0x00000008
.L_230:


//--------------------- .nv.info._ZN3cub18CUB_300001_SM_10006detail11EmptyKernelIvEEvv --------------------------
	.section	.nv.info._ZN3cub18CUB_300001_SM_10006detail11EmptyKernelIvEEvv,"",@"SHT_CUDA_INFO"
	.sectionflags	@""
	.align	4


	//----- nvinfo : EIATTR_CUDA_API_VERSION
	.align		4
        /*0000*/ 	.byte	0x04, 0x37
        /*0002*/ 	.short	(.L_232 - .L_231)
.L_231:
        /*0004*/ 	.word	0x00000082


	//----- nvinfo : EIATTR_SPARSE_MMA_MASK
	.align		4
.L_232:
        /*0008*/ 	.byte	0x03, 0x50
        /*000a*/ 	.short	0x0000


	//----- nvinfo : EIATTR_MAXREG_COUNT
	.align		4
        /*000c*/ 	.byte	0x03, 0x1b
        /*000e*/ 	.short	0x00ff


	//----- nvinfo : EIATTR_MERCURY_ISA_VERSION
	.align		4
        /*0010*/ 	.byte	0x03, 0x5f
        /*0012*/ 	.short	0x0101


	//----- nvinfo : EIATTR_VRC_CTA_INIT_COUNT
	.align		4
        /*0014*/ 	.byte	0x02, 0x4a
	.zero		1
	.zero		1


	//----- nvinfo : EIATTR_EXIT_INSTR_OFFSETS
	.align		4
        /*0018*/ 	.byte	0x04, 0x1c
        /*001a*/ 	.short	(.L_234 - .L_233)


	//   ....[0]....
.L_233:
        /*001c*/ 	.word	0x00000010


	//----- nvinfo : EIATTR_SW_WAR
	.align		4
.L_234:
        /*0020*/ 	.byte	0x04, 0x36
        /*0022*/ 	.short	(.L_236 - .L_235)
.L_235:
        /*0024*/ 	.word	0x00000008
.L_236:


//--------------------- .nv.info._Z16aggregateIndicesPiS_P17AggregatedElementi --------------------------
	.section	.nv.info._Z16aggregateIndicesPiS_P17AggregatedElementi,"",@"SHT_CUDA_INFO"
	.sectionflags	@""
	.align	4


	//----- nvinfo : EIATTR_CUDA_API_VERSION
	.align		4
        /*0000*/ 	.byte	0x04, 0x37
        /*0002*/ 	.short	(.L_238 - .L_237)
.L_237:
        /*0004*/ 	.word	0x00000082


	//----- nvinfo : EIATTR_KPARAM_INFO
	.align		4
.L_238:
        /*0008*/ 	.byte	0x04, 0x17
        /*000a*/ 	.short	(.L_240 - .L_239)
.L_239:
        /*000c*/ 	.word	0x00000000
        /*0010*/ 	.short	0x0003
        /*0012*/ 	.short	0x0018
        /*0014*/ 	.byte	0x00, 0xf0, 0x11, 0x00


	//----- nvinfo : EIATTR_KPARAM_INFO
	.align		4
.L_240:
        /*0018*/ 	.byte	0x04, 0x17
        /*001a*/ 	.short	(.L_242 - .L_241)
.L_241:
        /*001c*/ 	.word	0x00000000
        /*0020*/ 	.short	0x0002
        /*0022*/ 	.short	0x0010
        /*0024*/ 	.byte	0x00, 0xf5, 0x21, 0x00


	//----- nvinfo : EIATTR_KPARAM_INFO
	.align		4
.L_242:
        /*0028*/ 	.byte	0x04, 0x17
        /*002a*/ 	.short	(.L_244 - .L_243)
.L_243:
        /*002c*/ 	.word	0x00000000
        /*0030*/ 	.short	0x0001
        /*0032*/ 	.short	0x0008
        /*0034*/ 	.byte	0x00, 0xf5, 0x21, 0x00


	//----- nvinfo : EIATTR_KPARAM_INFO
	.align		4
.L_244:
        /*0038*/ 	.byte	0x04, 0x17
        /*003a*/ 	.short	(.L_246 - .L_245)
.L_245:
        /*003c*/ 	.word	0x00000000
        /*0040*/ 	.short	0x0000
        /*0042*/ 	.short	0x0000
        /*0044*/ 	.byte	0x00, 0xf5, 0x21, 0x00


	//----- nvinfo : EIATTR_SPARSE_MMA_MASK
	.align		4
.L_246:
        /*0048*/ 	.byte	0x03, 0x50
        /*004a*/ 	.short	0x0000


	//----- nvinfo : EIATTR_MAXREG_COUNT
	.align		4
        /*004c*/ 	.byte	0x03, 0x1b
        /*004e*/ 	.short	0x00ff


	//----- nvinfo : EIATTR_MERCURY_ISA_VERSION
	.align		4
        /*0050*/ 	.byte	0x03, 0x5f
        /*0052*/ 	.short	0x0101


	//----- nvinfo : EIATTR_VRC_CTA_INIT_COUNT
	.align		4
        /*0054*/ 	.byte	0x02, 0x4a
	.zero		1
	.zero		1


	//----- nvinfo : EIATTR_EXIT_INSTR_OFFSETS
	.align		4
        /*0058*/ 	.byte	0x04, 0x1c
        /*005a*/ 	.short	(.L_248 - .L_247)


	//   ....[0]....
.L_247:
        /*005c*/ 	.word	0x00000070


	//   ....[1]....
        /*0060*/ 	.word	0x000000b0


	//   ....[2]....
        /*0064*/ 	.word	0x00000220


	//   ....[3]....
        /*0068*/ 	.word	0x00000260


	//   ....[4]....
        /*006c*/ 	.word	0x000002a0


	//   ....[5]....
        /*0070*/ 	.word	0x00000300


	//   ....[6]....
        /*0074*/ 	.word	0x00000390


	//----- nvinfo : EIATTR_CRS_STACK_SIZE
	.align		4
.L_248:
        /*0078*/ 	.byte	0x04, 0x1e
        /*007a*/ 	.short	(.L_250 - .L_249)
.L_249:
        /*007c*/ 	.word	0x00000000


	//----- nvinfo : EIATTR_CBANK_PARAM_SIZE
	.align		4
.L_250:
        /*0080*/ 	.byte	0x03, 0x19
        /*0082*/ 	.short	0x001c


	//----- nvinfo : EIATTR_PARAM_CBANK
	.align		4
        /*0084*/ 	.byte	0x04, 0x0a
        /*0086*/ 	.short	(.L_252 - .L_251)
	.align		4
.L_251:
        /*0088*/ 	.word	index@(.nv.constant0._Z16aggregateIndicesPiS_P17AggregatedElementi)
        /*008c*/ 	.short	0x0380
        /*008e*/ 	.short	0x001c


	//----- nvinfo : EIATTR_SW_WAR
	.align		4
.L_252:
        /*0090*/ 	.byte	0x04, 0x36
        /*0092*/ 	.short	(.L_254 - .L_253)
.L_253:
        /*0094*/ 	.word	0x00000008
.L_254:


//--------------------- .nv.callgraph             --------------------------
	.section	.nv.callgraph,"",@"SHT_CUDA_CALLGRAPH"
	.align	4
	.sectionentsize	8
	.align		4
        /*0000*/ 	.word	0x00000000
	.align		4
        /*0004*/ 	.word	0xffffffff
	.align		4
        /*0008*/ 	.word	0x00000000
	.align		4
        /*000c*/ 	.word	0xfffffffe
	.align		4
        /*0010*/ 	.word	0x00000000
	.align		4
        /*0014*/ 	.word	0xfffffffd
	.align		4
        /*0018*/ 	.word	0x00000000
	.align		4
        /*001c*/ 	.word	0xfffffffc


//--------------------- .nv.constant4             --------------------------
	.section	.nv.constant4,"a",@progbits
	.align	8
	.align		8
.nv.constant4:
        /*0000*/ 	.dword	_ZN34_INTERNAL_558b3b85_4_k_cu_47700d7d4cuda3std3__45__cpo5beginE
	.align		8
        /*0008*/ 	.dword	_ZN34_INTERNAL_558b3b85_4_k_cu_47700d7d4cuda3std3__45__cpo3endE
	.align		8
        /*0010*/ 	.dword	_ZN34_INTERNAL_558b3b85_4_k_cu_47700d7d4cuda3std3__45__cpo6cbeginE
	.align		8
        /*0018*/ 	.dword	_ZN34_INTERNAL_558b3b85_4_k_cu_47700d7d4cuda3std3__45__cpo4cendE
	.align		8
        /*0020*/ 	.dword	_ZN34_INTERNAL_558b3b85_4_k_cu_47700d7d4cuda3std3__45__cpo6rbeginE
	.align		8
        /*0028*/ 	.dword	_ZN34_INTERNAL_558b3b85_4_k_cu_47700d7d4cuda3std3__45__cpo4rendE
	.align		8
        /*0030*/ 	.dword	_ZN34_INTERNAL_558b3b85_4_k_cu_47700d7d4cuda3std3__45__cpo7crbeginE
	.align		8
        /*0038*/ 	.dword	_ZN34_INTERNAL_558b3b85_4_k_cu_47700d7d4cuda3std3__45__cpo5crendE
	.align		8
        /*0040*/ 	.dword	_ZN34_INTERNAL_558b3b85_4_k_cu_47700d7d4cuda3std3__436_GLOBAL__N__558b3b85_4_k_cu_47700d7d6ignoreE
	.align		8
        /*0048*/ 	.dword	_ZN34_INTERNAL_558b3b85_4_k_cu_47700d7d4cuda3std3__419piecewise_constructE
	.align		8
        /*0050*/ 	.dword	_ZN34_INTERNAL_558b3b85_4_k_cu_47700d7d4cuda3std3__48in_placeE
	.align		8
        /*0058*/ 	.dword	_ZN34_INTERNAL_558b3b85_4_k_cu_47700d7d4cuda3std3__420unreachable_sentinelE
	.align		8
        /*0060*/ 	.dword	_ZN34_INTERNAL_558b3b85_4_k_cu_47700d7d4cuda3std3__47nulloptE
	.align		8
        /*0068*/ 	.dword	_ZN34_INTERNAL_558b3b85_4_k_cu_47700d7d4cuda3std3__48unexpectE
	.align		8
        /*0070*/ 	.dword	_ZN34_INTERNAL_558b3b85_4_k_cu_47700d7d4cuda3std6ranges3__45__cpo4swapE
	.align		8
        /*0078*/ 	.dword	_ZN34_INTERNAL_558b3b85_4_k_cu_47700d7d4cuda3std6ranges3__45__cpo9iter_moveE
	.align		8
        /*0080*/ 	.dword	_ZN34_INTERNAL_558b3b85_4_k_cu_47700d7d4cuda3std6ranges3__45__cpo5beginE
	.align		8
        /*0088*/ 	.dword	_ZN34_INTERNAL_558b3b85_4_k_cu_47700d7d4cuda3std6ranges3__45__cpo3endE
	.align		8
        /*0090*/ 	.dword	_ZN34_INTERNAL_558b3b85_4_k_cu_47700d7d4cuda3std6ranges3__45__cpo6cbeginE
	.align		8
        /*0098*/ 	.dword	_ZN34_INTERNAL_558b3b85_4_k_cu_47700d7d4cuda3std6ranges3__45__cpo4cendE
	.align		8
        /*00a0*/ 	.dword	_ZN34_INTERNAL_558b3b85_4_k_cu_47700d7d4cuda3std6ranges3__45__cpo7advanceE
	.align		8
        /*00a8*/ 	.dword	_ZN34_INTERNAL_558b3b85_4_k_cu_47700d7d4cuda3std6ranges3__45__cpo9iter_swapE
	.align		8
        /*00b0*/ 	.dword	_ZN34_INTERNAL_558b3b85_4_k_cu_47700d7d4cuda3std6ranges3__45__cpo4nextE
	.align		8
        /*00b8*/ 	.dword	_ZN34_INTERNAL_558b3b85_4_k_cu_47700d7d4cuda3std6ranges3__45__cpo4prevE
	.align		8
        /*00c0*/ 	.dword	_ZN34_INTERNAL_558b3b85_4_k_cu_47700d7d4cuda3std6ranges3__45__cpo4dataE
	.align		8
        /*00c8*/ 	.dword	_ZN34_INTERNAL_558b3b85_4_k_cu_47700d7d4cuda3std6ranges3__45__cpo5cdataE
	.align		8
        /*00d0*/ 	.dword	_ZN34_INTERNAL_558b3b85_4_k_cu_47700d7d4cuda3std6ranges3__45__cpo4sizeE
	.align		8
        /*00d8*/ 	.dword	_ZN34_INTERNAL_558b3b85_4_k_cu_47700d7d4cuda3std6ranges3__45__cpo5ssizeE
	.align		8
        /*00e0*/ 	.dword	_ZN34_INTERNAL_558b3b85_4_k_cu_47700d7d4cuda3std6ranges3__45__cpo8distanceE
	.align		8
        /*00e8*/ 	.dword	_ZN34_INTERNAL_558b3b85_4_k_cu_47700d7d6thrust24THRUST_300001_SM_1000_NS8cuda_cub3parE
	.align		8
        /*00f0*/ 	.dword	_ZN34_INTERNAL_558b3b85_4_k_cu_47700d7d6thrust24THRUST_300001_SM_1000_NS8cuda_cub10par_nosyncE
	.align		8
        /*00f8*/ 	.dword	_ZN34_INTERNAL_558b3b85_4_k_cu_47700d7d6thrust24THRUST_300001_SM_1000_NS6system6detail10sequential3seqE
	.align		8
        /*0100*/ 	.dword	_ZN34_INTERNAL_558b3b85_4_k_cu_47700d7d6thrust24THRUST_300001_SM_1000_NS6system3cpp3parE
	.align		8
        /*0108*/ 	.dword	_ZN34_INTERNAL_558b3b85_4_k_cu_47700d7d6thrust24THRUST_300001_SM_1000_NS12placeholders2_1E
	.align		8
        /*0110*/ 	.dword	_ZN34_INTERNAL_558b3b85_4_k_cu_47700d7d6thrust24THRUST_300001_SM_1000_NS12placeholders2_2E
	.align		8
        /*0118*/ 	.dword	_ZN34_INTERNAL_558b3b85_4_k_cu_47700d7d6thrust24THRUST_300001_SM_1000_NS12placeholders2_3E
	.align		8
        /*0120*/ 	.dword	_ZN34_INTERNAL_558b3b85_4_k_cu_47700d7d6thrust24THRUST_300001_SM_1000_NS12placeholders2_4E
	.align		8
        /*0128*/ 	.dword	_ZN34_INTERNAL_558b3b85_4_k_cu_47700d7d6thrust24THRUST_300001_SM_1000_NS12placeholders2_5E
	.align		8
        /*0130*/ 	.dword	_ZN34_INTERNAL_558b3b85_4_k_cu_47700d7d6thrust24THRUST_300001_SM_1000_NS12placeholders2_6E
	.align		8
        /*0138*/ 	.dword	_ZN34_INTERNAL_558b3b85_4_k_cu_47700d7d6thrust24THRUST_300001_SM_1000_NS12placeholders2_7E
	.align		8
        /*0140*/ 	.dword	_ZN34_INTERNAL_558b3b85_4_k_cu_47700d7d6thrust24THRUST_300001_SM_1000_NS12placeholders2_8E
	.align		8
        /*0148*/ 	.dword	_ZN34_INTERNAL_558b3b85_4_k_cu_47700d7d6thrust24THRUST_300001_SM_1000_NS12placeholders2_9E
	.align		8
        /*0150*/ 	.dword	_ZN34_INTERNAL_558b3b85_4_k_cu_47700d7d6thrust24THRUST_300001_SM_1000_NS12placeholders3_10E
	.align		8
        /*0158*/ 	.dword	_ZN34_INTERNAL_558b3b85_4_k_cu_47700d7d6thrust24THRUST_300001_SM_1000_NS3seqE
	.align		8
        /*0160*/ 	.dword	_ZN34_INTERNAL_558b3b85_4_k_cu_47700d7d6thrust24THRUST_300001_SM_1000_NS6deviceE


//--------------------- .text._ZN3cub18CUB_300001_SM_10006detail10radix_sort29DeviceRadixSortOnesweepKernelINS1_5radix10policy_hubIiiyE10Policy1000ELNS0_9SortOrderE0EiiyiiNS1_21identity_decomposer_tEEEvPT5_SB_PT3_PKSC_PT1_PKSG_PT2_PKSK_T4_iiT6_ --------------------------
	.section	.text._ZN3cub18CUB_300001_SM_10006detail10radix_sort29DeviceRadixSortOnesweepKernelINS1_5radix10policy_hubIiiyE10Policy1000ELNS0_9SortOrderE0EiiyiiNS1_21identity_decomposer_tEEEvPT5_SB_PT3_PKSC_PT1_PKSG_PT2_PKSK_T4_iiT6_,"ax",@progbits
	.align	128
        .global         _ZN3cub18CUB_300001_SM_10006detail10radix_sort29DeviceRadixSortOnesweepKernelINS1_5radix10policy_hubIiiyE10Policy1000ELNS0_9SortOrderE0EiiyiiNS1_21identity_decomposer_tEEEvPT5_SB_PT3_PKSC_PT1_PKSG_PT2_PKSK_T4_iiT6_
        .type           _ZN3cub18CUB_300001_SM_10006detail10radix_sort29DeviceRadixSortOnesweepKernelINS1_5radix10policy_hubIiiyE10Policy1000ELNS0_9SortOrderE0EiiyiiNS1_21identity_decomposer_tEEEvPT5_SB_PT3_PKSC_PT1_PKSG_PT2_PKSK_T4_iiT6_,@function
        .size           _ZN3cub18CUB_300001_SM_10006detail10radix_sort29DeviceRadixSortOnesweepKernelINS1_5radix10policy_hubIiiyE10Policy1000ELNS0_9SortOrderE0EiiyiiNS1_21identity_decomposer_tEEEvPT5_SB_PT3_PKSC_PT1_PKSG_PT2_PKSK_T4_iiT6_,(.L_x_237 - _ZN3cub18CUB_300001_SM_10006detail10radix_sort29DeviceRadixSortOnesweepKernelINS1_5radix10policy_hubIiiyE10Policy1000ELNS0_9SortOrderE0EiiyiiNS1_21identity_decomposer_tEEEvPT5_SB_PT3_PKSC_PT1_PKSG_PT2_PKSK_T4_iiT6_)
        .other          _ZN3cub18CUB_300001_SM_10006detail10radix_sort29DeviceRadixSortOnesweepKernelINS1_5radix10policy_hubIiiyE10Policy1000ELNS0_9SortOrderE0EiiyiiNS1_21identity_decomposer_tEEEvPT5_SB_PT3_PKSC_PT1_PKSG_PT2_PKSK_T4_iiT6_,@"STO_CUDA_ENTRY STV_DEFAULT"
_ZN3cub18CUB_300001_SM_10006detail10radix_sort29DeviceRadixSortOnesweepKernelINS1_5radix10policy_hubIiiyE10Policy1000ELNS0_9SortOrderE0EiiyiiNS1_21identity_decomposer_tEEEvPT5_SB_PT3_PKSC_PT1_PKSG_PT2_PKSK_T4_iiT6_:
.text._ZN3cub18CUB_300001_SM_10006detail10radix_sort29DeviceRadixSortOnesweepKernelINS1_5radix10policy_hubIiiyE10Policy1000ELNS0_9SortOrderE0EiiyiiNS1_21identity_decomposer_tEEEvPT5_SB_PT3_PKSC_PT1_PKSG_PT2_PKSK_T4_iiT6_:
[----:B------:R-:W-:Y:S01]  /*0000*/  LDC R1, c[0x0][0x37c] ;  /* 0x0000df00ff017b82 */ /* 0x000fe20000000800 */
[----:B------:R-:W0:Y:S01]  /*0010*/  S2R R3, SR_TID.X ;  /* 0x0000000000037919 */ /* 0x000e220000002100 */
[----:B------:R-:W-:Y:S01]  /*0020*/  MOV R7, 0x400 ;  /* 0x0000040000077802 */ /* 0x000fe20000000f00 */
[----:B------:R-:W1:Y:S01]  /*0030*/  LDCU.64 UR6, c[0x0][0x358] ;  /* 0x00006b00ff0677ac */ /* 0x000e620008000a00 */
[----:B------:R-:W-:Y:S01]  /*0040*/  BSSY.RECONVERGENT B0, `(.L_x_0) ;  /* 0x000000c000007945 */ /* 0x000fe20003800200 */
[----:B------:R-:W2:Y:S01]  /*0050*/  S2R R0, SR_CgaCtaId ;  /* 0x0000000000007919 */ /* 0x000ea20000008800 */
[----:B0-----:R-:W-:Y:S02]  /*0060*/  ISETP.NE.AND P0, PT, R3, RZ, PT ;  /* 0x000000ff0300720c */ /* 0x001fe40003f05270 */
[----:B--2---:R-:W-:-:S11]  /*0070*/  LEA R7, R0, R7, 0x18 ;  /* 0x0000000700077211 */ /* 0x004fd600078ec0ff */
[----:B-1----:R-:W-:Y:S05]  /*0080*/  @P0 BRA `(.L_x_1) ;  /* 0x00000000001c0947 */ /* 0x002fea0003800000 */
[----:B------:R-:W0:Y:S01]  /*0090*/  LDC.64 R4, c[0x0][0x388] ;  /* 0x0000e200ff047b82 */ /* 0x000e220000000a00 */
[----:B------:R-:W-:-:S05]  /*00a0*/  IMAD.MOV.U32 R9, RZ, RZ, 0x1 ;  /* 0x00000001ff097424 */ /* 0x000fca00078e00ff */
[----:B0-----:R-:W2:Y:S02]  /*00b0*/  ATOMG.E.ADD.STRONG.GPU PT, R4, desc[UR6][R4.64], R9 ;  /* 0x80000009040479a8 */ /* 0x001ea400081ef106 */
[----:B------:R-:W0:Y:S01]  /*00c0*/  S2UR UR5, SR_CgaCtaId ;  /* 0x00000000000579c3 */ /* 0x000e220000008800 */
[----:B------:R-:W-:Y:S02]  /*00d0*/  UMOV UR4, 0x400 ;  /* 0x0000040000047882 */ /* 0x000fe40000000000 */
[----:B0-----:R-:W-:-:S09]  /*00e0*/  ULEA UR4, UR5, UR4, 0x18 ;  /* 0x0000000405047291 */ /* 0x001fd2000f8ec0ff */
[----:B--2---:R0:W-:Y:S03]  /*00f0*/  STS [UR4+0x6600], R4 ;  /* 0x00660004ff007988 */ /* 0x0041e60008000804 */
.L_x_1:
[----:B------:R-:W-:Y:S05]  /*0100*/  BSYNC.RECONVERGENT B0 ;  /* 0x0000000000007941 */ /* 0x000fea0003800200 */
.L_x_0:
[----:B------:R-:W-:Y:S06]  /*0110*/  BAR.SYNC.DEFER_BLOCKING 0x0 ;  /* 0x0000000000007b1d */ /* 0x000fec0000010000 */
[----:B------:R-:W1:Y:S01]  /*0120*/  LDCU UR4, c[0x0][0x3c0] ;  /* 0x00007800ff0477ac */ /* 0x000e620008000800 */
[----:B------:R-:W2:Y:S01]  /*0130*/  S2R R24, SR_LANEID ;  /* 0x0000000000187919 */ /* 0x000ea20000000000 */
[----:B------:R-:W3:Y:S02]  /*0140*/  LDS R42, [R7+0x6600] ;  /* 0x00660000072a7984 */ /* 0x000ee40000000800 */
[----:B---3--:R-:W-:-:S04]  /*0150*/  IMAD R0, R42, 0x1980, RZ ;  /* 0x000019802a007824 */ /* 0x008fc800078e02ff */
[----:B------:R-:W-:Y:S01]  /*0160*/  VIADD R47, R0, 0x1980 ;  /* 0x00001980002f7836 */ /* 0x000fe20000000000 */
[----:B------:R-:W-:-:S04]  /*0170*/  SHF.R.S32.HI R9, RZ, 0x1f, R0 ;  /* 0x0000001fff097819 */ /* 0x000fc80000011400 */
[----:B-1----:R-:W-:-:S13]  /*0180*/  ISETP.GT.AND P0, PT, R47, UR4, PT ;  /* 0x000000042f007c0c */ /* 0x002fda000bf04270 */
[----:B--2---:R-:W-:Y:S05]  /*0190*/  @P0 BRA `(.L_x_2) ;  /* 0x0000000000680947 */ /* 0x004fea0003800000 */
[----:B------:R-:W1:Y:S01]  /*01a0*/  LDCU.64 UR4, c[0x0][0x3a8] ;  /* 0x00007500ff0477ac */ /* 0x000e620008000a00 */
[C---:B0-----:R-:W-:Y:S02]  /*01b0*/  LOP3.LUT R4, R3.reuse, 0x1f, RZ, 0xc0, !PT ;  /* 0x0000001f03047812 */ /* 0x041fe400078ec0ff */
[----:B------:R-:W-:-:S05]  /*01c0*/  LOP3.LUT R41, R3, 0x3e0, RZ, 0xc0, !PT ;  /* 0x000003e003297812 */ /* 0x000fca00078ec0ff */
[----:B------:R-:W-:-:S05]  /*01d0*/  IMAD R5, R41, 0x11, R4 ;  /* 0x0000001129057824 */ /* 0x000fca00078e0204 */
[----:B------:R-:W-:-:S05]  /*01e0*/  IADD3 R5, P0, PT, R0, R5, RZ ;  /* 0x0000000500057210 */ /* 0x000fca0007f1e0ff */
[----:B------:R-:W-:Y:S01]  /*01f0*/  IMAD.X R0, RZ, RZ, R9, P0 ;  /* 0x000000ffff007224 */ /* 0x000fe200000e0609 */
[----:B-1----:R-:W-:-:S04]  /*0200*/  LEA R8, P0, R5, UR4, 0x2 ;  /* 0x0000000405087c11 */ /* 0x002fc8000f8010ff */
[----:B------:R-:W-:-:S05]  /*0210*/  LEA.HI.X R9, R5, UR5, R0, 0x2, P0 ;  /* 0x0000000505097c11 */ /* 0x000fca00080f1400 */
[----:B------:R0:W5:Y:S04]  /*0220*/  LDG.E R28, desc[UR6][R8.64] ;  /* 0x00000006081c7981 */ /* 0x000168000c1e1900 */
        /* <DEDUP_REMOVED lines=15> */
[----:B------:R0:W5:Y:S01]  /*0320*/  LDG.E R46, desc[UR6][R8.64+0x800] ;  /* 0x00080006082e7981 */ /* 0x000162000c1e1900 */
[----:B------:R-:W-:Y:S05]  /*0330*/  BRA `(.L_x_3) ;  /* 0x0000000400307947 */ /* 0x000fea0003800000 */
.L_x_2:
[----:B------:R-:W1:Y:S01]  /*0340*/  LDCU.64 UR8, c[0x0][0x3a8] ;  /* 0x00007500ff0877ac */ /* 0x000e620008000a00 */
[C---:B0-----:R-:W-:Y:S01]  /*0350*/  LOP3.LUT R4, R3.reuse, 0x1f, RZ, 0xc0, !PT ;  /* 0x0000001f03047812 */ /* 0x041fe200078ec0ff */
[----:B------:R-:W-:Y:S01]  /*0360*/  IMAD.MOV.U32 R28, RZ, RZ, 0x7fffffff ;  /* 0x7fffffffff1c7424 */ /* 0x000fe200078e00ff */
[----:B------:R-:W-:Y:S02]  /*0370*/  LOP3.LUT R41, R3, 0x3e0, RZ, 0xc0, !PT ;  /* 0x000003e003297812 */ /* 0x000fe400078ec0ff */
[----:B------:R-:W-:-:S03]  /*0380*/  IADD3 R5, PT, PT, -R0, UR4, RZ ;  /* 0x0000000400057c10 */ /* 0x000fc6000fffe1ff */
[----:B------:R-:W-:-:S04]  /*0390*/  IMAD R10, R41, 0x11, R4 ;  /* 0x00000011290a7824 */ /* 0x000fc800078e0204 */
[----:B------:R-:W-:Y:S01]  /*03a0*/  VIADD R8, R10, 0x40 ;  /* 0x000000400a087836 */ /* 0x000fe20000000000 */
[----:B------:R-:W-:Y:S01]  /*03b0*/  IADD3 R11, P0, PT, R0, R10, RZ ;  /* 0x0000000a000b7210 */ /* 0x000fe20007f1e0ff */
[C---:B------:R-:W-:Y:S01]  /*03c0*/  VIADD R0, R10.reuse, 0x60 ;  /* 0x000000600a007836 */ /* 0x040fe20000000000 */
[CC--:B------:R-:W-:Y:S01]  /*03d0*/  ISETP.GE.AND P2, PT, R10.reuse, R5.reuse, PT ;  /* 0x000000050a00720c */ /* 0x0c0fe20003f46270 */
[----:B------:R-:W-:Y:S01]  /*03e0*/  VIADD R6, R10, 0x20 ;  /* 0x000000200a067836 */ /* 0x000fe20000000000 */
[-C--:B------:R-:W-:Y:S01]  /*03f0*/  ISETP.GE.AND P4, PT, R8, R5.reuse, PT ;  /* 0x000000050800720c */ /* 0x080fe20003f86270 */
[----:B------:R-:W-:Y:S01]  /*0400*/  IMAD.X R12, RZ, RZ, R9, P0 ;  /* 0x000000ffff0c7224 */ /* 0x000fe200000e0609 */
[-C--:B------:R-:W-:Y:S01]  /*0410*/  ISETP.GE.AND P5, PT, R0, R5.reuse, PT ;  /* 0x000000050000720c */ /* 0x080fe20003fa6270 */
[----:B------:R-:W-:Y:S01]  /*0420*/  VIADD R0, R10, 0xa0 ;  /* 0x000000a00a007836 */ /* 0x000fe20000000000 */
[C---:B-1----:R-:W-:Y:S02]  /*0430*/  LEA R8, P0, R11.reuse, UR8, 0x2 ;  /* 0x000000080b087c11 */ /* 0x042fe4000f8010ff */
[----:B------:R-:W-:Y:S01]  /*0440*/  ISETP.GE.AND P3, PT, R6, R5, PT ;  /* 0x000000050600720c */ /* 0x000fe20003f66270 */
[----:B------:R-:W-:Y:S01]  /*0450*/  VIADD R6, R10, 0x80 ;  /* 0x000000800a067836 */ /* 0x000fe20000000000 */
[----:B------:R-:W-:-:S02]  /*0460*/  LEA.HI.X R9, R11, UR9, R12, 0x2, P0 ;  /* 0x000000090b097c11 */ /* 0x000fc400080f140c */
[-C--:B------:R-:W-:Y:S01]  /*0470*/  ISETP.GE.AND P0, PT, R0, R5.reuse, PT ;  /* 0x000000050000720c */ /* 0x080fe20003f06270 */
[----:B------:R-:W-:Y:S01]  /*0480*/  VIADD R0, R10, 0xe0 ;  /* 0x000000e00a007836 */ /* 0x000fe20000000000 */
[-C--:B------:R-:W-:Y:S01]  /*0490*/  ISETP.GE.AND P6, PT, R6, R5.reuse, PT ;  /* 0x000000050600720c */ /* 0x080fe20003fc6270 */
[----:B------:R1:W5:Y:S01]  /*04a0*/  @!P2 LDG.E R28, desc[UR6][R8.64] ;  /* 0x00000006081ca981 */ /* 0x000362000c1e1900 */
[----:B------:R-:W-:Y:S02]  /*04b0*/  IMAD.MOV.U32 R29, RZ, RZ, 0x7fffffff ;  /* 0x7fffffffff1d7424 */ /* 0x000fe400078e00ff */
[-C--:B------:R-:W-:Y:S01]  /*04c0*/  ISETP.GE.AND P2, PT, R0, R5.reuse, PT ;  /* 0x000000050000720c */ /* 0x080fe20003f46270 */
[C---:B------:R-:W-:Y:S02]  /*04d0*/  VIADD R0, R10.reuse, 0x100 ;  /* 0x000001000a007836 */ /* 0x040fe40000000000 */
[----:B------:R-:W-:Y:S01]  /*04e0*/  VIADD R6, R10, 0xc0 ;  /* 0x000000c00a067836 */ /* 0x000fe20000000000 */
[----:B------:R1:W5:Y:S01]  /*04f0*/  @!P3 LDG.E R29, desc[UR6][R8.64+0x80] ;  /* 0x00008006081db981 */ /* 0x000362000c1e1900 */
[----:B------:R-:W-:Y:S01]  /*0500*/  IMAD.MOV.U32 R31, RZ, RZ, 0x7fffffff ;  /* 0x7fffffffff1f7424 */ /* 0x000fe200078e00ff */
[-C--:B------:R-:W-:Y:S01]  /*0510*/  ISETP.GE.AND P3, PT, R0, R5.reuse, PT ;  /* 0x000000050000720c */ /* 0x080fe20003f66270 */
[----:B------:R-:W-:Y:S01]  /*0520*/  VIADD R0, R10, 0x140 ;  /* 0x000001400a007836 */ /* 0x000fe20000000000 */
[----:B------:R-:W-:Y:S01]  /*0530*/  ISETP.GE.AND P1, PT, R6, R5, PT ;  /* 0x000000050600720c */ /* 0x000fe20003f26270 */
[----:B------:R-:W-:-:S02]  /*0540*/  IMAD.MOV.U32 R32, RZ, RZ, 0x7fffffff ;  /* 0x7fffffffff207424 */ /* 0x000fc400078e00ff */
[----:B------:R1:W5:Y:S01]  /*0550*/  @!P5 LDG.E R31, desc[UR6][R8.64+0x180] ;  /* 0x00018006081fd981 */ /* 0x000362000c1e1900 */
[-C--:B------:R-:W-:Y:S01]  /*0560*/  ISETP.GE.AND P5, PT, R0, R5.reuse, PT ;  /* 0x000000050000720c */ /* 0x080fe20003fa6270 */
[C---:B------:R-:W-:Y:S02]  /*0570*/  VIADD R0, R10.reuse, 0x160 ;  /* 0x000001600a007836 */ /* 0x040fe40000000000 */
[----:B------:R-:W-:Y:S01]  /*0580*/  IMAD.MOV.U32 R30, RZ, RZ, 0x7fffffff ;  /* 0x7fffffffff1e7424 */ /* 0x000fe200078e00ff */
[----:B------:R1:W5:Y:S01]  /*0590*/  @!P6 LDG.E R32, desc[UR6][R8.64+0x200] ;  /* 0x000200060820e981 */ /* 0x000362000c1e1900 */
[----:B------:R-:W-:Y:S01]  /*05a0*/  VIADD R6, R10, 0x120 ;  /* 0x000001200a067836 */ /* 0x000fe20000000000 */
[-C--:B------:R-:W-:Y:S01]  /*05b0*/  ISETP.GE.AND P6, PT, R0, R5.reuse, PT ;  /* 0x000000050000720c */ /* 0x080fe20003fc6270 */
[----:B------:R-:W-:Y:S02]  /*05c0*/  IMAD.MOV.U32 R34, RZ, RZ, 0x7fffffff ;  /* 0x7fffffffff227424 */ /* 0x000fe400078e00ff */
[----:B------:R-:W-:Y:S01]  /*05d0*/  VIADD R0, R10, 0x1a0 ;  /* 0x000001a00a007836 */ /* 0x000fe20000000000 */
[----:B------:R1:W5:Y:S01]  /*05e0*/  @!P4 LDG.E R30, desc[UR6][R8.64+0x100] ;  /* 0x00010006081ec981 */ /* 0x000362000c1e1900 */
[----:B------:R-:W-:Y:S01]  /*05f0*/  ISETP.GE.AND P4, PT, R6, R5, PT ;  /* 0x000000050600720c */ /* 0x000fe20003f86270 */
[----:B------:R-:W-:-:S02]  /*0600*/  IMAD.MOV.U32 R33, RZ, RZ, 0x7fffffff ;  /* 0x7fffffffff217424 */ /* 0x000fc400078e00ff */
[----:B------:R1:W5:Y:S01]  /*0610*/  @!P1 LDG.E R34, desc[UR6][R8.64+0x300] ;  /* 0x0003000608229981 */ /* 0x000362000c1e1900 */
[----:B------:R-:W-:Y:S01]  /*0620*/  IMAD.MOV.U32 R35, RZ, RZ, 0x7fffffff ;  /* 0x7fffffffff237424 */ /* 0x000fe200078e00ff */
[-C--:B------:R-:W-:Y:S01]  /*0630*/  ISETP.GE.AND P1, PT, R0, R5.reuse, PT ;  /* 0x000000050000720c */ /* 0x080fe20003f26270 */
[C---:B------:R-:W-:Y:S01]  /*0640*/  VIADD R6, R10.reuse, 0x180 ;  /* 0x000001800a067836 */ /* 0x040fe20000000000 */
[----:B------:R1:W5:Y:S01]  /*0650*/  @!P0 LDG.E R33, desc[UR6][R8.64+0x280] ;  /* 0x0002800608218981 */ /* 0x000362000c1e1900 */
[----:B------:R-:W-:Y:S02]  /*0660*/  VIADD R0, R10, 0x1c0 ;  /* 0x000001c00a007836 */ /* 0x000fe40000000000 */
[----:B------:R-:W-:Y:S01]  /*0670*/  IMAD.MOV.U32 R36, RZ, RZ, 0x7fffffff ;  /* 0x7fffffffff247424 */ /* 0x000fe200078e00ff */
[----:B------:R1:W5:Y:S01]  /*0680*/  @!P2 LDG.E R35, desc[UR6][R8.64+0x380] ;  /* 0x000380060823a981 */ /* 0x000362000c1e1900 */
[----:B------:R-:W-:Y:S01]  /*0690*/  IMAD.MOV.U32 R37, RZ, RZ, 0x7fffffff ;  /* 0x7fffffffff257424 */ /* 0x000fe200078e00ff */
[-C--:B------:R-:W-:Y:S01]  /*06a0*/  ISETP.GE.AND P0, PT, R6, R5.reuse, PT ;  /* 0x000000050600720c */ /* 0x080fe20003f06270 */
[----:B------:R-:W-:Y:S01]  /*06b0*/  VIADD R6, R10, 0x1e0 ;  /* 0x000001e00a067836 */ /* 0x000fe20000000000 */
[-C--:B------:R-:W-:Y:S01]  /*06c0*/  ISETP.GE.AND P2, PT, R0, R5.reuse, PT ;  /* 0x000000050000720c */ /* 0x080fe20003f46270 */
[----:B------:R-:W-:Y:S01]  /*06d0*/  VIADD R0, R10, 0x200 ;  /* 0x000002000a007836 */ /* 0x000fe20000000000 */
[----:B------:R1:W5:Y:S02]  /*06e0*/  @!P3 LDG.E R36, desc[UR6][R8.64+0x400] ;  /* 0x000400060824b981 */ /* 0x000364000c1e1900 */
[----:B------:R-:W-:-:S02]  /*06f0*/  ISETP.GE.AND P3, PT, R6, R5, PT ;  /* 0x000000050600720c */ /* 0x000fc40003f66270 */
[----:B------:R1:W5:Y:S01]  /*0700*/  @!P4 LDG.E R37, desc[UR6][R8.64+0x480] ;  /* 0x000480060825c981 */ /* 0x000362000c1e1900 */
[----:B------:R-:W-:Y:S01]  /*0710*/  ISETP.GE.AND P4, PT, R0, R5, PT ;  /* 0x000000050000720c */ /* 0x000fe20003f86270 */
[----:B------:R-:W-:Y:S02]  /*0720*/  IMAD.MOV.U32 R38, RZ, RZ, 0x7fffffff ;  /* 0x7fffffffff267424 */ /* 0x000fe400078e00ff */
[----:B------:R-:W-:Y:S02]  /*0730*/  IMAD.MOV.U32 R39, RZ, RZ, 0x7fffffff ;  /* 0x7fffffffff277424 */ /* 0x000fe400078e00ff */
[----:B------:R-:W-:Y:S02]  /*0740*/  IMAD.MOV.U32 R40, RZ, RZ, 0x7fffffff ;  /* 0x7fffffffff287424 */ /* 0x000fe400078e00ff */
[----:B------:R-:W-:Y:S01]  /*0750*/  IMAD.MOV.U32 R43, RZ, RZ, 0x7fffffff ;  /* 0x7fffffffff2b7424 */ /* 0x000fe200078e00ff */
[----:B------:R1:W5:Y:S01]  /*0760*/  @!P5 LDG.E R38, desc[UR6][R8.64+0x500] ;  /* 0x000500060826d981 */ /* 0x000362000c1e1900 */
[----:B------:R-:W-:-:S02]  /*0770*/  IMAD.MOV.U32 R44, RZ, RZ, 0x7fffffff ;  /* 0x7fffffffff2c7424 */ /* 0x000fc400078e00ff */
[----:B------:R-:W-:Y:S01]  /*0780*/  IMAD.MOV.U32 R45, RZ, RZ, 0x7fffffff ;  /* 0x7fffffffff2d7424 */ /* 0x000fe200078e00ff */
[----:B------:R1:W5:Y:S01]  /*0790*/  @!P6 LDG.E R39, desc[UR6][R8.64+0x580] ;  /* 0x000580060827e981 */ /* 0x000362000c1e1900 */
[----:B------:R-:W-:-:S03]  /*07a0*/  IMAD.MOV.U32 R46, RZ, RZ, 0x7fffffff ;  /* 0x7fffffffff2e7424 */ /* 0x000fc600078e00ff */
[----:B------:R1:W5:Y:S04]  /*07b0*/  @!P0 LDG.E R40, desc[UR6][R8.64+0x600] ;  /* 0x0006000608288981 */ /* 0x000368000c1e1900 */
[----:B------:R1:W5:Y:S04]  /*07c0*/  @!P1 LDG.E R43, desc[UR6][R8.64+0x680] ;  /* 0x00068006082b9981 */ /* 0x000368000c1e1900 */
[----:B------:R1:W5:Y:S04]  /*07d0*/  @!P2 LDG.E R44, desc[UR6][R8.64+0x700] ;  /* 0x00070006082ca981 */ /* 0x000368000c1e1900 */
[----:B------:R1:W5:Y:S04]  /*07e0*/  @!P3 LDG.E R45, desc[UR6][R8.64+0x780] ;  /* 0x00078006082db981 */ /* 0x000368000c1e1900 */
[----:B------:R1:W5:Y:S02]  /*07f0*/  @!P4 LDG.E R46, desc[UR6][R8.64+0x800] ;  /* 0x00080006082ec981 */ /* 0x000364000c1e1900 */
.L_x_3:
[----:B------:R-:W-:Y:S01]  /*0800*/  VIMNMX R5, PT, PT, R24, 0xe0, !PT ;  /* 0x000000e018057848 */ /* 0x000fe20007fe0100 */
[----:B------:R-:W2:Y:S01]  /*0810*/  LDCU UR4, c[0x0][0x3c8] ;  /* 0x00007900ff0477ac */ /* 0x000ea20008000800 */
[----:B------:R-:W-:Y:S01]  /*0820*/  SHF.R.U32.HI R0, RZ, 0x5, R3 ;  /* 0x00000005ff007819 */ /* 0x000fe20000011603 */
[----:B------:R-:W-:Y:S01]  /*0830*/  BSSY.RECONVERGENT B0, `(.L_x_4) ;  /* 0x0000025000007945 */ /* 0x000fe20003800200 */
[--C-:B------:R-:W-:Y:S01]  /*0840*/  IADD3 R5, PT, PT, R5, 0x1f, -R24.reuse ;  /* 0x0000001f05057810 */ /* 0x100fe20007ffe818 */
[----:B------:R-:W-:Y:S01]  /*0850*/  UMOV UR5, 0xffffffff ;  /* 0xffffffff00057882 */ /* 0x000fe20000000000 */
[----:B01----:R-:W-:Y:S02]  /*0860*/  IMAD.MOV.U32 R8, RZ, RZ, R24 ;  /* 0x000000ffff087224 */ /* 0x003fe400078e0018 */
[C---:B------:R-:W-:Y:S01]  /*0870*/  ISETP.GE.U32.AND P0, PT, R5.reuse, 0x1e0, PT ;  /* 0x000001e00500780c */ /* 0x040fe20003f06070 */
[----:B------:R-:W-:Y:S01]  /*0880*/  IMAD.SHL.U32 R0, R0, 0x400, RZ ;  /* 0x0000040000007824 */ /* 0x000fe200078e00ff */
[----:B------:R-:W-:-:S04]  /*0890*/  LEA.HI R6, R5, 0x1, RZ, 0x1b ;  /* 0x0000000105067811 */ /* 0x000fc800078fd8ff */
[----:B------:R-:W-:-:S04]  /*08a0*/  LOP3.LUT R9, R6, 0xf, RZ, 0xc0, !PT ;  /* 0x0000000f06097812 */ /* 0x000fc800078ec0ff */
[----:B------:R-:W-:Y:S01]  /*08b0*/  ISETP.NE.AND P1, PT, R9, RZ, PT ;  /* 0x000000ff0900720c */ /* 0x000fe20003f25270 */
[----:B--2---:R-:W-:Y:S02]  /*08c0*/  USHF.L.U32 UR4, UR5, UR4, URZ ;  /* 0x0000000405047299 */ /* 0x004fe400080006ff */
[----:B------:R-:W-:Y:S10]  /*08d0*/  @!P0 BRA `(.L_x_5) ;  /* 0x0000000000688947 */ /* 0x000ff40003800000 */
[----:B------:R-:W-:Y:S01]  /*08e0*/  IMAD R10, R24, 0x4, R0 ;  /* 0x00000004180a7824 */ /* 0x000fe200078e0200 */
[----:B------:R-:W-:Y:S01]  /*08f0*/  LOP3.LUT R5, R6, 0xffffff0, RZ, 0xc0, !PT ;  /* 0x0ffffff006057812 */ /* 0x000fe200078ec0ff */
[----:B------:R-:W-:-:S03]  /*0900*/  IMAD.MOV.U32 R8, RZ, RZ, R24 ;  /* 0x000000ffff087224 */ /* 0x000fc600078e0018 */
[----:B------:R-:W-:Y:S01]  /*0910*/  IADD3 R10, PT, PT, R10, 0x400, R7 ;  /* 0x000004000a0a7810 */ /* 0x000fe20007ffe007 */
[----:B------:R-:W-:-:S07]  /*0920*/  IMAD.MOV R5, RZ, RZ, -R5 ;  /* 0x000000ffff057224 */ /* 0x000fce00078e0a05 */
.L_x_6:
[----:B------:R-:W-:Y:S01]  /*0930*/  VIADD R5, R5, 0x10 ;  /* 0x0000001005057836 */ /* 0x000fe20000000000 */
[----:B------:R-:W-:Y:S01]  /*0940*/  STS [R10+-0x400], RZ ;  /* 0xfffc00ff0a007388 */ /* 0x000fe20000000800 */
[----:B------:R-:W-:-:S03]  /*0950*/  VIADD R8, R8, 0x200 ;  /* 0x0000020008087836 */ /* 0x000fc60000000000 */
[----:B------:R-:W-:Y:S01]  /*0960*/  ISETP.NE.AND P0, PT, R5, RZ, PT ;  /* 0x000000ff0500720c */ /* 0x000fe20003f05270 */
[----:B------:R-:W-:Y:S04]  /*0970*/  STS [R10+-0x380], RZ ;  /* 0xfffc80ff0a007388 */ /* 0x000fe80000000800 */
[----:B------:R-:W-:Y:S04]  /*0980*/  STS [R10+-0x300], RZ ;  /* 0xfffd00ff0a007388 */ /* 0x000fe80000000800 */
[----:B------:R-:W-:Y:S04]  /*0990*/  STS [R10+-0x280], RZ ;  /* 0xfffd80ff0a007388 */ /* 0x000fe80000000800 */
[----:B------:R-:W-:Y:S04]  /*09a0*/  STS [R10+-0x200], RZ ;  /* 0xfffe00ff0a007388 */ /* 0x000fe80000000800 */
[----:B------:R-:W-:Y:S04]  /*09b0*/  STS [R10+-0x180], RZ ;  /* 0xfffe80ff0a007388 */ /* 0x000fe80000000800 */
[----:B------:R-:W-:Y:S04]  /*09c0*/  STS [R10+-0x100], RZ ;  /* 0xffff00ff0a007388 */ /* 0x000fe80000000800 */
[----:B------:R-:W-:Y:S04]  /*09d0*/  STS [R10+-0x80], RZ ;  /* 0xffff80ff0a007388 */ /* 0x000fe80000000800 */
[----:B------:R-:W-:Y:S04]  /*09e0*/  STS [R10], RZ ;  /* 0x000000ff0a007388 */ /* 0x000fe80000000800 */
[----:B------:R-:W-:Y:S04]  /*09f0*/  STS [R10+0x80], RZ ;  /* 0x000080ff0a007388 */ /* 0x000fe80000000800 */
[----:B------:R-:W-:Y:S04]  /*0a00*/  STS [R10+0x100], RZ ;  /* 0x000100ff0a007388 */ /* 0x000fe80000000800 */
[----:B------:R-:W-:Y:S04]  /*0a10*/  STS [R10+0x180], RZ ;  /* 0x000180ff0a007388 */ /* 0x000fe80000000800 */
[----:B------:R-:W-:Y:S04]  /*0a20*/  STS [R10+0x200], RZ ;  /* 0x000200ff0a007388 */ /* 0x000fe80000000800 */
[----:B------:R-:W-:Y:S04]  /*0a30*/  STS [R10+0x280], RZ ;  /* 0x000280ff0a007388 */ /* 0x000fe80000000800 */
[----:B------:R-:W-:Y:S04]  /*0a40*/  STS [R10+0x300], RZ ;  /* 0x000300ff0a007388 */ /* 0x000fe80000000800 */
[----:B------:R0:W-:Y:S02]  /*0a50*/  STS [R10+0x380], RZ ;  /* 0x000380ff0a007388 */ /* 0x0001e40000000800 */
[----:B0-----:R-:W-:Y:S01]  /*0a60*/  VIADD R10, R10, 0x800 ;  /* 0x000008000a0a7836 */ /* 0x001fe20000000000 */
[----:B------:R-:W-:Y:S06]  /*0a70*/  @P0 BRA `(.L_x_6) ;  /* 0xfffffffc00ac0947 */ /* 0x000fec000383ffff */
.L_x_5:
[----:B------:R-:W-:Y:S05]  /*0a80*/  BSYNC.RECONVERGENT B0 ;  /* 0x0000000000007941 */ /* 0x000fea0003800200 */
.L_x_4:
[----:B------:R-:W-:Y:S01]  /*0a90*/  BSSY.RECONVERGENT B0, `(.L_x_7) ;  /* 0x0000026000007945 */ /* 0x000fe20003800200 */
[----:B------:R-:W-:-:S03]  /*0aa0*/  IMAD.IADD R5, R7, 0x1, R0 ;  /* 0x0000000107057824 */ /* 0x000fc600078e0200 */
[----:B------:R-:W-:Y:S05]  /*0ab0*/  @!P1 BRA `(.L_x_8) ;  /* 0x00000000008c9947 */ /* 0x000fea0003800000 */
[----:B------:R-:W-:Y:S01]  /*0ac0*/  ISETP.GE.U32.AND P0, PT, R9, 0x8, PT ;  /* 0x000000080900780c */ /* 0x000fe20003f06070 */
[----:B------:R-:W-:Y:S01]  /*0ad0*/  BSSY.RECONVERGENT B1, `(.L_x_9) ;  /* 0x000000e000017945 */ /* 0x000fe20003800200 */
[----:B------:R-:W-:-:S04]  /*0ae0*/  LOP3.LUT R10, R6, 0x7, RZ, 0xc0, !PT ;  /* 0x00000007060a7812 */ /* 0x000fc800078ec0ff */
[----:B------:R-:W-:-:S07]  /*0af0*/  ISETP.NE.AND P1, PT, R10, RZ, PT ;  /* 0x000000ff0a00720c */ /* 0x000fce0003f25270 */
[----:B------:R-:W-:Y:S06]  /*0b00*/  @!P0 BRA `(.L_x_10) ;  /* 0x0000000000288947 */ /* 0x000fec0003800000 */
[C---:B------:R-:W-:Y:S02]  /*0b10*/  IMAD R9, R8.reuse, 0x4, R5 ;  /* 0x0000000408097824 */ /* 0x040fe400078e0205 */
[----:B------:R-:W-:-:S03]  /*0b20*/  VIADD R8, R8, 0x100 ;  /* 0x0000010008087836 */ /* 0x000fc60000000000 */
[----:B------:R0:W-:Y:S04]  /*0b30*/  STS [R9], RZ ;  /* 0x000000ff09007388 */ /* 0x0001e80000000800 */
[----:B------:R0:W-:Y:S04]  /*0b40*/  STS [R9+0x80], RZ ;  /* 0x000080ff09007388 */ /* 0x0001e80000000800 */
[----:B------:R0:W-:Y:S04]  /*0b50*/  STS [R9+0x100], RZ ;  /* 0x000100ff09007388 */ /* 0x0001e80000000800 */
[----:B------:R0:W-:Y:S04]  /*0b60*/  STS [R9+0x180], RZ ;  /* 0x000180ff09007388 */ /* 0x0001e80000000800 */
[----:B------:R0:W-:Y:S04]  /*0b70*/  STS [R9+0x200], RZ ;  /* 0x000200ff09007388 */ /* 0x0001e80000000800 */
[----:B------:R0:W-:Y:S04]  /*0b80*/  STS [R9+0x280], RZ ;  /* 0x000280ff09007388 */ /* 0x0001e80000000800 */
[----:B------:R0:W-:Y:S04]  /*0b90*/  STS [R9+0x300], RZ ;  /* 0x000300ff09007388 */ /* 0x0001e80000000800 */
[----:B------:R0:W-:Y:S02]  /*0ba0*/  STS [R9+0x380], RZ ;  /* 0x000380ff09007388 */ /* 0x0001e40000000800 */
.L_x_10:
[----:B------:R-:W-:Y:S05]  /*0bb0*/  BSYNC.RECONVERGENT B1 ;  /* 0x0000000000017941 */ /* 0x000fea0003800200 */
.L_x_9:
[----:B------:R-:W-:Y:S05]  /*0bc0*/  @!P1 BRA `(.L_x_8) ;  /* 0x0000000000489947 */ /* 0x000fea0003800000 */
[----:B------:R-:W-:Y:S02]  /*0bd0*/  ISETP.GE.U32.AND P0, PT, R10, 0x4, PT ;  /* 0x000000040a00780c */ /* 0x000fe40003f06070 */
[----:B------:R-:W-:-:S04]  /*0be0*/  LOP3.LUT R6, R6, 0x3, RZ, 0xc0, !PT ;  /* 0x0000000306067812 */ /* 0x000fc800078ec0ff */
[----:B------:R-:W-:-:S07]  /*0bf0*/  ISETP.NE.AND P1, PT, R6, RZ, PT ;  /* 0x000000ff0600720c */ /* 0x000fce0003f25270 */
[C---:B0-----:R-:W-:Y:S02]  /*0c00*/  @P0 IMAD R9, R8.reuse, 0x4, R5 ;  /* 0x0000000408090824 */ /* 0x041fe400078e0205 */
[----:B------:R-:W-:-:S03]  /*0c10*/  @P0 VIADD R8, R8, 0x80 ;  /* 0x0000008008080836 */ /* 0x000fc60000000000 */
[----:B------:R1:W-:Y:S04]  /*0c20*/  @P0 STS [R9], RZ ;  /* 0x000000ff09000388 */ /* 0x0003e80000000800 */
[----:B------:R1:W-:Y:S04]  /*0c30*/  @P0 STS [R9+0x80], RZ ;  /* 0x000080ff09000388 */ /* 0x0003e80000000800 */
[----:B------:R1:W-:Y:S04]  /*0c40*/  @P0 STS [R9+0x100], RZ ;  /* 0x000100ff09000388 */ /* 0x0003e80000000800 */
[----:B------:R1:W-:Y:S01]  /*0c50*/  @P0 STS [R9+0x180], RZ ;  /* 0x000180ff09000388 */ /* 0x0003e20000000800 */
[----:B------:R-:W-:Y:S05]  /*0c60*/  @!P1 BRA `(.L_x_8) ;  /* 0x0000000000209947 */ /* 0x000fea0003800000 */
[----:B------:R-:W-:Y:S02]  /*0c70*/  IMAD R0, R8, 0x4, R0 ;  /* 0x0000000408007824 */ /* 0x000fe400078e0200 */
[----:B------:R-:W-:Y:S02]  /*0c80*/  IMAD.MOV R6, RZ, RZ, -R6 ;  /* 0x000000ffff067224 */ /* 0x000fe400078e0a06 */
[----:B------:R-:W-:-:S07]  /*0c90*/  IMAD.IADD R0, R7, 0x1, R0 ;  /* 0x0000000107007824 */ /* 0x000fce00078e0200 */
.L_x_11:
[----:B------:R-:W-:Y:S01]  /*0ca0*/  VIADD R6, R6, 0x1 ;  /* 0x0000000106067836 */ /* 0x000fe20000000000 */
[----:B------:R0:W-:Y:S04]  /*0cb0*/  STS [R0], RZ ;  /* 0x000000ff00007388 */ /* 0x0001e80000000800 */
[----:B------:R-:W-:Y:S01]  /*0cc0*/  ISETP.NE.AND P0, PT, R6, RZ, PT ;  /* 0x000000ff0600720c */ /* 0x000fe20003f05270 */
[----:B0-----:R-:W-:-:S12]  /*0cd0*/  VIADD R0, R0, 0x80 ;  /* 0x0000008000007836 */ /* 0x001fd80000000000 */
[----:B------:R-:W-:Y:S05]  /*0ce0*/  @P0 BRA `(.L_x_11) ;  /* 0xfffffffc00ec0947 */ /* 0x000fea000383ffff */
.L_x_8:
[----:B------:R-:W-:Y:S05]  /*0cf0*/  BSYNC.RECONVERGENT B0 ;  /* 0x0000000000007941 */ /* 0x000fea0003800200 */
.L_x_7:
[----:B------:R-:W2:Y:S01]  /*0d00*/  LDCU UR5, c[0x0][0x3c4] ;  /* 0x00007880ff0577ac */ /* 0x000ea20008000800 */
[----:B-----5:R-:W-:Y:S01]  /*0d10*/  LOP3.LUT R27, R28, 0x80000000, RZ, 0x3c, !PT ;  /* 0x800000001c1b7812 */ /* 0x020fe200078e3cff */
[----:B------:R-:W-:Y:S01]  /*0d20*/  BSSY.RECONVERGENT B0, `(.L_x_12) ;  /* 0x0000080000007945 */ /* 0x000fe20003800200 */
[----:B------:R-:W-:Y:S02]  /*0d30*/  LOP3.LUT R22, R29, 0x80000000, RZ, 0x3c, !PT ;  /* 0x800000001d167812 */ /* 0x000fe400078e3cff */
[----:B------:R-:W-:Y:S02]  /*0d40*/  LOP3.LUT R21, R30, 0x80000000, RZ, 0x3c, !PT ;  /* 0x800000001e157812 */ /* 0x000fe400078e3cff */
[----:B------:R-:W-:Y:S02]  /*0d50*/  LOP3.LUT R18, R31, 0x80000000, RZ, 0x3c, !PT ;  /* 0x800000001f127812 */ /* 0x000fe400078e3cff */
[----:B------:R-:W-:Y:S02]  /*0d60*/  LOP3.LUT R20, R33, 0x80000000, RZ, 0x3c, !PT ;  /* 0x8000000021147812 */ /* 0x000fe400078e3cff */
[----:B------:R-:W-:-:S02]  /*0d70*/  LOP3.LUT R23, R32, 0x80000000, RZ, 0x3c, !PT ;  /* 0x8000000020177812 */ /* 0x000fc400078e3cff */
[----:B------:R-:W-:Y:S02]  /*0d80*/  LOP3.LUT R25, R34, 0x80000000, RZ, 0x3c, !PT ;  /* 0x8000000022197812 */ /* 0x000fe400078e3cff */
[----:B------:R-:W-:Y:S02]  /*0d90*/  LOP3.LUT R17, R36, 0x80000000, RZ, 0x3c, !PT ;  /* 0x8000000024117812 */ /* 0x000fe400078e3cff */
[----:B------:R-:W-:Y:S02]  /*0da0*/  LOP3.LUT R19, R38, 0x80000000, RZ, 0x3c, !PT ;  /* 0x8000000026137812 */ /* 0x000fe400078e3cff */
[----:B--2---:R-:W-:Y:S02]  /*0db0*/  SHF.R.U32.HI R49, RZ, UR5, R27 ;  /* 0x00000005ff317c19 */ /* 0x004fe4000801161b */
[----:B------:R-:W-:Y:S02]  /*0dc0*/  SHF.R.U32.HI R52, RZ, UR5, R22 ;  /* 0x00000005ff347c19 */ /* 0x000fe40008011616 */
[----:B------:R-:W-:-:S02]  /*0dd0*/  LOP3.LUT R49, R49, UR4, RZ, 0x30, !PT ;  /* 0x0000000431317c12 */ /* 0x000fc4000f8e30ff */
[----:B------:R-:W-:Y:S02]  /*0de0*/  LOP3.LUT R52, R52, UR4, RZ, 0x30, !PT ;  /* 0x0000000434347c12 */ /* 0x000fe4000f8e30ff */
[----:B------:R-:W-:Y:S01]  /*0df0*/  SHF.R.U32.HI R56, RZ, UR5, R21 ;  /* 0x00000005ff387c19 */ /* 0x000fe20008011615 */
[--C-:B------:R-:W-:Y:S01]  /*0e00*/  IMAD R0, R49, 0x4, R5.reuse ;  /* 0x0000000431007824 */ /* 0x100fe200078e0205 */
[----:B------:R-:W-:Y:S01]  /*0e10*/  SHF.R.U32.HI R48, RZ, UR5, R18 ;  /* 0x00000005ff307c19 */ /* 0x000fe20008011612 */
[----:B------:R-:W-:Y:S01]  /*0e20*/  IMAD R6, R52, 0x4, R5 ;  /* 0x0000000434067824 */ /* 0x000fe200078e0205 */
[----:B------:R-:W-:Y:S01]  /*0e30*/  LOP3.LUT R56, R56, UR4, RZ, 0x30, !PT ;  /* 0x0000000438387c12 */ /* 0x000fe2000f8e30ff */
[----:B------:R-:W-:Y:S01]  /*0e40*/  NOP ;  /* 0x0000000000007918 */ /* 0x000fe20000000000 */
[----:B01----:R-:W-:Y:S01]  /*0e50*/  SHF.R.U32.HI R9, RZ, UR5, R20 ;  /* 0x00000005ff097c19 */ /* 0x003fe20008011614 */
[----:B------:R0:W-:Y:S01]  /*0e60*/  ATOMS.POPC.INC.32 RZ, [R0+URZ] ;  /* 0x0000000000ff7f8c */ /* 0x0001e2000d8000ff */
[----:B------:R-:W-:-:S02]  /*0e70*/  LOP3.LUT R48, R48, UR4, RZ, 0x30, !PT ;  /* 0x0000000430307c12 */ /* 0x000fc4000f8e30ff */
[----:B------:R-:W-:Y:S01]  /*0e80*/  SHF.R.U32.HI R8, RZ, UR5, R23 ;  /* 0x00000005ff087c19 */ /* 0x000fe20008011617 */
[----:B------:R1:W-:Y:S01]  /*0e90*/  ATOMS.POPC.INC.32 RZ, [R6+URZ] ;  /* 0x0000000006ff7f8c */ /* 0x0003e2000d8000ff */
[----:B------:R-:W-:Y:S02]  /*0ea0*/  SHF.R.U32.HI R11, RZ, UR5, R25 ;  /* 0x00000005ff0b7c19 */ /* 0x000fe40008011619 */
[----:B------:R-:W-:Y:S01]  /*0eb0*/  LOP3.LUT R10, R9, UR4, RZ, 0x30, !PT ;  /* 0x00000004090a7c12 */ /* 0x000fe2000f8e30ff */
[--C-:B0-----:R-:W-:Y:S01]  /*0ec0*/  IMAD R0, R56, 0x4, R5.reuse ;  /* 0x0000000438007824 */ /* 0x101fe200078e0205 */
[----:B------:R-:W-:Y:S02]  /*0ed0*/  LOP3.LUT R8, R8, UR4, RZ, 0x30, !PT ;  /* 0x0000000408087c12 */ /* 0x000fe4000f8e30ff */
[----:B------:R-:W-:Y:S01]  /*0ee0*/  LOP3.LUT R12, R11, UR4, RZ, 0x30, !PT ;  /* 0x000000040b0c7c12 */ /* 0x000fe2000f8e30ff */
[--C-:B-1----:R-:W-:Y:S01]  /*0ef0*/  IMAD R6, R48, 0x4, R5.reuse ;  /* 0x0000000430067824 */ /* 0x102fe200078e0205 */
[----:B------:R0:W-:Y:S01]  /*0f00*/  ATOMS.POPC.INC.32 RZ, [R0+URZ] ;  /* 0x0000000000ff7f8c */ /* 0x0001e2000d8000ff */
[--C-:B------:R-:W-:Y:S01]  /*0f10*/  IMAD R9, R10, 0x4, R5.reuse ;  /* 0x000000040a097824 */ /* 0x100fe200078e0205 */
[----:B------:R-:W-:Y:S01]  /*0f20*/  LOP3.LUT R10, R35, 0x80000000, RZ, 0x3c, !PT ;  /* 0x80000000230a7812 */ /* 0x000fe200078e3cff */
[--C-:B------:R-:W-:Y:S01]  /*0f30*/  IMAD R8, R8, 0x4, R5.reuse ;  /* 0x0000000408087824 */ /* 0x100fe200078e0205 */
[----:B------:R1:W-:Y:S01]  /*0f40*/  ATOMS.POPC.INC.32 RZ, [R6+URZ] ;  /* 0x0000000006ff7f8c */ /* 0x0003e2000d8000ff */
[----:B------:R-:W-:Y:S01]  /*0f50*/  IMAD R11, R12, 0x4, R5 ;  /* 0x000000040c0b7824 */ /* 0x000fe200078e0205 */
[----:B------:R-:W-:-:S02]  /*0f60*/  LOP3.LUT R12, R37, 0x80000000, RZ, 0x3c, !PT ;  /* 0x80000000250c7812 */ /* 0x000fc400078e3cff */
[----:B------:R-:W-:Y:S01]  /*0f70*/  LOP3.LUT R16, R39, 0x80000000, RZ, 0x3c, !PT ;  /* 0x8000000027107812 */ /* 0x000fe200078e3cff */
[----:B------:R-:W-:Y:S01]  /*0f80*/  ATOMS.POPC.INC.32 RZ, [R8+URZ] ;  /* 0x0000000008ff7f8c */ /* 0x000fe2000d8000ff */
[----:B0-----:R-:W-:Y:S02]  /*0f90*/  SHF.R.U32.HI R0, RZ, UR5, R10 ;  /* 0x00000005ff007c19 */ /* 0x001fe4000801160a */
[----:B-1----:R-:W-:Y:S01]  /*0fa0*/  SHF.R.U32.HI R6, RZ, UR5, R17 ;  /* 0x00000005ff067c19 */ /* 0x002fe20008011611 */
[----:B------:R0:W-:Y:S01]  /*0fb0*/  ATOMS.POPC.INC.32 RZ, [R9+URZ] ;  /* 0x0000000009ff7f8c */ /* 0x0001e2000d8000ff */
[----:B------:R-:W-:Y:S02]  /*0fc0*/  SHF.R.U32.HI R14, RZ, UR5, R19 ;  /* 0x00000005ff0e7c19 */ /* 0x000fe40008011613 */
[----:B------:R-:W-:Y:S01]  /*0fd0*/  LOP3.LUT R6, R6, UR4, RZ, 0x30, !PT ;  /* 0x0000000406067c12 */ /* 0x000fe2000f8e30ff */
[----:B------:R1:W-:Y:S01]  /*0fe0*/  ATOMS.POPC.INC.32 RZ, [R11+URZ] ;  /* 0x000000000bff7f8c */ /* 0x0003e2000d8000ff */
[----:B------:R-:W-:-:S02]  /*0ff0*/  SHF.R.U32.HI R13, RZ, UR5, R12 ;  /* 0x00000005ff0d7c19 */ /* 0x000fc4000801160c */
[----:B------:R-:W-:Y:S02]  /*1000*/  LOP3.LUT R0, R0, UR4, RZ, 0x30, !PT ;  /* 0x0000000400007c12 */ /* 0x000fe4000f8e30ff */
[----:B0-----:R-:W-:Y:S02]  /*1010*/  SHF.R.U32.HI R9, RZ, UR5, R16 ;  /* 0x00000005ff097c19 */ /* 0x001fe40008011610 */
[----:B------:R-:W-:Y:S01]  /*1020*/  LOP3.LUT R50, R14, UR4, RZ, 0x30, !PT ;  /* 0x000000040e327c12 */ /* 0x000fe2000f8e30ff */
[--C-:B------:R-:W-:Y:S01]  /*1030*/  IMAD R14, R6, 0x4, R5.reuse ;  /* 0x00000004060e7824 */ /* 0x100fe200078e0205 */
[----:B------:R-:W-:Y:S01]  /*1040*/  LOP3.LUT R8, R13, UR4, RZ, 0x30, !PT ;  /* 0x000000040d087c12 */ /* 0x000fe2000f8e30ff */
[--C-:B------:R-:W-:Y:S01]  /*1050*/  IMAD R0, R0, 0x4, R5.reuse ;  /* 0x0000000400007824 */ /* 0x100fe200078e0205 */
[----:B------:R-:W-:Y:S01]  /*1060*/  LOP3.LUT R6, R9, UR4, RZ, 0x30, !PT ;  /* 0x0000000409067c12 */ /* 0x000fe2000f8e30ff */
[--C-:B------:R-:W-:Y:S01]  /*1070*/  IMAD R50, R50, 0x4, R5.reuse ;  /* 0x0000000432327824 */ /* 0x100fe200078e0205 */
[----:B------:R-:W-:Y:S01]  /*1080*/  LOP3.LUT R9, R40, 0x80000000, RZ, 0x3c, !PT ;  /* 0x8000000028097812 */ /* 0x000fe200078e3cff */
[--C-:B------:R-:W-:Y:S01]  /*1090*/  IMAD R26, R8, 0x4, R5.reuse ;  /* 0x00000004081a7824 */ /* 0x100fe200078e0205 */
[----:B------:R0:W-:Y:S01]  /*10a0*/  ATOMS.POPC.INC.32 RZ, [R0+URZ] ;  /* 0x0000000000ff7f8c */ /* 0x0001e2000d8000ff */
[----:B------:R-:W-:Y:S01]  /*10b0*/  IMAD R51, R6, 0x4, R5 ;  /* 0x0000000406337824 */ /* 0x000fe200078e0205 */
[----:B------:R-:W-:-:S02]  /*10c0*/  LOP3.LUT R6, R43, 0x80000000, RZ, 0x3c, !PT ;  /* 0x800000002b067812 */ /* 0x000fc400078e3cff */
[----:B-1----:R-:W-:Y:S01]  /*10d0*/  LOP3.LUT R11, R44, 0x80000000, RZ, 0x3c, !PT ;  /* 0x800000002c0b7812 */ /* 0x002fe200078e3cff */
[----:B------:R1:W-:Y:S01]  /*10e0*/  ATOMS.POPC.INC.32 RZ, [R14+URZ] ;  /* 0x000000000eff7f8c */ /* 0x0003e2000d8000ff */
[----:B------:R-:W-:Y:S02]  /*10f0*/  LOP3.LUT R8, R45, 0x80000000, RZ, 0x3c, !PT ;  /* 0x800000002d087812 */ /* 0x000fe400078e3cff */
[----:B------:R-:W-:Y:S01]  /*1100*/  LOP3.LUT R13, R46, 0x80000000, RZ, 0x3c, !PT ;  /* 0x800000002e0d7812 */ /* 0x000fe200078e3cff */
[----:B------:R2:W-:Y:S01]  /*1110*/  ATOMS.POPC.INC.32 RZ, [R26+URZ] ;  /* 0x000000001aff7f8c */ /* 0x0005e2000d8000ff */
[----:B0-----:R-:W-:Y:S02]  /*1120*/  SHF.R.U32.HI R0, RZ, UR5, R9 ;  /* 0x00000005ff007c19 */ /* 0x001fe40008011609 */
[----:B------:R-:W-:Y:S01]  /*1130*/  SHF.R.U32.HI R53, RZ, UR5, R11 ;  /* 0x00000005ff357c19 */ /* 0x000fe2000801160b */
[----:B-1----:R-:W0:Y:S01]  /*1140*/  LDC.64 R14, c[0x0][0x380] ;  /* 0x0000e000ff0e7b82 */ /* 0x002e220000000a00 */
[----:B------:R-:W-:Y:S01]  /*1150*/  SHF.R.U32.HI R55, RZ, UR5, R8 ;  /* 0x00000005ff377c19 */ /* 0x000fe20008011608 */
[----:B------:R1:W-:Y:S01]  /*1160*/  ATOMS.POPC.INC.32 RZ, [R50+URZ] ;  /* 0x0000000032ff7f8c */ /* 0x0003e2000d8000ff */
[----:B------:R-:W-:-:S02]  /*1170*/  SHF.R.U32.HI R57, RZ, UR5, R13 ;  /* 0x00000005ff397c19 */ /* 0x000fc4000801160d */
[----:B--2---:R-:W-:Y:S01]  /*1180*/  SHF.R.U32.HI R26, RZ, UR5, R6 ;  /* 0x00000005ff1a7c19 */ /* 0x004fe20008011606 */
[----:B------:R2:W-:Y:S01]  /*1190*/  ATOMS.POPC.INC.32 RZ, [R51+URZ] ;  /* 0x0000000033ff7f8c */ /* 0x0005e2000d8000ff */
[----:B------:R-:W-:Y:S02]  /*11a0*/  LOP3.LUT R0, R0, UR4, RZ, 0x30, !PT ;  /* 0x0000000400007c12 */ /* 0x000fe4000f8e30ff */
[----:B------:R-:W-:Y:S02]  /*11b0*/  LOP3.LUT R54, R26, UR4, RZ, 0x30, !PT ;  /* 0x000000041a367c12 */ /* 0x000fe4000f8e30ff */
[----:B------:R-:W-:Y:S01]  /*11c0*/  LOP3.LUT R58, R53, UR4, RZ, 0x30, !PT ;  /* 0x00000004353a7c12 */ /* 0x000fe2000f8e30ff */
[--C-:B------:R-:W-:Y:S01]  /*11d0*/  IMAD R53, R0, 0x4, R5.reuse ;  /* 0x0000000400357824 */ /* 0x100fe200078e0205 */
[----:B------:R-:W-:Y:S01]  /*11e0*/  ISETP.GT.U32.AND P2, PT, R3, 0xff, PT ;  /* 0x000000ff0300780c */ /* 0x000fe20003f44070 */
[--C-:B------:R-:W-:Y:S01]  /*11f0*/  IMAD R54, R54, 0x4, R5.reuse ;  /* 0x0000000436367824 */ /* 0x100fe200078e0205 */
[----:B------:R-:W-:Y:S01]  /*1200*/  LOP3.LUT R60, R55, UR4, RZ, 0x30, !PT ;  /* 0x00000004373c7c12 */ /* 0x000fe2000f8e30ff */
[--C-:B------:R-:W-:Y:S01]  /*1210*/  IMAD R58, R58, 0x4, R5.reuse ;  /* 0x000000043a3a7824 */ /* 0x100fe200078e0205 */
[----:B------:R-:W-:Y:S01]  /*1220*/  LOP3.LUT R26, R57, UR4, RZ, 0x30, !PT ;  /* 0x00000004391a7c12 */ /* 0x000fe2000f8e30ff */
[----:B------:R3:W-:Y:S01]  /*1230*/  ATOMS.POPC.INC.32 RZ, [R53+URZ] ;  /* 0x0000000035ff7f8c */ /* 0x0007e2000d8000ff */
[----:B-1----:R-:W-:Y:S01]  /*1240*/  P2R R50, PR, RZ, 0x4 ;  /* 0x00000004ff327803 */ /* 0x002fe20000000000 */
[----:B------:R-:W-:-:S02]  /*1250*/  IMAD R60, R60, 0x4, R5 ;  /* 0x000000043c3c7824 */ /* 0x000fc400078e0205 */
[----:B------:R-:W-:Y:S01]  /*1260*/  IMAD R5, R26, 0x4, R5 ;  /* 0x000000041a057824 */ /* 0x000fe200078e0205 */
[----:B------:R3:W-:Y:S01]  /*1270*/  ATOMS.POPC.INC.32 RZ, [R54+URZ] ;  /* 0x0000000036ff7f8c */ /* 0x0007e2000d8000ff */
[----:B--2---:R-:W-:Y:S02]  /*1280*/  IMAD R51, R3, 0x4, R7 ;  /* 0x0000000403337824 */ /* 0x004fe400078e0207 */
[----:B------:R-:W-:Y:S01]  /*1290*/  IMAD.MOV.U32 R0, RZ, RZ, RZ ;  /* 0x000000ffff007224 */ /* 0x000fe200078e00ff */
[----:B------:R3:W-:Y:S04]  /*12a0*/  ATOMS.POPC.INC.32 RZ, [R58+URZ] ;  /* 0x000000003aff7f8c */ /* 0x0007e8000d8000ff */
[----:B------:R3:W-:Y:S04]  /*12b0*/  ATOMS.POPC.INC.32 RZ, [R60+URZ] ;  /* 0x000000003cff7f8c */ /* 0x0007e8000d8000ff */
[----:B------:R3:W-:Y:S01]  /*12c0*/  ATOMS.POPC.INC.32 RZ, [R5+URZ] ;  /* 0x0000000005ff7f8c */ /* 0x0007e2000d8000ff */
[----:B------:R-:W-:Y:S06]  /*12d0*/  BAR.SYNC.DEFER_BLOCKING 0x0 ;  /* 0x0000000000007b1d */ /* 0x000fec0000010000 */
[----:B------:R-:W-:Y:S05]  /*12e0*/  @P2 BRA `(.L_x_13) ;  /* 0x00000000008c2947 */ /* 0x000fea0003800000 */
[----:B------:R-:W1:Y:S04]  /*12f0*/  LDS R0, [R51] ;  /* 0x0000000033007984 */ /* 0x000e680000000800 */
[----:B---3--:R-:W2:Y:S04]  /*1300*/  LDS R5, [R51+0x400] ;  /* 0x0004000033057984 */ /* 0x008ea80000000800 */
[----:B------:R-:W3:Y:S04]  /*1310*/  LDS R53, [R51+0x800] ;  /* 0x0008000033357984 */ /* 0x000ee80000000800 */
[----:B------:R-:W4:Y:S04]  /*1320*/  LDS R55, [R51+0xc00] ;  /* 0x000c000033377984 */ /* 0x000f280000000800 */
[----:B------:R-:W5:Y:S04]  /*1330*/  LDS R57, [R51+0x1000] ;  /* 0x0010000033397984 */ /* 0x000f680000000800 */
[----:B------:R-:W0:Y:S04]  /*1340*/  LDS R59, [R51+0x1400] ;  /* 0x00140000333b7984 */ /* 0x000e280000000800 */
[----:B------:R-:W-:Y:S04]  /*1350*/  LDS R61, [R51+0x2000] ;  /* 0x00200000333d7984 */ /* 0x000fe80000000800 */
[----:B------:R-:W-:Y:S04]  /*1360*/  LDS R63, [R51+0x2400] ;  /* 0x00240000333f7984 */ /* 0x000fe80000000800 */
[----:B------:R-:W-:Y:S04]  /*1370*/  LDS R65, [R51+0x2800] ;  /* 0x0028000033417984 */ /* 0x000fe80000000800 */
[----:B------:R-:W-:Y:S04]  /*1380*/  STS [R51], RZ ;  /* 0x000000ff33007388 */ /* 0x000fe80000000800 */
[----:B-1----:R-:W-:Y:S01]  /*1390*/  STS [R51+0x400], R0 ;  /* 0x0004000033007388 */ /* 0x002fe20000000800 */
[----:B--2---:R-:W-:-:S03]  /*13a0*/  IMAD.IADD R54, R0, 0x1, R5 ;  /* 0x0000000100367824 */ /* 0x004fc600078e0205 */
[----:B------:R-:W1:Y:S01]  /*13b0*/  LDS R5, [R51+0x1800] ;  /* 0x0018000033057984 */ /* 0x000e620000000800 */
[----:B---3--:R-:W-:-:S03]  /*13c0*/  IMAD.IADD R58, R54, 0x1, R53 ;  /* 0x00000001363a7824 */ /* 0x008fc600078e0235 */
[----:B------:R-:W2:Y:S01]  /*13d0*/  LDS R53, [R51+0x1c00] ;  /* 0x001c000033357984 */ /* 0x000ea20000000800 */
[----:B----4-:R-:W-:-:S03]  /*13e0*/  IMAD.IADD R60, R58, 0x1, R55 ;  /* 0x000000013a3c7824 */ /* 0x010fc600078e0237 */
[----:B------:R1:W-:Y:S01]  /*13f0*/  STS [R51+0x800], R54 ;  /* 0x0008003633007388 */ /* 0x0003e20000000800 */
[----:B-----5:R-:W-:-:S03]  /*1400*/  IMAD.IADD R62, R60, 0x1, R57 ;  /* 0x000000013c3e7824 */ /* 0x020fc600078e0239 */
[----:B------:R-:W3:Y:S01]  /*1410*/  LDS R55, [R51+0x2c00] ;  /* 0x002c000033377984 */ /* 0x000ee20000000800 */
[----:B0-----:R-:W-:-:S03]  /*1420*/  IMAD.IADD R64, R62, 0x1, R59 ;  /* 0x000000013e407824 */ /* 0x001fc600078e023b */
[----:B------:R0:W-:Y:S04]  /*1430*/  STS [R51+0xc00], R58 ;  /* 0x000c003a33007388 */ /* 0x0001e80000000800 */
[----:B------:R4:W-:Y:S04]  /*1440*/  STS [R51+0x1000], R60 ;  /* 0x0010003c33007388 */ /* 0x0009e80000000800 */
[----:B------:R4:W-:Y:S04]  /*1450*/  STS [R51+0x1400], R62 ;  /* 0x0014003e33007388 */ /* 0x0009e80000000800 */
[----:B------:R4:W-:Y:S01]  /*1460*/  STS [R51+0x1800], R64 ;  /* 0x0018004033007388 */ /* 0x0009e20000000800 */
[----:B-1----:R-:W-:-:S04]  /*1470*/  IMAD.IADD R54, R64, 0x1, R5 ;  /* 0x0000000140367824 */ /* 0x002fc800078e0205 */
[----:B--2---:R-:W-:Y:S01]  /*1480*/  IMAD.IADD R66, R54, 0x1, R53 ;  /* 0x0000000136427824 */ /* 0x004fe200078e0235 */
[----:B------:R4:W-:Y:S03]  /*1490*/  STS [R51+0x1c00], R54 ;  /* 0x001c003633007388 */ /* 0x0009e60000000800 */
[----:B------:R-:W-:Y:S01]  /*14a0*/  IMAD.IADD R68, R66, 0x1, R61 ;  /* 0x0000000142447824 */ /* 0x000fe200078e023d */
[----:B------:R4:W-:Y:S03]  /*14b0*/  STS [R51+0x2000], R66 ;  /* 0x0020004233007388 */ /* 0x0009e60000000800 */
[----:B------:R-:W-:Y:S01]  /*14c0*/  IMAD.IADD R70, R68, 0x1, R63 ;  /* 0x0000000144467824 */ /* 0x000fe200078e023f */
[----:B------:R4:W-:Y:S03]  /*14d0*/  STS [R51+0x2400], R68 ;  /* 0x0024004433007388 */ /* 0x0009e60000000800 */
[----:B0-----:R-:W-:Y:S01]  /*14e0*/  IMAD.IADD R58, R70, 0x1, R65 ;  /* 0x00000001463a7824 */ /* 0x001fe200078e0241 */
[----:B------:R4:W-:Y:S03]  /*14f0*/  STS [R51+0x2800], R70 ;  /* 0x0028004633007388 */ /* 0x0009e60000000800 */
[----:B---3--:R-:W-:Y:S01]  /*1500*/  IMAD.IADD R0, R58, 0x1, R55 ;  /* 0x000000013a007824 */ /* 0x008fe200078e0237 */
[----:B------:R4:W-:Y:S06]  /*1510*/  STS [R51+0x2c00], R58 ;  /* 0x002c003a33007388 */ /* 0x0009ec0000000800 */
.L_x_13:
[----:B------:R-:W-:Y:S05]  /*1520*/  BSYNC.RECONVERGENT B0 ;  /* 0x0000000000007941 */ /* 0x000fea0003800200 */
.L_x_12:
[----:B------:R-:W-:Y:S01]  /*1530*/  ISETP.NE.AND P0, PT, R0, 0x1980, PT ;  /* 0x000019800000780c */ /* 0x000fe20003f05270 */
[----:B---3--:R-:W-:Y:S01]  /*1540*/  IMAD R5, R42, 0x100, R3 ;  /* 0x000001002a057824 */ /* 0x008fe200078e0203 */
[----:B------:R-:W-:Y:S01]  /*1550*/  @!P2 LOP3.LUT R53, R0, 0x40000000, RZ, 0xfc, !PT ;  /* 0x400000000035a812 */ /* 0x000fe200078efcff */
[----:B------:R-:W-:Y:S01]  /*1560*/  IMAD R41, R41, 0x11, RZ ;  /* 0x0000001129297824 */ /* 0x000fe200078e02ff */
[----:B------:R-:W-:Y:S01]  /*1570*/  ISETP.LT.U32.AND P0, PT, R3, 0x100, !P0 ;  /* 0x000001000300780c */ /* 0x000fe20004701070 */
[----:B0-----:R-:W-:-:S03]  /*1580*/  IMAD.WIDE R14, R5, 0x4, R14 ;  /* 0x00000004050e7825 */ /* 0x001fc600078e020e */
[----:B------:R-:W-:Y:S01]  /*1590*/  LOP3.LUT R57, R41, R4, RZ, 0xfc, !PT ;  /* 0x0000000429397212 */ /* 0x000fe200078efcff */
[----:B----4-:R-:W-:Y:S01]  /*15a0*/  IMAD R54, R42, 0x1980, RZ ;  /* 0x000019802a367824 */ /* 0x010fe200078e02ff */
[----:B------:R0:W-:Y:S07]  /*15b0*/  @!P2 STG.E.STRONG.SYS desc[UR6][R14.64], R53 ;  /* 0x000000350e00a986 */ /* 0x0001ee000c115906 */
[----:B------:R-:W-:Y:S06]  /*15c0*/  BAR.RED.OR.DEFER_BLOCKING 0x0, P0 ;  /* 0x0000000000007b1d */ /* 0x000fec0000014800 */
[----:B------:R-:W1:Y:S01]  /*15d0*/  B2R.RESULT RZ, P0 ;  /* 0x0000000000ff731c */ /* 0x000e620000004000 */
[----:B------:R-:W-:-:S04]  /*15e0*/  IADD3 R4, P1, PT, R54, R57, RZ ;  /* 0x0000003936047210 */ /* 0x000fc80007f3e0ff */
[----:B------:R-:W-:Y:S01]  /*15f0*/  LEA.HI.X.SX32 R55, R54, RZ, 0x1, P1 ;  /* 0x000000ff36377211 */ /* 0x000fe200008f0eff */
[----:B------:R-:W-:-:S03]  /*1600*/  IMAD.SHL.U32 R5, R4, 0x4, RZ ;  /* 0x0000000404057824 */ /* 0x000fc600078e00ff */
[----:B------:R-:W-:Y:S01]  /*1610*/  SHF.L.U64.HI R4, R4, 0x2, R55 ;  /* 0x0000000204047819 */ /* 0x000fe20000010237 */
[----:B01----:R-:W-:Y:S06]  /*1620*/  @!P0 BRA `(.L_x_14) ;  /* 0x0000001000b48947 */ /* 0x003fec0003800000 */
[----:B------:R-:W0:Y:S01]  /*1630*/  LDCU.64 UR8, c[0x0][0x3b8] ;  /* 0x00007700ff0877ac */ /* 0x000e220008000a00 */
[----:B------:R-:W-:Y:S01]  /*1640*/  BSSY B1, `(.L_x_15) ;  /* 0x0000032000017945 */ /* 0x000fe20003800000 */
[----:B------:R-:W-:Y:S01]  /*1650*/  IMAD R13, R3, 0x8, R7 ;  /* 0x00000008030d7824 */ /* 0x000fe200078e0207 */
[----:B0-----:R-:W-:-:S04]  /*1660*/  IADD3 R8, P0, PT, R5, UR8, RZ ;  /* 0x0000000805087c10 */ /* 0x001fc8000ff1e0ff */
[----:B------:R-:W-:Y:S01]  /*1670*/  IADD3.X R9, PT, PT, R4, UR9, RZ, P0, !PT ;  /* 0x0000000904097c10 */ /* 0x000fe200087fe4ff */
[----:B------:R-:W-:Y:S08]  /*1680*/  @P2 BRA `(.L_x_16) ;  /* 0x0000000000b42947 */ /* 0x000ff00003800000 */
[----:B------:R-:W0:Y:S02]  /*1690*/  LDCU.64 UR8, c[0x0][0x398] ;  /* 0x00007300ff0877ac */ /* 0x000e240008000a00 */
[----:B0-----:R-:W-:-:S04]  /*16a0*/  LEA R10, P0, R3, UR8, 0x3 ;  /* 0x00000008030a7c11 */ /* 0x001fc8000f8018ff */
[----:B------:R-:W-:-:S05]  /*16b0*/  LEA.HI.X R11, R3, UR9, RZ, 0x3, P0 ;  /* 0x00000009030b7c11 */ /* 0x000fca00080f1cff */
[----:B------:R-:W2:Y:S01]  /*16c0*/  LDG.E.64 R4, desc[UR6][R10.64] ;  /* 0x000000060a047981 */ /* 0x000ea2000c1e1b00 */
[----:B------:R-:W-:-:S04]  /*16d0*/  ISETP.GT.U32.AND P0, PT, R3, R49, PT ;  /* 0x000000310300720c */ /* 0x000fc80003f04070 */
[----:B------:R-:W-:-:S04]  /*16e0*/  SEL R17, RZ, 0x1980, !P0 ;  /* 0x00001980ff117807 */ /* 0x000fc80004000000 */
[----:B--2---:R-:W-:Y:S01]  /*16f0*/  IADD3 R4, P0, PT, R4, -R17, RZ ;  /* 0x8000001104047210 */ /* 0x004fe20007f1e0ff */
[----:B------:R-:W-:-:S03]  /*1700*/  IMAD.MOV.U32 R17, RZ, RZ, R0 ;  /* 0x000000ffff117224 */ /* 0x000fc600078e0000 */
[----:B------:R-:W-:Y:S02]  /*1710*/  IADD3.X R5, PT, PT, R5, -0x1, RZ, P0, !PT ;  /* 0xffffffff05057810 */ /* 0x000fe400007fe4ff */
[----:B------:R-:W-:-:S03]  /*1720*/  ISETP.GE.AND P0, PT, R42, 0x1, PT ;  /* 0x000000012a00780c */ /* 0x000fc60003f06270 */
[----:B------:R0:W-:Y:S10]  /*1730*/  STS.64 [R13+0x6600], R4 ;  /* 0x006600040d007388 */ /* 0x0001f40000000a00 */
[----:B------:R-:W-:Y:S05]  /*1740*/  @!P0 BRA `(.L_x_17) ;  /* 0x00000000006c8947 */ /* 0x000fea0003800000 */
[----:B------:R-:W-:Y:S01]  /*1750*/  BSSY B0, `(.L_x_18) ;  /* 0x0000019000007945 */ /* 0x000fe20003800000 */
[----:B------:R-:W-:Y:S02]  /*1760*/  IMAD.MOV.U32 R6, RZ, RZ, -0x1 ;  /* 0xffffffffff067424 */ /* 0x000fe400078e00ff */
[----:B------:R-:W-:Y:S02]  /*1770*/  IMAD.MOV.U32 R10, RZ, RZ, R42 ;  /* 0x000000ffff0a7224 */ /* 0x000fe400078e002a */
[----:B------:R-:W-:-:S07]  /*1780*/  IMAD.MOV.U32 R17, RZ, RZ, R0 ;  /* 0x000000ffff117224 */ /* 0x000fce00078e0000 */
.L_x_22:
[----:B0-----:R-:W0:Y:S01]  /*1790*/  LDC.64 R4, c[0x0][0x380] ;  /* 0x0000e000ff047b82 */ /* 0x001e220000000a00 */
[----:B------:R-:W-:Y:S01]  /*17a0*/  VIADD R19, R10, 0xffffffff ;  /* 0xffffffff0a137836 */ /* 0x000fe20000000000 */
[----:B------:R-:W-:Y:S03]  /*17b0*/  BSSY B2, `(.L_x_19) ;  /* 0x0000008000027945 */ /* 0x000fe60003800000 */
[----:B------:R-:W-:-:S04]  /*17c0*/  IMAD R11, R19, 0x100, R3 ;  /* 0x00000100130b7824 */ /* 0x000fc800078e0203 */
[----:B0-----:R-:W-:-:S07]  /*17d0*/  IMAD.WIDE R4, R11, 0x4, R4 ;  /* 0x000000040b047825 */ /* 0x001fce00078e0204 */
.L_x_20:
[----:B------:R-:W-:Y:S05]  /*17e0*/  YIELD ;  /* 0x0000000000007946 */ /* 0x000fea0003800000 */
[----:B------:R0:W-:Y:S06]  /*17f0*/  MEMBAR.SC.CTA ;  /* 0x0000000000007992 */ /* 0x0001ec0000000000 */
[----:B0-----:R-:W2:Y:S02]  /*1800*/  LDG.E.STRONG.SYS R11, desc[UR6][R4.64] ;  /* 0x00000006040b7981 */ /* 0x001ea4000c1f5900 */
[----:B--2---:R-:W-:-:S13]  /*1810*/  ISETP.NE.AND P0, PT, R11, RZ, PT ;  /* 0x000000ff0b00720c */ /* 0x004fda0003f05270 */
[----:B------:R-:W-:Y:S05]  /*1820*/  @!P0 BRA `(.L_x_20) ;  /* 0xfffffffc00ec8947 */ /* 0x000fea000383ffff */
[----:B------:R-:W-:Y:S05]  /*1830*/  BSYNC B2 ;  /* 0x0000000000027941 */ /* 0x000fea0003800000 */
.L_x_19:
[----:B------:R-:W-:Y:S01]  /*1840*/  BSSY.RECONVERGENT B2, `(.L_x_21) ;  /* 0x0000006000027945 */ /* 0x000fe20003800200 */
[C---:B------:R-:W-:Y:S02]  /*1850*/  ISETP.GT.AND P0, PT, R11.reuse, -0x1, PT ;  /* 0xffffffff0b00780c */ /* 0x040fe40003f04270 */
[----:B------:R-:W-:Y:S01]  /*1860*/  LOP3.LUT R4, R11, 0x3fffffff, RZ, 0xc0, !PT ;  /* 0x3fffffff0b047812 */ /* 0x000fe200078ec0ff */
[----:B------:R-:W-:Y:S05]  /*1870*/  WARPSYNC.EXCLUSIVE R6 ;  /* 0x0000000006007348 */ /* 0x000fea0003a00000 */
[----:B------:R-:W-:-:S05]  /*1880*/  IMAD.IADD R17, R4, 0x1, R17 ;  /* 0x0000000104117824 */ /* 0x000fca00078e0211 */
[----:B------:R-:W-:-:S07]  /*1890*/  VOTE.ANY R6, PT, P0 ;  /* 0x0000000000067806 */ /* 0x000fce00000e0100 */
[----:B------:R-:W-:Y:S05]  /*18a0*/  BSYNC.RECONVERGENT B2 ;  /* 0x0000000000027941 */ /* 0x000fea0003800200 */
.L_x_21:
[----:B------:R-:W-:Y:S01]  /*18b0*/  ISETP.GT.U32.AND P1, PT, R10, 0x1, PT ;  /* 0x000000010a00780c */ /* 0x000fe20003f24070 */
[----:B------:R-:W-:-:S12]  /*18c0*/  IMAD.MOV.U32 R10, RZ, RZ, R19 ;  /* 0x000000ffff0a7224 */ /* 0x000fd800078e0013 */
[----:B------:R-:W-:Y:S05]  /*18d0*/  @P0 BRA P1, `(.L_x_22) ;  /* 0xfffffffc00ac0947 */ /* 0x000fea000083ffff */
[----:B------:R-:W-:Y:S05]  /*18e0*/  BSYNC B0 ;  /* 0x0000000000007941 */ /* 0x000fea0003800000 */
.L_x_18:
[----:B------:R1:W2:Y:S02]  /*18f0*/  LDS.64 R4, [R13+0x6600] ;  /* 0x006600000d047984 */ /* 0x0002a40000000a00 */
.L_x_17:
[C---:B------:R-:W-:Y:S01]  /*1900*/  IMAD.IADD R19, R17.reuse, 0x1, -R0 ;  /* 0x0000000111137824 */ /* 0x040fe200078e0a00 */
[----:B------:R-:W-:-:S04]  /*1910*/  LOP3.LUT R11, R17, 0x80000000, RZ, 0xfc, !PT ;  /* 0x80000000110b7812 */ /* 0x000fc800078efcff */
[C---:B0-2---:R-:W-:Y:S01]  /*1920*/  IADD3 R4, P0, PT, R19.reuse, R4, RZ ;  /* 0x0000000413047210 */ /* 0x045fe20007f1e0ff */
[----:B------:R0:W-:Y:S03]  /*1930*/  STG.E.STRONG.SYS desc[UR6][R14.64], R11 ;  /* 0x0000000b0e007986 */ /* 0x0001e6000c115906 */
[----:B------:R-:W-:-:S05]  /*1940*/  LEA.HI.X.SX32 R5, R19, R5, 0x1, P0 ;  /* 0x0000000513057211 */ /* 0x000fca00000f0eff */
[----:B------:R0:W-:Y:S04]  /*1950*/  STS.64 [R13+0x6600], R4 ;  /* 0x006600040d007388 */ /* 0x0001e80000000a00 */
.L_x_16:
[----:B------:R-:W-:Y:S05]  /*1960*/  BSYNC B1 ;  /* 0x0000000000017941 */ /* 0x000fea0003800000 */
.L_x_15:
[----:B0-----:R-:W0:Y:S01]  /*1970*/  LDC R5, c[0x0][0x3c0] ;  /* 0x0000f000ff057b82 */ /* 0x001e220000000800 */
[----:B------:R-:W-:-:S07]  /*1980*/  IMAD R4, R49, 0x8, R7 ;  /* 0x0000000831047824 */ /* 0x000fce00078e0207 */
[----:B------:R-:W2:Y:S01]  /*1990*/  LDC.64 R16, c[0x0][0x390] ;  /* 0x0000e400ff107b82 */ /* 0x000ea20000000a00 */
[----:B0-----:R-:W-:Y:S02]  /*19a0*/  ISETP.GE.AND P0, PT, R47, R5, PT ;  /* 0x000000052f00720c */ /* 0x001fe40003f06270 */
[----:B--2---:R-:W-:-:S04]  /*19b0*/  ISETP.EQ.U32.AND P1, PT, R16, RZ, PT ;  /* 0x000000ff1000720c */ /* 0x004fc80003f22070 */
[----:B------:R-:W-:-:S04]  /*19c0*/  ISETP.EQ.OR.EX P0, PT, R17, RZ, !P0, P1 ;  /* 0x000000ff1100720c */ /* 0x000fc80004702710 */
[----:B------:R-:W-:-:S13]  /*19d0*/  ISETP.GT.U32.OR P0, PT, R3, 0xff, P0 ;  /* 0x000000ff0300780c */ /* 0x000fda0000704470 */
[----:B------:R-:W-:Y:S05]  /*19e0*/  @P0 BRA `(.L_x_23) ;  /* 0x0000000000240947 */ /* 0x000fea0003800000 */
[----:B------:R-:W0:Y:S01]  /*19f0*/  LDS.64 R10, [R13+0x6600] ;  /* 0x006600000d0a7984 */ /* 0x000e220000000a00 */
[C---:B------:R-:W-:Y:S02]  /*1a00*/  ISETP.GT.U32.AND P0, PT, R3.reuse, R49, PT ;  /* 0x000000310300720c */ /* 0x040fe40003f04070 */
[C---:B------:R-:W-:Y:S02]  /*1a10*/  LEA R6, P2, R3.reuse, R16, 0x3 ;  /* 0x0000001003067211 */ /* 0x040fe400078418ff */
[----:B------:R-:W-:Y:S02]  /*1a20*/  SEL R7, RZ, 0x1980, !P0 ;  /* 0x00001980ff077807 */ /* 0x000fe40004000000 */
[--C-:B------:R-:W-:Y:S02]  /*1a30*/  SHF.R.S32.HI R15, RZ, 0x1f, R0.reuse ;  /* 0x0000001fff0f7819 */ /* 0x100fe40000011400 */
[----:B0-----:R-:W-:Y:S02]  /*1a40*/  IADD3 R2, P0, P1, R10, R7, R0 ;  /* 0x000000070a027210 */ /* 0x001fe4000791e000 */
[----:B------:R-:W-:-:S02]  /*1a50*/  LEA.HI.X R7, R3, R17, RZ, 0x3, P2 ;  /* 0x0000001103077211 */ /* 0x000fc400010f1cff */
[----:B------:R-:W-:-:S05]  /*1a60*/  IADD3.X R3, PT, PT, R11, RZ, R15, P0, P1 ;  /* 0x000000ff0b037210 */ /* 0x000fca00007e240f */
[----:B------:R0:W-:Y:S04]  /*1a70*/  STG.E.64 desc[UR6][R6.64], R2 ;  /* 0x0000000206007986 */ /* 0x0001e8000c101b06 */
.L_x_23:
[----:B------:R-:W-:Y:S05]  /*1a80*/  WARPSYNC.ALL ;  /* 0x0000000000007948 */ /* 0x000fea0003800000 */
[----:B------:R-:W-:Y:S01]  /*1a90*/  BAR.SYNC.DEFER_BLOCKING 0x0 ;  /* 0x0000000000007b1d */ /* 0x000fe20000010000 */
[----:B------:R-:W-:-:S05]  /*1aa0*/  ISETP.GT.AND P0, PT, R47, R5, PT ;  /* 0x000000052f00720c */ /* 0x000fca0003f04270 */
[----:B0-----:R0:W2:Y:S08]  /*1ab0*/  LDS.64 R2, [R4+0x6600] ;  /* 0x0066000004027984 */ /* 0x0010b00000000a00 */
[----:B0-----:R-:W-:Y:S05]  /*1ac0*/  @P0 BRA `(.L_x_24) ;  /* 0x00000000005c0947 */ /* 0x001fea0003800000 */
[----:B------:R-:W0:Y:S01]  /*1ad0*/  LDCU.64 UR4, c[0x0][0x3a0] ;  /* 0x00007400ff0477ac */ /* 0x000e220008000a00 */
[----:B--2---:R-:W-:-:S05]  /*1ae0*/  IADD3 R0, P1, PT, R57, R2, RZ ;  /* 0x0000000239007210 */ /* 0x004fca0007f3e0ff */
[----:B------:R-:W-:Y:S01]  /*1af0*/  IMAD.X R7, RZ, RZ, R3, P1 ;  /* 0x000000ffff077224 */ /* 0x000fe200008e0603 */
[----:B0-----:R-:W-:-:S04]  /*1b00*/  LEA R2, P1, R0, UR4, 0x2 ;  /* 0x0000000400027c11 */ /* 0x001fc8000f8210ff */
[----:B------:R-:W-:-:S05]  /*1b10*/  LEA.HI.X R3, R0, UR5, R7, 0x2, P1 ;  /* 0x0000000500037c11 */ /* 0x000fca00088f1407 */
[----:B------:R2:W-:Y:S04]  /*1b20*/  STG.E desc[UR6][R2.64], R28 ;  /* 0x0000001c02007986 */ /* 0x0005e8000c101906 */
        /* <DEDUP_REMOVED lines=15> */
[----:B------:R2:W-:Y:S01]  /*1c20*/  STG.E desc[UR6][R2.64+0x800], R46 ;  /* 0x0008002e02007986 */ /* 0x0005e2000c101906 */
[----:B------:R-:W-:Y:S05]  /*1c30*/  BRA `(.L_x_25) ;  /* 0x0000000000e07947 */ /* 0x000fea0003800000 */
.L_x_24:
[----:B------:R-:W0:Y:S01]  /*1c40*/  LDCU.64 UR4, c[0x0][0x3a0] ;  /* 0x00007400ff0477ac */ /* 0x000e220008000a00 */
[----:B------:R-:W-:Y:S01]  /*1c50*/  IMAD R4, R42, -0x1980, R5 ;  /* 0xffffe6802a047824 */ /* 0x000fe200078e0205 */
[C---:B--2---:R-:W-:Y:S01]  /*1c60*/  IADD3 R0, P1, PT, R57.reuse, R2, RZ ;  /* 0x0000000239007210 */ /* 0x044fe20007f3e0ff */
[C---:B------:R-:W-:Y:S02]  /*1c70*/  VIADD R11, R57.reuse, 0x20 ;  /* 0x00000020390b7836 */ /* 0x040fe40000000000 */
[C---:B-1----:R-:W-:Y:S01]  /*1c80*/  VIADD R13, R57.reuse, 0x40 ;  /* 0x00000040390d7836 */ /* 0x042fe20000000000 */
[-C--:B------:R-:W-:Y:S01]  /*1c90*/  ISETP.GE.AND P5, PT, R57, R4.reuse, PT ;  /* 0x000000043900720c */ /* 0x080fe20003fa6270 */
[----:B------:R-:W-:Y:S01]  /*1ca0*/  IMAD.X R7, RZ, RZ, R3, P1 ;  /* 0x000000ffff077224 */ /* 0x000fe200008e0603 */
[-C--:B------:R-:W-:Y:S01]  /*1cb0*/  ISETP.GE.AND P4, PT, R11, R4.reuse, PT ;  /* 0x000000040b00720c */ /* 0x080fe20003f86270 */
[----:B------:R-:W-:Y:S01]  /*1cc0*/  VIADD R11, R57, 0x60 ;  /* 0x00000060390b7836 */ /* 0x000fe20000000000 */
[----:B------:R-:W-:Y:S01]  /*1cd0*/  ISETP.GE.AND P3, PT, R13, R4, PT ;  /* 0x000000040d00720c */ /* 0x000fe20003f66270 */
[----:B------:R-:W-:-:S02]  /*1ce0*/  VIADD R13, R57, 0x80 ;  /* 0x00000080390d7836 */ /* 0x000fc40000000000 */
[----:B------:R-:W-:Y:S01]  /*1cf0*/  VIADD R15, R57, 0xa0 ;  /* 0x000000a0390f7836 */ /* 0x000fe20000000000 */
[-C--:B------:R-:W-:Y:S01]  /*1d00*/  ISETP.GE.AND P2, PT, R11, R4.reuse, PT ;  /* 0x000000040b00720c */ /* 0x080fe20003f46270 */
[----:B------:R-:W-:Y:S01]  /*1d10*/  VIADD R11, R57, 0xc0 ;  /* 0x000000c0390b7836 */ /* 0x000fe20000000000 */
[C---:B0-----:R-:W-:Y:S02]  /*1d20*/  LEA R2, P1, R0.reuse, UR4, 0x2 ;  /* 0x0000000400027c11 */ /* 0x041fe4000f8210ff */
[-C--:B------:R-:W-:Y:S02]  /*1d30*/  ISETP.GE.AND P6, PT, R15, R4.reuse, PT ;  /* 0x000000040f00720c */ /* 0x080fe40003fc6270 */
[----:B------:R-:W-:Y:S02]  /*1d40*/  LEA.HI.X R3, R0, UR5, R7, 0x2, P1 ;  /* 0x0000000500037c11 */ /* 0x000fe400088f1407 */
[----:B------:R-:W-:Y:S01]  /*1d50*/  ISETP.GE.AND P1, PT, R13, R4, PT ;  /* 0x000000040d00720c */ /* 0x000fe20003f26270 */
[----:B------:R-:W-:-:S02]  /*1d60*/  VIADD R13, R57, 0xe0 ;  /* 0x000000e0390d7836 */ /* 0x000fc40000000000 */
[----:B------:R0:W-:Y:S01]  /*1d70*/  @!P5 STG.E desc[UR6][R2.64], R28 ;  /* 0x0000001c0200d986 */ /* 0x0001e2000c101906 */
[-C--:B------:R-:W-:Y:S01]  /*1d80*/  ISETP.GE.AND P5, PT, R11, R4.reuse, PT ;  /* 0x000000040b00720c */ /* 0x080fe20003fa6270 */
[----:B------:R-:W-:Y:S02]  /*1d90*/  VIADD R11, R57, 0x100 ;  /* 0x00000100390b7836 */ /* 0x000fe40000000000 */
[----:B------:R0:W-:Y:S01]  /*1da0*/  @!P4 STG.E desc[UR6][R2.64+0x80], R29 ;  /* 0x0000801d0200c986 */ /* 0x0001e2000c101906 */
[-C--:B------:R-:W-:Y:S01]  /*1db0*/  ISETP.GE.AND P4, PT, R13, R4.reuse, PT ;  /* 0x000000040d00720c */ /* 0x080fe20003f86270 */
[----:B------:R-:W-:Y:S02]  /*1dc0*/  VIADD R13, R57, 0x120 ;  /* 0x00000120390d7836 */ /* 0x000fe40000000000 */
[----:B------:R0:W-:Y:S01]  /*1dd0*/  @!P3 STG.E desc[UR6][R2.64+0x100], R30 ;  /* 0x0001001e0200b986 */ /* 0x0001e2000c101906 */
        /* <DEDUP_REMOVED lines=21> */
[----:B------:R-:W-:-:S03]  /*1f30*/  ISETP.GE.AND P2, PT, R13, R4, PT ;  /* 0x000000040d00720c */ /* 0x000fc60003f46270 */
[----:B------:R0:W-:Y:S01]  /*1f40*/  @!P1 STG.E desc[UR6][R2.64+0x500], R38 ;  /* 0x0005002602009986 */ /* 0x0001e2000c101906 */
[----:B------:R-:W-:-:S03]  /*1f50*/  ISETP.GE.AND P1, PT, R11, R4, PT ;  /* 0x000000040b00720c */ /* 0x000fc60003f26270 */
[----:B------:R0:W-:Y:S04]  /*1f60*/  @!P6 STG.E desc[UR6][R2.64+0x580], R39 ;  /* 0x000580270200e986 */ /* 0x0001e8000c101906 */
[----:B------:R0:W-:Y:S04]  /*1f70*/  @!P5 STG.E desc[UR6][R2.64+0x600], R40 ;  /* 0x000600280200d986 */ /* 0x0001e8000c101906 */
[----:B------:R0:W-:Y:S04]  /*1f80*/  @!P4 STG.E desc[UR6][R2.64+0x680], R43 ;  /* 0x0006802b0200c986 */ /* 0x0001e8000c101906 */
[----:B------:R0:W-:Y:S04]  /*1f90*/  @!P3 STG.E desc[UR6][R2.64+0x700], R44 ;  /* 0x0007002c0200b986 */ /* 0x0001e8000c101906 */
[----:B------:R0:W-:Y:S04]  /*1fa0*/  @!P2 STG.E desc[UR6][R2.64+0x780], R45 ;  /* 0x0007802d0200a986 */ /* 0x0001e8000c101906 */
[----:B------:R0:W-:Y:S02]  /*1fb0*/  @!P1 STG.E desc[UR6][R2.64+0x800], R46 ;  /* 0x0008002e02009986 */ /* 0x0001e4000c101906 */
.L_x_25:
[----:B------:R-:W-:Y:S05]  /*1fc0*/  @P0 BRA `(.L_x_26) ;  /* 0x0000000000480947 */ /* 0x000fea0003800000 */
[----:B------:R3:W5:Y:S04]  /*1fd0*/  LDG.E R11, desc[UR6][R8.64] ;  /* 0x00000006080b7981 */ /* 0x000768000c1e1900 */
[----:B-1----:R3:W5:Y:S04]  /*1fe0*/  LDG.E R13, desc[UR6][R8.64+0x80] ;  /* 0x00008006080d7981 */ /* 0x002768000c1e1900 */
[----:B------:R3:W5:Y:S04]  /*1ff0*/  LDG.E R15, desc[UR6][R8.64+0x100] ;  /* 0x00010006080f7981 */ /* 0x000768000c1e1900 */
[----:B------:R3:W5:Y:S04]  /*2000*/  LDG.E R17, desc[UR6][R8.64+0x180] ;  /* 0x0001800608117981 */ /* 0x000768000c1e1900 */
[----:B------:R3:W5:Y:S04]  /*2010*/  LDG.E R19, desc[UR6][R8.64+0x200] ;  /* 0x0002000608137981 */ /* 0x000768000c1e1900 */
[----:B------:R3:W5:Y:S04]  /*2020*/  LDG.E R21, desc[UR6][R8.64+0x280] ;  /* 0x0002800608157981 */ /* 0x000768000c1e1900 */
[----:B------:R3:W5:Y:S04]  /*2030*/  LDG.E R23, desc[UR6][R8.64+0x300] ;  /* 0x0003000608177981 */ /* 0x000768000c1e1900 */
[----:B------:R3:W5:Y:S04]  /*2040*/  LDG.E R25, desc[UR6][R8.64+0x380] ;  /* 0x0003800608197981 */ /* 0x000768000c1e1900 */
[----:B------:R3:W5:Y:S04]  /*2050*/  LDG.E R27, desc[UR6][R8.64+0x400] ;  /* 0x00040006081b7981 */ /* 0x000768000c1e1900 */
[----:B0-2---:R3:W5:Y:S04]  /*2060*/  LDG.E R29, desc[UR6][R8.64+0x480] ;  /* 0x00048006081d7981 */ /* 0x005768000c1e1900 */
        /* <DEDUP_REMOVED lines=8> */
.L_x_26:
[----:B------:R-:W-:Y:S02]  /*20f0*/  IMAD.IADD R54, R5, 0x1, -R54 ;  /* 0x0000000105367824 */ /* 0x000fe400078e0a36 */
[C---:B0-2---:R-:W-:Y:S02]  /*2100*/  VIADD R3, R57.reuse, 0x20 ;  /* 0x0000002039037836 */ /* 0x045fe40000000000 */
[C---:B------:R-:W-:Y:S01]  /*2110*/  VIADD R45, R57.reuse, 0x40 ;  /* 0x00000040392d7836 */ /* 0x040fe20000000000 */
[CC--:B------:R-:W-:Y:S01]  /*2120*/  ISETP.GE.AND P5, PT, R57.reuse, R54.reuse, PT ;  /* 0x000000363900720c */ /* 0x0c0fe20003fa6270 */
[----:B------:R-:W-:Y:S01]  /*2130*/  VIADD R47, R57, 0x80 ;  /* 0x00000080392f7836 */ /* 0x000fe20000000000 */
[-C--:B------:R-:W-:Y:S01]  /*2140*/  ISETP.GE.AND P4, PT, R3, R54.reuse, PT ;  /* 0x000000360300720c */ /* 0x080fe20003f86270 */
[----:B------:R-:W-:Y:S01]  /*2150*/  VIADD R3, R57, 0x60 ;  /* 0x0000006039037836 */ /* 0x000fe20000000000 */
[-C--:B------:R-:W-:Y:S01]  /*2160*/  ISETP.GE.AND P3, PT, R45, R54.reuse, PT ;  /* 0x000000362d00720c */ /* 0x080fe20003f66270 */
[----:B------:R-:W-:Y:S01]  /*2170*/  VIADD R45, R57, 0xa0 ;  /* 0x000000a0392d7836 */ /* 0x000fe20000000000 */
[----:B------:R-:W-:-:S02]  /*2180*/  ISETP.GE.AND P1, PT, R47, R54, PT ;  /* 0x000000362f00720c */ /* 0x000fc40003f26270 */
[-C--:B------:R-:W-:Y:S01]  /*2190*/  ISETP.GE.AND P2, PT, R3, R54.reuse, PT ;  /* 0x000000360300720c */ /* 0x080fe20003f46270 */
[----:B------:R-:W-:Y:S01]  /*21a0*/  VIADD R3, R57, 0xc0 ;  /* 0x000000c039037836 */ /* 0x000fe20000000000 */
[-C--:B------:R-:W-:Y:S01]  /*21b0*/  ISETP.GE.AND P6, PT, R45, R54.reuse, PT ;  /* 0x000000362d00720c */ /* 0x080fe20003fc6270 */
[----:B------:R-:W-:Y:S02]  /*21c0*/  VIADD R45, R57, 0xe0 ;  /* 0x000000e0392d7836 */ /* 0x000fe40000000000 */
[----:B------:R0:W5:Y:S01]  /*21d0*/  @!P5 LDG.E R11, desc[UR6][R8.64] ;  /* 0x00000006080bd981 */ /* 0x000162000c1e1900 */
[-C--:B------:R-:W-:Y:S01]  /*21e0*/  ISETP.GE.AND P5, PT, R3, R54.reuse, PT ;  /* 0x000000360300720c */ /* 0x080fe20003fa6270 */
[----:B------:R-:W-:Y:S02]  /*21f0*/  VIADD R3, R57, 0x100 ;  /* 0x0000010039037836 */ /* 0x000fe40000000000 */
[----:B-1----:R0:W5:Y:S01]  /*2200*/  @!P4 LDG.E R13, desc[UR6][R8.64+0x80] ;  /* 0x00008006080dc981 */ /* 0x002162000c1e1900 */
[----:B------:R-:W-:Y:S01]  /*2210*/  ISETP.GE.AND P4, PT, R45, R54, PT ;  /* 0x000000362d00720c */ /* 0x000fe20003f86270 */
[----:B------:R-:W-:-:S02]  /*2220*/  VIADD R45, R57, 0x120 ;  /* 0x00000120392d7836 */ /* 0x000fc40000000000 */
[----:B------:R0:W5:Y:S01]  /*2230*/  @!P3 LDG.E R15, desc[UR6][R8.64+0x100] ;  /* 0x00010006080fb981 */ /* 0x000162000c1e1900 */
[-C--:B------:R-:W-:Y:S01]  /*2240*/  ISETP.GE.AND P3, PT, R3, R54.reuse, PT ;  /* 0x000000360300720c */ /* 0x080fe20003f66270 */
[----:B------:R-:W-:Y:S02]  /*2250*/  VIADD R3, R57, 0x140 ;  /* 0x0000014039037836 */ /* 0x000fe40000000000 */
[----:B------:R0:W5:Y:S01]  /*2260*/  @!P2 LDG.E R17, desc[UR6][R8.64+0x180] ;  /* 0x000180060811a981 */ /* 0x000162000c1e1900 */
[-C--:B------:R-:W-:Y:S01]  /*2270*/  ISETP.GE.AND P2, PT, R45, R54.reuse, PT ;  /* 0x000000362d00720c */ /* 0x080fe20003f46270 */
[----:B------:R-:W-:Y:S02]  /*2280*/  VIADD R45, R57, 0x160 ;  /* 0x00000160392d7836 */ /* 0x000fe40000000000 */
[----:B------:R0:W5:Y:S01]  /*2290*/  @!P1 LDG.E R19, desc[UR6][R8.64+0x200] ;  /* 0x0002000608139981 */ /* 0x000162000c1e1900 */
        /* <DEDUP_REMOVED lines=15> */
[----:B------:R-:W-:-:S03]  /*2390*/  ISETP.GE.AND P2, PT, R45, R54, PT ;  /* 0x000000362d00720c */ /* 0x000fc60003f46270 */
[----:B------:R0:W5:Y:S01]  /*23a0*/  @!P1 LDG.E R31, desc[UR6][R8.64+0x500] ;  /* 0x00050006081f9981 */ /* 0x000162000c1e1900 */
[----:B------:R-:W-:-:S03]  /*23b0*/  ISETP.GE.AND P1, PT, R3, R54, PT ;  /* 0x000000360300720c */ /* 0x000fc60003f26270 */
[----:B------:R0:W5:Y:S04]  /*23c0*/  @!P6 LDG.E R33, desc[UR6][R8.64+0x580] ;  /* 0x000580060821e981 */ /* 0x000168000c1e1900 */
[----:B------:R0:W5:Y:S04]  /*23d0*/  @!P5 LDG.E R35, desc[UR6][R8.64+0x600] ;  /* 0x000600060823d981 */ /* 0x000168000c1e1900 */
[----:B------:R0:W5:Y:S04]  /*23e0*/  @!P4 LDG.E R37, desc[UR6][R8.64+0x680] ;  /* 0x000680060825c981 */ /* 0x000168000c1e1900 */
[----:B------:R0:W5:Y:S04]  /*23f0*/  @!P3 LDG.E R39, desc[UR6][R8.64+0x700] ;  /* 0x000700060827b981 */ /* 0x000168000c1e1900 */
[----:B------:R0:W5:Y:S04]  /*2400*/  @!P2 LDG.E R41, desc[UR6][R8.64+0x780] ;  /* 0x000780060829a981 */ /* 0x000168000c1e1900 */
[----:B------:R0:W5:Y:S02]  /*2410*/  @!P1 LDG.E R43, desc[UR6][R8.64+0x800] ;  /* 0x00080006082b9981 */ /* 0x000164000c1e1900 */
.L_x_27:
[----:B------:R-:W-:Y:S05]  /*2420*/  @P0 BRA `(.L_x_28) ;  /* 0x0000000000540947 */ /* 0x000fea0003800000 */
[----:B------:R-:W1:Y:S02]  /*2430*/  LDCU.64 UR4, c[0x0][0x3b0] ;  /* 0x00007600ff0477ac */ /* 0x000e640008000a00 */
[----:B-1----:R-:W-:-:S04]  /*2440*/  LEA R2, P0, R0, UR4, 0x2 ;  /* 0x0000000400027c11 */ /* 0x002fc8000f8010ff */
[----:B------:R-:W-:-:S05]  /*2450*/  LEA.HI.X R3, R0, UR5, R7, 0x2, P0 ;  /* 0x0000000500037c11 */ /* 0x000fca00080f1407 */
[----:B-----5:R-:W-:Y:S04]  /*2460*/  STG.E desc[UR6][R2.64], R11 ;  /* 0x0000000b02007986 */ /* 0x020fe8000c101906 */
[----:B------:R-:W-:Y:S04]  /*2470*/  STG.E desc[UR6][R2.64+0x80], R13 ;  /* 0x0000800d02007986 */ /* 0x000fe8000c101906 */
        /* <DEDUP_REMOVED lines=14> */
[----:B------:R-:W-:Y:S01]  /*2560*/  STG.E desc[UR6][R2.64+0x800], R43 ;  /* 0x0008002b02007986 */ /* 0x000fe2000c101906 */
[----:B------:R-:W-:Y:S05]  /*2570*/  EXIT ;  /* 0x000000000000794d */ /* 0x000fea0003800000 */
.L_x_28:
[----:B------:R-:W1:Y:S01]  /*2580*/  LDCU.64 UR4, c[0x0][0x3b0] ;  /* 0x00007600ff0477ac */ /* 0x000e620008000a00 */
[----:B------:R-:W-:Y:S02]  /*2590*/  IMAD R42, R42, -0x1980, R5 ;  /* 0xffffe6802a2a7824 */ /* 0x000fe400078e0205 */
[C---:B------:R-:W-:Y:S02]  /*25a0*/  VIADD R5, R57.reuse, 0x40 ;  /* 0x0000004039057836 */ /* 0x040fe40000000000 */
[C---:B------:R-:W-:Y:S01]  /*25b0*/  VIADD R3, R57.reuse, 0x20 ;  /* 0x0000002039037836 */ /* 0x040fe20000000000 */
[CC--:B------:R-:W-:Y:S01]  /*25c0*/  ISETP.GE.AND P3, PT, R57.reuse, R42.reuse, PT ;  /* 0x0000002a3900720c */ /* 0x0c0fe20003f66270 */
[----:B0--3--:R-:W-:Y:S01]  /*25d0*/  VIADD R9, R57, 0x60 ;  /* 0x0000006039097836 */ /* 0x009fe20000000000 */
[-C--:B------:R-:W-:Y:S01]  /*25e0*/  ISETP.GE.AND P1, PT, R5, R42.reuse, PT ;  /* 0x0000002a0500720c */ /* 0x080fe20003f26270 */
[----:B------:R-:W-:Y:S01]  /*25f0*/  VIADD R5, R57, 0x80 ;  /* 0x0000008039057836 */ /* 0x000fe20000000000 */
[-C--:B------:R-:W-:Y:S01]  /*2600*/  ISETP.GE.AND P2, PT, R3, R42.reuse, PT ;  /* 0x0000002a0300720c */ /* 0x080fe20003f46270 */
[----:B------:R-:W-:Y:S01]  /*2610*/  VIADD R45, R57, 0xc0 ;  /* 0x000000c0392d7836 */ /* 0x000fe20000000000 */
[-C--:B------:R-:W-:Y:S01]  /*2620*/  ISETP.GE.AND P0, PT, R9, R42.reuse, PT ;  /* 0x0000002a0900720c */ /* 0x080fe20003f06270 */
[----:B------:R-:W-:Y:S01]  /*2630*/  VIADD R9, R57, 0xa0 ;  /* 0x000000a039097836 */ /* 0x000fe20000000000 */
[----:B------:R-:W-:Y:S01]  /*2640*/  ISETP.GE.AND P6, PT, R5, R42, PT ;  /* 0x0000002a0500720c */ /* 0x000fe20003fc6270 */
[----:B------:R-:W-:Y:S01]  /*2650*/  VIADD R5, R57, 0xe0 ;  /* 0x000000e039057836 */ /* 0x000fe20000000000 */
[----:B-1----:R-:W-:-:S02]  /*2660*/  LEA R2, P4, R0, UR4, 0x2 ;  /* 0x0000000400027c11 */ /* 0x002fc4000f8810ff */
[-C--:B------:R-:W-:Y:S02]  /*2670*/  ISETP.GE.AND P5, PT, R9, R42.reuse, PT ;  /* 0x0000002a0900720c */ /* 0x080fe40003fa6270 */
[----:B------:R-:W-:Y:S01]  /*2680*/  LEA.HI.X R3, R0, UR5, R7, 0x2, P4 ;  /* 0x0000000500037c11 */ /* 0x000fe2000a0f1407 */
[----:B------:R-:W-:Y:S01]  /*2690*/  VIADD R7, R57, 0x100 ;  /* 0x0000010039077836 */ /* 0x000fe20000000000 */
[----:B------:R-:W-:-:S03]  /*26a0*/  ISETP.GE.AND P4, PT, R45, R42, PT ;  /* 0x0000002a2d00720c */ /* 0x000fc60003f86270 */
[----:B-----5:R0:W-:Y:S01]  /*26b0*/  @!P3 STG.E desc[UR6][R2.64], R11 ;  /* 0x0000000b0200b986 */ /* 0x0201e2000c101906 */
        /* <DEDUP_REMOVED lines=19> */
[C---:B------:R-:W-:Y:S02]  /*27f0*/  VIADD R5, R57.reuse, 0x1e0 ;  /* 0x000001e039057836 */ /* 0x040fe40000000000 */
[----:B------:R-:W-:Y:S01]  /*2800*/  VIADD R57, R57, 0x200 ;  /* 0x0000020039397836 */ /* 0x000fe20000000000 */
[----:B------:R0:W-:Y:S01]  /*2810*/  @!P3 STG.E desc[UR6][R2.64+0x380], R25 ;  /* 0x000380190200b986 */ /* 0x0001e2000c101906 */
[----:B------:R-:W-:-:S03]  /*2820*/  ISETP.GE.AND P3, PT, R7, R42, PT ;  /* 0x0000002a0700720c */ /* 0x000fc60003f66270 */
        /* <DEDUP_REMOVED lines=9> */
[----:B------:R0:W-:Y:S01]  /*28c0*/  @!P2 STG.E desc[UR6][R2.64+0x780], R41 ;  /* 0x000780290200a986 */ /* 0x0001e2000c101906 */
[----:B------:R-:W-:Y:S05]  /*28d0*/  @P1 EXIT ;  /* 0x000000000000194d */ /* 0x000fea0003800000 */
[----:B------:R-:W-:Y:S01]  /*28e0*/  STG.E desc[UR6][R2.64+0x800], R43 ;  /* 0x0008002b02007986 */ /* 0x000fe2000c101906 */
[----:B------:R-:W-:Y:S05]  /*28f0*/  EXIT ;  /* 0x000000000000794d */ /* 0x000fea0003800000 */
.L_x_14:
[----:B------:R-:W-:Y:S01]  /*2900*/  IMAD.MOV.U32 R2, RZ, RZ, RZ ;  /* 0x000000ffff027224 */ /* 0x000fe200078e00ff */
[C---:B------:R-:W-:Y:S01]  /*2910*/  ISETP.GT.U32.AND P0, PT, R3.reuse, 0x1f, PT ;  /* 0x0000001f0300780c */ /* 0x040fe20003f04070 */
[----:B------:R-:W-:Y:S05]  /*2920*/  WARPSYNC.ALL ;  /* 0x0000000000007948 */ /* 0x000fea0003800000 */
[----:B------:R-:W-:-:S04]  /*2930*/  IMAD.HI.U32 R14, R3, 0x15555556, R2 ;  /* 0x15555556030e7827 */ /* 0x000fc800078e0002 */
[----:B------:R-:W-:-:S05]  /*2940*/  IMAD R15, R14, 0x4, R7 ;  /* 0x000000040e0f7824 */ /* 0x000fca00078e0207 */
[----:B------:R0:W-:Y:S01]  /*2950*/  STS [R15+0x3410], R0 ;  /* 0x003410000f007388 */ /* 0x0001e20000000800 */
[----:B------:R-:W-:Y:S06]  /*2960*/  BAR.SYNC.DEFER_BLOCKING 0x0 ;  /* 0x0000000000007b1d */ /* 0x000fec0000010000 */
[----:B------:R-:W-:Y:S05]  /*2970*/  @P0 BRA `(.L_x_29) ;  /* 0x0000000000dc0947 */ /* 0x000fea0003800000 */
[----:B------:R-:W-:Y:S01]  /*2980*/  IMAD R14, R3, 0x34, R7 ;  /* 0x00000034030e7824 */ /* 0x000fe200078e0207 */
[----:B------:R-:W-:-:S04]  /*2990*/  UMOV UR8, 0xffffffff ;  /* 0xffffffff00087882 */ /* 0x000fc80000000000 */
[----:B------:R-:W-:Y:S04]  /*29a0*/  LDS R28, [R14+0x3410] ;  /* 0x003410000e1c7984 */ /* 0x000fe80000000800 */
[----:B------:R-:W-:Y:S04]  /*29b0*/  LDS R29, [R14+0x3414] ;  /* 0x003414000e1d7984 */ /* 0x000fe80000000800 */
[----:B------:R-:W1:Y:S04]  /*29c0*/  LDS R30, [R14+0x3418] ;  /* 0x003418000e1e7984 */ /* 0x000e680000000800 */
[----:B------:R-:W-:Y:S04]  /*29d0*/  LDS R31, [R14+0x341c] ;  /* 0x00341c000e1f7984 */ /* 0x000fe80000000800 */
[----:B------:R-:W2:Y:S04]  /*29e0*/  LDS R32, [R14+0x3420] ;  /* 0x003420000e207984 */ /* 0x000ea80000000800 */
[----:B------:R-:W-:Y:S04]  /*29f0*/  LDS R33, [R14+0x3424] ;  /* 0x003424000e217984 */ /* 0x000fe80000000800 */
[----:B------:R-:W3:Y:S04]  /*2a00*/  LDS R34, [R14+0x3428] ;  /* 0x003428000e227984 */ /* 0x000ee80000000800 */
[----:B------:R-:W-:Y:S04]  /*2a10*/  LDS R35, [R14+0x342c] ;  /* 0x00342c000e237984 */ /* 0x000fe80000000800 */
[----:B------:R-:W4:Y:S04]  /*2a20*/  LDS R36, [R14+0x3430] ;  /* 0x003430000e247984 */ /* 0x000f280000000800 */
[----:B------:R-:W-:Y:S04]  /*2a30*/  LDS R37, [R14+0x3434] ;  /* 0x003434000e257984 */ /* 0x000fe80000000800 */
[----:B------:R-:W5:Y:S04]  /*2a40*/  LDS R38, [R14+0x3438] ;  /* 0x003438000e267984 */ /* 0x000f680000000800 */
[----:B------:R-:W0:Y:S01]  /*2a50*/  LDS R39, [R14+0x343c] ;  /* 0x00343c000e277984 */ /* 0x000e220000000800 */
[----:B-1----:R-:W-:-:S04]  /*2a60*/  IADD3 R40, PT, PT, R30, R29, R28 ;  /* 0x0000001d1e287210 */ /* 0x002fc80007ffe01c */
[----:B--2---:R-:W-:-:S04]  /*2a70*/  IADD3 R40, PT, PT, R32, R40, R31 ;  /* 0x0000002820287210 */ /* 0x004fc80007ffe01f */
[----:B---3--:R-:W-:-:S04]  /*2a80*/  IADD3 R40, PT, PT, R34, R40, R33 ;  /* 0x0000002822287210 */ /* 0x008fc80007ffe021 */
[----:B----4-:R-:W-:-:S04]  /*2a90*/  IADD3 R40, PT, PT, R36, R40, R35 ;  /* 0x0000002824287210 */ /* 0x010fc80007ffe023 */
[----:B-----5:R-:W-:-:S05]  /*2aa0*/  IADD3 R40, PT, PT, R38, R40, R37 ;  /* 0x0000002826287210 */ /* 0x020fca0007ffe025 */
[----:B0-----:R-:W-:Y:S01]  /*2ab0*/  IMAD.IADD R39, R39, 0x1, R40 ;  /* 0x0000000127277824 */ /* 0x001fe200078e0228 */
[----:B------:R-:W-:Y:S06]  /*2ac0*/  BRA.DIV UR8, `(.L_x_30) ;  /* 0x0000007a08547947 */ /* 0x000fec000b800000 */
[----:B------:R-:W0:Y:S02]  /*2ad0*/  SHFL.UP P0, R40, R39, 0x1, RZ ;  /* 0x0420000027287989 */ /* 0x000e2400000000ff */
[----:B0-----:R-:W-:-:S05]  /*2ae0*/  @P0 IMAD.IADD R40, R39, 0x1, R40 ;  /* 0x0000000127280824 */ /* 0x001fca00078e0228 */
[----:B------:R-:W0:Y:S02]  /*2af0*/  SHFL.UP P0, R43, R40, 0x2, RZ ;  /* 0x04400000282b7989 */ /* 0x000e2400000000ff */
[----:B0-----:R-:W-:-:S05]  /*2b00*/  @P0 IMAD.IADD R43, R40, 0x1, R43 ;  /* 0x00000001282b0824 */ /* 0x001fca00078e022b */
[----:B------:R-:W0:Y:S02]  /*2b10*/  SHFL.UP P0, R44, R43, 0x4, RZ ;  /* 0x048000002b2c7989 */ /* 0x000e2400000000ff */
[----:B0-----:R-:W-:-:S05]  /*2b20*/  @P0 IMAD.IADD R44, R43, 0x1, R44 ;  /* 0x000000012b2c0824 */ /* 0x001fca00078e022c */
[----:B------:R-:W0:Y:S02]  /*2b30*/  SHFL.UP P0, R45, R44, 0x8, RZ ;  /* 0x050000002c2d7989 */ /* 0x000e2400000000ff */
[----:B0-----:R-:W-:-:S05]  /*2b40*/  @P0 IMAD.IADD R45, R44, 0x1, R45 ;  /* 0x000000012c2d0824 */ /* 0x001fca00078e022d */
[----:B------:R0:W1:Y:S02]  /*2b50*/  SHFL.UP P0, R46, R45, 0x10, RZ ;  /* 0x060000002d2e7989 */ /* 0x00006400000000ff */
.L_x_120:
[----:B-1----:R-:W-:-:S04]  /*2b60*/  @P0 IMAD.IADD R46, R45, 0x1, R46 ;  /* 0x000000012d2e0824 */ /* 0x002fc800078e022e */
[----:B------:R-:W-:-:S04]  /*2b70*/  IMAD.IADD R39, R46, 0x1, -R39 ;  /* 0x000000012e277824 */ /* 0x000fc800078e0a27 */
[----:B------:R-:W-:Y:S01]  /*2b80*/  IMAD.IADD R28, R28, 0x1, R39 ;  /* 0x000000011c1c7824 */ /* 0x000fe200078e0227 */
[----:B------:R1:W-:Y:S03]  /*2b90*/  STS [R14+0x3410], R39 ;  /* 0x003410270e007388 */ /* 0x0003e60000000800 */
        /* <DEDUP_REMOVED lines=19> */
[----:B------:R1:W-:Y:S04]  /*2cd0*/  STS [R14+0x3438], R37 ;  /* 0x003438250e007388 */ /* 0x0003e80000000800 */
[----:B------:R1:W-:Y:S02]  /*2ce0*/  STS [R14+0x343c], R43 ;  /* 0x00343c2b0e007388 */ /* 0x0003e40000000800 */
.L_x_29:
[----:B------:R-:W-:Y:S05]  /*2cf0*/  WARPSYNC.ALL ;  /* 0x0000000000007948 */ /* 0x000fea0003800000 */
[----:B------:R-:W-:Y:S01]  /*2d00*/  BAR.SYNC.DEFER_BLOCKING 0x0 ;  /* 0x0000000000007b1d */ /* 0x000fe20000010000 */
[----:B------:R-:W-:Y:S02]  /*2d10*/  ISETP.NE.AND P0, PT, R50, RZ, PT ;  /* 0x000000ff3200720c */ /* 0x000fe40003f05270 */
[----:B-1----:R-:W-:-:S03]  /*2d20*/  SHF.R.U32.HI R28, RZ, UR5, R27 ;  /* 0x00000005ff1c7c19 */ /* 0x002fc6000801161b */
[----:B------:R-:W-:Y:S01]  /*2d30*/  BSSY.RECONVERGENT B0, `(.L_x_31) ;  /* 0x0000028000007945 */ /* 0x000fe20003800200 */
[----:B------:R-:W-:Y:S01]  /*2d40*/  LOP3.LUT R28, R28, UR4, RZ, 0x30, !PT ;  /* 0x000000041c1c7c12 */ /* 0x000fe2000f8e30ff */
[----:B0-----:R-:W0:Y:S06]  /*2d50*/  LDS R15, [R15+0x3410] ;  /* 0x003410000f0f7984 */ /* 0x001e2c0000000800 */
[----:B------:R-:W-:Y:S05]  /*2d60*/  @P0 BRA `(.L_x_32) ;  /* 0x0000000000900947 */ /* 0x000fea0003800000 */
[----:B------:R-:W0:Y:S04]  /*2d70*/  LDS R14, [R51] ;  /* 0x00000000330e7984 */ /* 0x000e280000000800 */
[----:B------:R-:W1:Y:S04]  /*2d80*/  LDS R30, [R51+0x400] ;  /* 0x00040000331e7984 */ /* 0x000e680000000800 */
[----:B------:R-:W2:Y:S04]  /*2d90*/  LDS R32, [R51+0x800] ;  /* 0x0008000033207984 */ /* 0x000ea80000000800 */
[----:B------:R-:W3:Y:S04]  /*2da0*/  LDS R34, [R51+0xc00] ;  /* 0x000c000033227984 */ /* 0x000ee80000000800 */
[----:B------:R-:W4:Y:S04]  /*2db0*/  LDS R36, [R51+0x1000] ;  /* 0x0010000033247984 */ /* 0x000f280000000800 */
[----:B------:R-:W5:Y:S04]  /*2dc0*/  LDS R38, [R51+0x1400] ;  /* 0x0014000033267984 */ /* 0x000f680000000800 */
[----:B------:R-:W5:Y:S04]  /*2dd0*/  LDS R40, [R51+0x1800] ;  /* 0x0018000033287984 */ /* 0x000f680000000800 */
[----:B------:R-:W5:Y:S04]  /*2de0*/  LDS R44, [R51+0x1c00] ;  /* 0x001c0000332c7984 */ /* 0x000f680000000800 */
[----:B------:R-:W5:Y:S04]  /*2df0*/  LDS R46, [R51+0x2000] ;  /* 0x00200000332e7984 */ /* 0x000f680000000800 */
[----:B------:R-:W5:Y:S04]  /*2e00*/  LDS R58, [R51+0x2400] ;  /* 0x00240000333a7984 */ /* 0x000f680000000800 */
[----:B------:R-:W5:Y:S01]  /*2e10*/  LDS R60, [R51+0x2800] ;  /* 0x00280000333c7984 */ /* 0x000f620000000800 */
[----:B0-----:R-:W-:-:S03]  /*2e20*/  IMAD.IADD R14, R15, 0x1, R14 ;  /* 0x000000010f0e7824 */ /* 0x001fc600078e020e */
[----:B------:R-:W0:Y:S01]  /*2e30*/  LDS R62, [R51+0x2c00] ;  /* 0x002c0000333e7984 */ /* 0x000e220000000800 */
[C---:B-1----:R-:W-:Y:S02]  /*2e40*/  IMAD.IADD R30, R15.reuse, 0x1, R30 ;  /* 0x000000010f1e7824 */ /* 0x042fe400078e021e */
[C---:B--2---:R-:W-:Y:S01]  /*2e50*/  IMAD.IADD R32, R15.reuse, 0x1, R32 ;  /* 0x000000010f207824 */ /* 0x044fe200078e0220 */
[----:B------:R1:W-:Y:S01]  /*2e60*/  STS [R51], R14 ;  /* 0x0000000e33007388 */ /* 0x0003e20000000800 */
[----:B---3--:R-:W-:-:S03]  /*2e70*/  IMAD.IADD R34, R15, 0x1, R34 ;  /* 0x000000010f227824 */ /* 0x008fc600078e0222 */
[----:B------:R1:W-:Y:S01]  /*2e80*/  STS [R51+0x400], R30 ;  /* 0x0004001e33007388 */ /* 0x0003e20000000800 */
[----:B----4-:R-:W-:-:S03]  /*2e90*/  IMAD.IADD R36, R15, 0x1, R36 ;  /* 0x000000010f247824 */ /* 0x010fc600078e0224 */
[----:B------:R1:W-:Y:S01]  /*2ea0*/  STS [R51+0x800], R32 ;  /* 0x0008002033007388 */ /* 0x0003e20000000800 */
[----:B-----5:R-:W-:-:S03]  /*2eb0*/  IMAD.IADD R38, R15, 0x1, R38 ;  /* 0x000000010f267824 */ /* 0x020fc600078e0226 */
[----:B------:R1:W-:Y:S01]  /*2ec0*/  STS [R51+0xc00], R34 ;  /* 0x000c002233007388 */ /* 0x0003e20000000800 */
[----:B------:R-:W-:-:S03]  /*2ed0*/  IMAD.IADD R40, R15, 0x1, R40 ;  /* 0x000000010f287824 */ /* 0x000fc600078e0228 */
        /* <DEDUP_REMOVED lines=9> */
[----:B0-----:R-:W-:-:S03]  /*2f70*/  IMAD.IADD R62, R15, 0x1, R62 ;  /* 0x000000010f3e7824 */ /* 0x001fc600078e023e */
[----:B------:R1:W-:Y:S04]  /*2f80*/  STS [R51+0x2400], R58 ;  /* 0x0024003a33007388 */ /* 0x0003e80000000800 */
[----:B------:R1:W-:Y:S04]  /*2f90*/  STS [R51+0x2800], R60 ;  /* 0x0028003c33007388 */ /* 0x0003e80000000800 */
[----:B------:R1:W-:Y:S02]  /*2fa0*/  STS [R51+0x2c00], R62 ;  /* 0x002c003e33007388 */ /* 0x0003e40000000800 */
.L_x_32:
[----:B------:R-:W-:Y:S05]  /*2fb0*/  BSYNC.RECONVERGENT B0 ;  /* 0x0000000000007941 */ /* 0x000fea0003800200 */
.L_x_31:
[----:B------:R-:W-:Y:S01]  /*2fc0*/  BAR.SYNC.DEFER_BLOCKING 0x0 ;  /* 0x0000000000007b1d */ /* 0x000fe20000010000 */
[----:B------:R-:W-:Y:S01]  /*2fd0*/  R2P PR, R28, 0x7f ;  /* 0x0000007f1c007804 */ /* 0x000fe20000000000 */
[----:B------:R-:W-:-:S04]  /*2fe0*/  IMAD.MOV.U32 R47, RZ, RZ, RZ ;  /* 0x000000ffff2f7224 */ /* 0x000fc800078e00ff */
[----:B------:R-:W-:Y:S08]  /*2ff0*/  BSSY.RECONVERGENT B0, `(.L_x_33) ;  /* 0x0000024000007945 */ /* 0x000ff00003800200 */
[----:B-1----:R-:W-:Y:S02]  /*3000*/  VOTE.ANY R14, PT, P0 ;  /* 0x00000000000e7806 */ /* 0x002fe400000e0100 */
[----:B------:R-:W-:-:S02]  /*3010*/  VOTE.ANY R29, PT, P1 ;  /* 0x00000000001d7806 */ /* 0x000fc400008e0100 */
[----:B------:R-:W-:Y:S02]  /*3020*/  @!P0 LOP3.LUT R14, RZ, R14, RZ, 0x33, !PT ;  /* 0x0000000eff0e8212 */ /* 0x000fe400078e33ff */
[----:B------:R-:W-:Y:S02]  /*3030*/  VOTE.ANY R31, PT, P2 ;  /* 0x00000000001f7806 */ /* 0x000fe400010e0100 */
[----:B------:R-:W-:Y:S02]  /*3040*/  @!P1 LOP3.LUT R29, RZ, R29, RZ, 0x33, !PT ;  /* 0x0000001dff1d9212 */ /* 0x000fe400078e33ff */
[----:B------:R-:W-:Y:S02]  /*3050*/  VOTE.ANY R33, PT, P3 ;  /* 0x0000000000217806 */ /* 0x000fe400018e0100 */
[----:B------:R-:W-:Y:S02]  /*3060*/  @!P2 LOP3.LUT R31, RZ, R31, RZ, 0x33, !PT ;  /* 0x0000001fff1fa212 */ /* 0x000fe400078e33ff */
[----:B------:R-:W-:-:S02]  /*3070*/  LOP3.LUT R14, R29, R14, RZ, 0xc0, !PT ;  /* 0x0000000e1d0e7212 */ /* 0x000fc400078ec0ff */
[----:B------:R-:W-:Y:S02]  /*3080*/  @!P3 LOP3.LUT R33, RZ, R33, RZ, 0x33, !PT ;  /* 0x00000021ff21b212 */ /* 0x000fe400078e33ff */
[----:B------:R-:W-:Y:S02]  /*3090*/  LOP3.LUT R14, R31, R14, RZ, 0xc0, !PT ;  /* 0x0000000e1f0e7212 */ /* 0x000fe400078ec0ff */
[----:B------:R-:W-:Y:S02]  /*30a0*/  VOTE.ANY R29, PT, P4 ;  /* 0x00000000001d7806 */ /* 0x000fe400020e0100 */
[----:B------:R-:W-:Y:S02]  /*30b0*/  LOP3.LUT R14, R33, R14, RZ, 0xc0, !PT ;  /* 0x0000000e210e7212 */ /* 0x000fe400078ec0ff */
[----:B------:R-:W-:Y:S02]  /*30c0*/  @!P4 LOP3.LUT R29, RZ, R29, RZ, 0x33, !PT ;  /* 0x0000001dff1dc212 */ /* 0x000fe400078e33ff */
[----:B------:R-:W-:-:S02]  /*30d0*/  VOTE.ANY R31, PT, P5 ;  /* 0x00000000001f7806 */ /* 0x000fc400028e0100 */
[----:B------:R-:W-:Y:S01]  /*30e0*/  LOP3.LUT R14, R29, R14, RZ, 0xc0, !PT ;  /* 0x0000000e1d0e7212 */ /* 0x000fe200078ec0ff */
[----:B------:R-:W-:Y:S01]  /*30f0*/  IMAD.SHL.U32 R29, R3, 0x20, RZ ;  /* 0x00000020031d7824 */ /* 0x000fe200078e00ff */
[----:B------:R-:W-:Y:S02]  /*3100*/  LOP3.LUT P0, RZ, R28, 0x80, RZ, 0xc0, !PT ;  /* 0x000000801cff7812 */ /* 0x000fe4000780c0ff */
[----:B------:R-:W-:Y:S02]  /*3110*/  @!P5 LOP3.LUT R31, RZ, R31, RZ, 0x33, !PT ;  /* 0x0000001fff1fd212 */ /* 0x000fe400078e33ff */
[----:B------:R-:W-:Y:S02]  /*3120*/  VOTE.ANY R30, PT, P6 ;  /* 0x00000000001e7806 */ /* 0x000fe400030e0100 */
[----:B------:R-:W-:Y:S02]  /*3130*/  LOP3.LUT R31, R31, R14, RZ, 0xc0, !PT ;  /* 0x0000000e1f1f7212 */ /* 0x000fe400078ec0ff */
[----:B------:R-:W1:Y:S01]  /*3140*/  S2R R14, SR_LEMASK ;  /* 0x00000000000e7919 */ /* 0x000e620000003a00 */
[----:B------:R-:W-:-:S04]  /*3150*/  @!P6 LOP3.LUT R30, RZ, R30, RZ, 0x33, !PT ;  /* 0x0000001eff1ee212 */ /* 0x000fc800078e33ff */
[----:B------:R-:W-:Y:S02]  /*3160*/  VOTE.ANY R32, PT, P0 ;  /* 0x0000000000207806 */ /* 0x000fe400000e0100 */
[----:B------:R-:W-:Y:S02]  /*3170*/  LOP3.LUT R31, R30, R31, RZ, 0xc0, !PT ;  /* 0x0000001f1e1f7212 */ /* 0x000fe400078ec0ff */
[----:B------:R-:W-:Y:S02]  /*3180*/  @!P0 LOP3.LUT R32, RZ, R32, RZ, 0x33, !PT ;  /* 0x00000020ff208212 */ /* 0x000fe400078e33ff */
[----:B------:R-:W-:Y:S02]  /*3190*/  LOP3.LUT R30, R29, 0x7c00, RZ, 0xc0, !PT ;  /* 0x00007c001d1e7812 */ /* 0x000fe400078ec0ff */
[----:B------:R-:W-:-:S03]  /*31a0*/  LOP3.LUT R31, R32, R31, RZ, 0xc0, !PT ;  /* 0x0000001f201f7212 */ /* 0x000fc600078ec0ff */
[----:B------:R-:W-:Y:S01]  /*31b0*/  IMAD.IADD R29, R7, 0x1, R30 ;  /* 0x00000001071d7824 */ /* 0x000fe200078e021e */
[----:B------:R-:W2:Y:S01]  /*31c0*/  FLO.U32 R32, R31 ;  /* 0x0000001f00207300 */ /* 0x000ea200000e0000 */
[----:B-1----:R-:W-:Y:S02]  /*31d0*/  LOP3.LUT R44, R14, R31, RZ, 0xc0, !PT ;  /* 0x0000001f0e2c7212 */ /* 0x002fe400078ec0ff */
[----:B--2---:R-:W-:-:S05]  /*31e0*/  ISETP.NE.AND P0, PT, R24, R32, PT ;  /* 0x000000201800720c */ /* 0x004fca0003f05270 */
[----:B------:R-:W1:Y:S08]  /*31f0*/  POPC R44, R44 ;  /* 0x0000002c002c7309 */ /* 0x000e700000000000 */
[----:B------:R-:W-:Y:S05]  /*3200*/  @P0 BRA `(.L_x_34) ;  /* 0x0000000000080947 */ /* 0x000fea0003800000 */
[----:B------:R-:W-:-:S06]  /*3210*/  IMAD R47, R28, 0x4, R29 ;  /* 0x000000041c2f7824 */ /* 0x000fcc00078e021d */
[----:B-1----:R2:W3:Y:S02]  /*3220*/  ATOMS.ADD R47, [R47], R44 ;  /* 0x0000002c2f2f738c */ /* 0x0024e40000000000 */
.L_x_34:
[----:B------:R-:W-:Y:S05]  /*3230*/  BSYNC.RECONVERGENT B0 ;  /* 0x0000000000007941 */ /* 0x000fea0003800200 */
.L_x_33:
[----:B------:R-:W-:Y:S01]  /*3240*/  R2P PR, R52, 0x7f ;  /* 0x0000007f34007804 */ /* 0x000fe20000000000 */
[----:B---3--:R3:W4:Y:S01]  /*3250*/  SHFL.IDX PT, R47, R47, R32, 0x1f ;  /* 0x00001f202f2f7589 */ /* 0x00872200000e0000 */
[----:B------:R-:W-:Y:S01]  /*3260*/  BSSY.RECONVERGENT B0, `(.L_x_35) ;  /* 0x0000021000007945 */ /* 0x000fe20003800200 */
[----:B------:R-:W-:-:S10]  /*3270*/  IMAD.MOV.U32 R49, RZ, RZ, RZ ;  /* 0x000000ffff317224 */ /* 0x000fd400078e00ff */
[----:B------:R-:W-:Y:S02]  /*3280*/  VOTE.ANY R28, PT, P0 ;  /* 0x00000000001c7806 */ /* 0x000fe400000e0100 */
[----:B------:R-:W-:Y:S02]  /*3290*/  VOTE.ANY R31, PT, P1 ;  /* 0x00000000001f7806 */ /* 0x000fe400008e0100 */
[----:B------:R-:W-:Y:S02]  /*32a0*/  @!P0 LOP3.LUT R28, RZ, R28, RZ, 0x33, !PT ;  /* 0x0000001cff1c8212 */ /* 0x000fe400078e33ff */
[----:B------:R-:W-:Y:S02]  /*32b0*/  VOTE.ANY R33, PT, P2 ;  /* 0x0000000000217806 */ /* 0x000fe400010e0100 */
[----:B------:R-:W-:Y:S02]  /*32c0*/  @!P1 LOP3.LUT R31, RZ, R31, RZ, 0x33, !PT ;  /* 0x0000001fff1f9212 */ /* 0x000fe400078e33ff */
[----:B------:R-:W-:-:S02]  /*32d0*/  @!P2 LOP3.LUT R33, RZ, R33, RZ, 0x33, !PT ;  /* 0x00000021ff21a212 */ /* 0x000fc400078e33ff */
[----:B------:R-:W-:Y:S02]  /*32e0*/  LOP3.LUT R28, R31, R28, RZ, 0xc0, !PT ;  /* 0x0000001c1f1c7212 */ /* 0x000fe400078ec0ff */
[----:B------:R-:W-:Y:S02]  /*32f0*/  VOTE.ANY R31, PT, P3 ;  /* 0x00000000001f7806 */ /* 0x000fe400018e0100 */
[----:B------:R-:W-:Y:S02]  /*3300*/  LOP3.LUT R28, R33, R28, RZ, 0xc0, !PT ;  /* 0x0000001c211c7212 */ /* 0x000fe400078ec0ff */
[----:B------:R-:W-:Y:S02]  /*3310*/  LOP3.LUT P0, RZ, R52, 0x80, RZ, 0xc0, !PT ;  /* 0x0000008034ff7812 */ /* 0x000fe4000780c0ff */
[----:B------:R-:W-:Y:S02]  /*3320*/  VOTE.ANY R33, PT, P4 ;  /* 0x0000000000217806 */ /* 0x000fe400020e0100 */
[----:B------:R-:W-:-:S02]  /*3330*/  @!P3 LOP3.LUT R31, RZ, R31, RZ, 0x33, !PT ;  /* 0x0000001fff1fb212 */ /* 0x000fc400078e33ff */
[----:B------:R-:W-:Y:S02]  /*3340*/  @!P4 LOP3.LUT R33, RZ, R33, RZ, 0x33, !PT ;  /* 0x00000021ff21c212 */ /* 0x000fe400078e33ff */
[----:B------:R-:W-:Y:S02]  /*3350*/  LOP3.LUT R28, R31, R28, RZ, 0xc0, !PT ;  /* 0x0000001c1f1c7212 */ /* 0x000fe400078ec0ff */
[----:B------:R-:W-:Y:S02]  /*3360*/  VOTE.ANY R31, PT, P5 ;  /* 0x00000000001f7806 */ /* 0x000fe400028e0100 */
[----:B------:R-:W-:Y:S02]  /*3370*/  LOP3.LUT R28, R33, R28, RZ, 0xc0, !PT ;  /* 0x0000001c211c7212 */ /* 0x000fe400078ec0ff */
[----:B------:R-:W-:Y:S02]  /*3380*/  VOTE.ANY R33, PT, P6 ;  /* 0x0000000000217806 */ /* 0x000fe400030e0100 */
[----:B------:R-:W-:-:S02]  /*3390*/  @!P5 LOP3.LUT R31, RZ, R31, RZ, 0x33, !PT ;  /* 0x0000001fff1fd212 */ /* 0x000fc400078e33ff */
[----:B------:R-:W-:Y:S02]  /*33a0*/  VOTE.ANY R35, PT, P0 ;  /* 0x0000000000237806 */ /* 0x000fe400000e0100 */
[----:B------:R-:W-:Y:S02]  /*33b0*/  @!P6 LOP3.LUT R33, RZ, R33, RZ, 0x33, !PT ;  /* 0x00000021ff21e212 */ /* 0x000fe400078e33ff */
[----:B------:R-:W-:Y:S02]  /*33c0*/  LOP3.LUT R28, R31, R28, RZ, 0xc0, !PT ;  /* 0x0000001c1f1c7212 */ /* 0x000fe400078ec0ff */
[----:B------:R-:W-:Y:S02]  /*33d0*/  @!P0 LOP3.LUT R35, RZ, R35, RZ, 0x33, !PT ;  /* 0x00000023ff238212 */ /* 0x000fe400078e33ff */
[----:B------:R-:W-:-:S04]  /*33e0*/  LOP3.LUT R28, R33, R28, RZ, 0xc0, !PT ;  /* 0x0000001c211c7212 */ /* 0x000fc800078ec0ff */
[----:B------:R-:W-:-:S04]  /*33f0*/  LOP3.LUT R35, R35, R28, RZ, 0xc0, !PT ;  /* 0x0000001c23237212 */ /* 0x000fc800078ec0ff */
[----:B------:R-:W5:Y:S01]  /*3400*/  FLO.U32 R30, R35 ;  /* 0x00000023001e7300 */ /* 0x000f6200000e0000 */
[----:B------:R-:W-:-:S07]  /*3410*/  LOP3.LUT R46, R14, R35, RZ, 0xc0, !PT ;  /* 0x000000230e2e7212 */ /* 0x000fce00078ec0ff */
[----:B------:R-:W0:Y:S01]  /*3420*/  POPC R46, R46 ;  /* 0x0000002e002e7309 */ /* 0x000e220000000000 */
[----:B-----5:R-:W-:-:S13]  /*3430*/  ISETP.NE.AND P0, PT, R24, R30, PT ;  /* 0x0000001e1800720c */ /* 0x020fda0003f05270 */
[----:B0--34-:R-:W-:Y:S05]  /*3440*/  @P0 BRA `(.L_x_36) ;  /* 0x0000000000080947 */ /* 0x019fea0003800000 */
[----:B------:R-:W-:-:S06]  /*3450*/  IMAD R49, R52, 0x4, R29 ;  /* 0x0000000434317824 */ /* 0x000fcc00078e021d */
[----:B------:R0:W3:Y:S02]  /*3460*/  ATOMS.ADD R49, [R49], R46 ;  /* 0x0000002e3131738c */ /* 0x0000e40000000000 */
.L_x_36:
[----:B------:R-:W-:Y:S05]  /*3470*/  BSYNC.RECONVERGENT B0 ;  /* 0x0000000000007941 */ /* 0x000fea0003800200 */
.L_x_35:
        /* <DEDUP_REMOVED lines=35> */
.L_x_38:
[----:B------:R-:W-:Y:S05]  /*36b0*/  BSYNC.RECONVERGENT B0 ;  /* 0x0000000000007941 */ /* 0x000fea0003800200 */
.L_x_37:
        /* <DEDUP_REMOVED lines=27> */
[----:B------:R-:W-:Y:S02]  /*3870*/  LOP3.LUT R35, R35, R28, RZ, 0xc0, !PT ;  /* 0x0000001c23237212 */ /* 0x000fe400078ec0ff */
[----:B------:R-:W-:Y:S02]  /*3880*/  SHF.R.U32.HI R28, RZ, UR5, R23 ;  /* 0x00000005ff1c7c19 */ /* 0x000fe40008011617 */
[----:B------:R-:W5:Y:S01]  /*3890*/  FLO.U32 R39, R35 ;  /* 0x0000002300277300 */ /* 0x000f6200000e0000 */
[----:B------:R-:W-:Y:S02]  /*38a0*/  LOP3.LUT R53, R14, R35, RZ, 0xc0, !PT ;  /* 0x000000230e357212 */ /* 0x000fe400078ec0ff */
[----:B------:R-:W-:-:S05]  /*38b0*/  LOP3.LUT R30, R28, UR4, RZ, 0x30, !PT ;  /* 0x000000041c1e7c12 */ /* 0x000fca000f8e30ff */
[----:B------:R-:W0:Y:S01]  /*38c0*/  POPC R53, R53 ;  /* 0x0000003500357309 */ /* 0x000e220000000000 */
[----:B-----5:R-:W-:-:S13]  /*38d0*/  ISETP.NE.AND P0, PT, R24, R39, PT ;  /* 0x000000271800720c */ /* 0x020fda0003f05270 */
[----:B0--34-:R-:W-:Y:S05]  /*38e0*/  @P0 BRA `(.L_x_40) ;  /* 0x0000000000080947 */ /* 0x019fea0003800000 */
[----:B------:R-:W-:-:S05]  /*38f0*/  IMAD R48, R48, 0x4, R29 ;  /* 0x0000000430307824 */ /* 0x000fca00078e021d */
[----:B------:R0:W3:Y:S02]  /*3900*/  ATOMS.ADD R56, [R48], R53 ;  /* 0x000000353038738c */ /* 0x0000e40000000000 */
.L_x_40:
[----:B------:R-:W-:Y:S05]  /*3910*/  BSYNC.RECONVERGENT B0 ;  /* 0x0000000000007941 */ /* 0x000fea0003800200 */
.L_x_39:
        /* <DEDUP_REMOVED lines=30> */
[----:B0-----:R-:W-:Y:S02]  /*3b00*/  LOP3.LUT R48, R14, R35, RZ, 0xc0, !PT ;  /* 0x000000230e307212 */ /* 0x001fe400078ec0ff */
[----:B------:R-:W-:-:S05]  /*3b10*/  LOP3.LUT R34, R28, UR4, RZ, 0x30, !PT ;  /* 0x000000041c227c12 */ /* 0x000fca000f8e30ff */
[----:B------:R-:W0:Y:S01]  /*3b20*/  POPC R48, R48 ;  /* 0x0000003000307309 */ /* 0x000e220000000000 */
[----:B-----5:R-:W-:-:S13]  /*3b30*/  ISETP.NE.AND P0, PT, R24, R32, PT ;  /* 0x000000201800720c */ /* 0x020fda0003f05270 */
[----:B0--34-:R-:W-:Y:S05]  /*3b40*/  @P0 BRA `(.L_x_42) ;  /* 0x0000000000080947 */ /* 0x019fea0003800000 */
[----:B------:R-:W-:-:S06]  /*3b50*/  IMAD R45, R30, 0x4, R29 ;  /* 0x000000041e2d7824 */ /* 0x000fcc00078e021d */
[----:B------:R0:W3:Y:S02]  /*3b60*/  ATOMS.ADD R45, [R45], R48 ;  /* 0x000000302d2d738c */ /* 0x0000e40000000000 */
.L_x_42:
[----:B------:R-:W-:Y:S05]  /*3b70*/  BSYNC.RECONVERGENT B0 ;  /* 0x0000000000007941 */ /* 0x000fea0003800200 */
.L_x_41:
        /* <DEDUP_REMOVED lines=35> */
[----:B------:R-:W-:-:S06]  /*3db0*/  IMAD R36, R34, 0x4, R29 ;  /* 0x0000000422247824 */ /* 0x000fcc00078e021d */
[----:B------:R0:W3:Y:S02]  /*3dc0*/  ATOMS.ADD R36, [R36], R37 ;  /* 0x000000252424738c */ /* 0x0000e40000000000 */
.L_x_44:
[----:B------:R-:W-:Y:S05]  /*3dd0*/  BSYNC.RECONVERGENT B0 ;  /* 0x0000000000007941 */ /* 0x000fea0003800200 */
.L_x_43:
        /* <DEDUP_REMOVED lines=37> */
.L_x_46:
[----:B------:R-:W-:Y:S05]  /*4030*/  BSYNC.RECONVERGENT B0 ;  /* 0x0000000000007941 */ /* 0x000fea0003800200 */
.L_x_45:
        /* <DEDUP_REMOVED lines=37> */
.L_x_48:
[----:B------:R-:W-:Y:S05]  /*4290*/  BSYNC.RECONVERGENT B0 ;  /* 0x0000000000007941 */ /* 0x000fea0003800200 */
.L_x_47:
[----:B------:R-:W-:Y:S01]  /*42a0*/  R2P PR, R40, 0x7f ;  /* 0x0000007f28007804 */ /* 0x000fe20000000000 */
[----:B---3--:R3:W4:Y:S01]  /*42b0*/  SHFL.IDX PT, R32, R32, R55, 0x1f ;  /* 0x00001f3720207589 */ /* 0x00872200000e0000 */
[----:B------:R-:W-:Y:S01]  /*42c0*/  SHF.R.U32.HI R38, RZ, UR5, R12 ;  /* 0x00000005ff267c19 */ /* 0x000fe2000801160c */
[----:B------:R-:W-:Y:S01]  /*42d0*/  BSSY.RECONVERGENT B0, `(.L_x_49) ;  /* 0x0000022000007945 */ /* 0x000fe20003800200 */
[----:B------:R-:W-:Y:S02]  /*42e0*/  IMAD.MOV.U32 R30, RZ, RZ, RZ ;  /* 0x000000ffff1e7224 */ /* 0x000fe400078e00ff */
[----:B------:R-:W-:-:S07]  /*42f0*/  LOP3.LUT R38, R38, UR4, RZ, 0x30, !PT ;  /* 0x0000000426267c12 */ /* 0x000fce000f8e30ff */
        /* <DEDUP_REMOVED lines=31> */
.L_x_50:
[----:B------:R-:W-:Y:S05]  /*44f0*/  BSYNC.RECONVERGENT B0 ;  /* 0x0000000000007941 */ /* 0x000fea0003800200 */
.L_x_49:
        /* <DEDUP_REMOVED lines=9> */
[----:B------:R-:W-:Y:S02]  /*4590*/  @!P1 LOP3.LUT R39, RZ, R39, RZ, 0x33, !PT ;  /* 0x00000027ff279212 */ /* 0x000fe400078e33ff */
[----:B------:R-:W-:Y:S02]  /*45a0*/  VOTE.ANY R55, PT, P2 ;  /* 0x0000000000377806 */ /* 0x000fe400010e0100 */
[----:B------:R-:W-:-:S02]  /*45b0*/  LOP3.LUT R28, R39, R28, RZ, 0xc0, !PT ;  /* 0x0000001c271c7212 */ /* 0x000fc400078ec0ff */
[----:B------:R-:W-:Y:S02]  /*45c0*/  VOTE.ANY R39, PT, P3 ;  /* 0x0000000000277806 */ /* 0x000fe400018e0100 */
[----:B------:R-:W-:Y:S02]  /*45d0*/  @!P2 LOP3.LUT R55, RZ, R55, RZ, 0x33, !PT ;  /* 0x00000037ff37a212 */ /* 0x000fe400078e33ff */
[----:B------:R-:W-:Y:S02]  /*45e0*/  @!P3 LOP3.LUT R39, RZ, R39, RZ, 0x33, !PT ;  /* 0x00000027ff27b212 */ /* 0x000fe400078e33ff */
[----:B------:R-:W-:Y:S02]  /*45f0*/  LOP3.LUT R28, R55, R28, RZ, 0xc0, !PT ;  /* 0x0000001c371c7212 */ /* 0x000fe400078ec0ff */
[----:B------:R-:W-:Y:S02]  /*4600*/  LOP3.LUT P0, RZ, R38, 0x80, RZ, 0xc0, !PT ;  /* 0x0000008026ff7812 */ /* 0x000fe4000780c0ff */
[----:B------:R-:W-:-:S02]  /*4610*/  VOTE.ANY R55, PT, P4 ;  /* 0x0000000000377806 */ /* 0x000fc400020e0100 */
[----:B------:R-:W-:Y:S02]  /*4620*/  LOP3.LUT R28, R39, R28, RZ, 0xc0, !PT ;  /* 0x0000001c271c7212 */ /* 0x000fe400078ec0ff */
[----:B------:R-:W-:Y:S02]  /*4630*/  VOTE.ANY R39, PT, P5 ;  /* 0x0000000000277806 */ /* 0x000fe400028e0100 */
[----:B------:R-:W-:Y:S02]  /*4640*/  @!P4 LOP3.LUT R55, RZ, R55, RZ, 0x33, !PT ;  /* 0x00000037ff37c212 */ /* 0x000fe400078e33ff */
[----:B------:R-:W-:Y:S02]  /*4650*/  @!P5 LOP3.LUT R39, RZ, R39, RZ, 0x33, !PT ;  /* 0x00000027ff27d212 */ /* 0x000fe400078e33ff */
[----:B------:R-:W-:Y:S02]  /*4660*/  LOP3.LUT R28, R55, R28, RZ, 0xc0, !PT ;  /* 0x0000001c371c7212 */ /* 0x000fe400078ec0ff */
[----:B------:R-:W-:-:S02]  /*4670*/  VOTE.ANY R55, PT, P6 ;  /* 0x0000000000377806 */ /* 0x000fc400030e0100 */
[----:B------:R-:W-:Y:S02]  /*4680*/  LOP3.LUT R28, R39, R28, RZ, 0xc0, !PT ;  /* 0x0000001c271c7212 */ /* 0x000fe400078ec0ff */
[----:B------:R-:W-:Y:S02]  /*4690*/  VOTE.ANY R39, PT, P0 ;  /* 0x0000000000277806 */ /* 0x000fe400000e0100 */
[----:B------:R-:W-:Y:S02]  /*46a0*/  @!P6 LOP3.LUT R55, RZ, R55, RZ, 0x33, !PT ;  /* 0x00000037ff37e212 */ /* 0x000fe400078e33ff */
        /* <DEDUP_REMOVED lines=8> */
[----:B------:R-:W-:-:S05]  /*4730*/  IMAD R43, R38, 0x4, R29 ;  /* 0x00000004262b7824 */ /* 0x000fca00078e021d */
[----:B------:R0:W3:Y:S02]  /*4740*/  ATOMS.ADD R60, [R43], R28 ;  /* 0x0000001c2b3c738c */ /* 0x0000e40000000000 */
.L_x_52:
[----:B------:R-:W-:Y:S05]  /*4750*/  BSYNC.RECONVERGENT B0 ;  /* 0x0000000000007941 */ /* 0x000fea0003800200 */
.L_x_51:
[----:B------:R-:W-:Y:S01]  /*4760*/  R2P PR, R40, 0x7f ;  /* 0x0000007f28007804 */ /* 0x000fe20000000000 */
[----:B---3--:R3:W4:Y:S01]  /*4770*/  SHFL.IDX PT, R39, R60, R39, 0x1f ;  /* 0x00001f273c277589 */ /* 0x00872200000e0000 */
[----:B------:R-:W-:Y:S01]  /*4780*/  SHF.R.U32.HI R58, RZ, UR5, R16 ;  /* 0x00000005ff3a7c19 */ /* 0x000fe20008011610 */
[----:B------:R-:W-:Y:S01]  /*4790*/  BSSY.RECONVERGENT B0, `(.L_x_53) ;  /* 0x0000022000007945 */ /* 0x000fe20003800200 */
[----:B------:R-:W-:Y:S02]  /*47a0*/  IMAD.MOV.U32 R64, RZ, RZ, RZ ;  /* 0x000000ffff407224 */ /* 0x000fe400078e00ff */
[----:B------:R-:W-:-:S07]  /*47b0*/  LOP3.LUT R58, R58, UR4, RZ, 0x30, !PT ;  /* 0x000000043a3a7c12 */ /* 0x000fce000f8e30ff */
[----:B------:R-:W-:Y:S02]  /*47c0*/  VOTE.ANY R38, PT, P0 ;  /* 0x0000000000267806 */ /* 0x000fe400000e0100 */
[----:B0-----:R-:W-:Y:S02]  /*47d0*/  VOTE.ANY R43, PT, P1 ;  /* 0x00000000002b7806 */ /* 0x001fe400008e0100 */
[----:B------:R-:W-:Y:S02]  /*47e0*/  @!P0 LOP3.LUT R38, RZ, R38, RZ, 0x33, !PT ;  /* 0x00000026ff268212 */ /* 0x000fe400078e33ff */
[----:B------:R-:W-:Y:S02]  /*47f0*/  @!P1 LOP3.LUT R43, RZ, R43, RZ, 0x33, !PT ;  /* 0x0000002bff2b9212 */ /* 0x000fe400078e33ff */
[----:B------:R-:W-:Y:S02]  /*4800*/  LOP3.LUT P0, RZ, R40, 0x80, RZ, 0xc0, !PT ;  /* 0x0000008028ff7812 */ /* 0x000fe4000780c0ff */
[----:B------:R-:W-:-:S02]  /*4810*/  LOP3.LUT R38, R43, R38, RZ, 0xc0, !PT ;  /* 0x000000262b267212 */ /* 0x000fc400078ec0ff */
[----:B------:R-:W-:-:S04]  /*4820*/  VOTE.ANY R43, PT, P2 ;  /* 0x00000000002b7806 */ /* 0x000fc800010e0100 */
[----:B------:R-:W-:-:S04]  /*4830*/  @!P2 LOP3.LUT R43, RZ, R43, RZ, 0x33, !PT ;  /* 0x0000002bff2ba212 */ /* 0x000fc800078e33ff */
[----:B------:R-:W-:Y:S02]  /*4840*/  LOP3.LUT R38, R43, R38, RZ, 0xc0, !PT ;  /* 0x000000262b267212 */ /* 0x000fe400078ec0ff */
        /* <DEDUP_REMOVED lines=14> */
[----:B------:R-:W-:-:S04]  /*4930*/  LOP3.LUT R55, R43, R38, RZ, 0xc0, !PT ;  /* 0x000000262b377212 */ /* 0x000fc800078ec0ff */
[----:B------:R-:W0:Y:S01]  /*4940*/  FLO.U32 R43, R55 ;  /* 0x00000037002b7300 */ /* 0x000e2200000e0000 */
[----:B------:R-:W-:-:S07]  /*4950*/  LOP3.LUT R38, R14, R55, RZ, 0xc0, !PT ;  /* 0x000000370e267212 */ /* 0x000fce00078ec0ff */
[----:B------:R-:W1:Y:S01]  /*4960*/  POPC R38, R38 ;  /* 0x0000002600267309 */ /* 0x000e620000000000 */
[----:B0-----:R-:W-:-:S13]  /*4970*/  ISETP.NE.AND P0, PT, R24, R43, PT ;  /* 0x0000002b1800720c */ /* 0x001fda0003f05270 */
[----:B-1-34-:R-:W-:Y:S05]  /*4980*/  @P0 BRA `(.L_x_54) ;  /* 0x0000000000080947 */ /* 0x01afea0003800000 */
[----:B------:R-:W-:-:S05]  /*4990*/  IMAD R55, R40, 0x4, R29 ;  /* 0x0000000428377824 */ /* 0x000fca00078e021d */
[----:B------:R0:W1:Y:S02]  /*49a0*/  ATOMS.ADD R64, [R55], R38 ;  /* 0x000000263740738c */ /* 0x0000640000000000 */
.L_x_54:
[----:B------:R-:W-:Y:S05]  /*49b0*/  BSYNC.RECONVERGENT B0 ;  /* 0x0000000000007941 */ /* 0x000fea0003800200 */
.L_x_53:
[----:B------:R-:W-:Y:S01]  /*49c0*/  R2P PR, R58, 0x7f ;  /* 0x0000007f3a007804 */ /* 0x000fe20000000000 */
[----:B-1----:R1:W3:Y:S01]  /*49d0*/  SHFL.IDX PT, R43, R64, R43, 0x1f ;  /* 0x00001f2b402b7589 */ /* 0x0022e200000e0000 */
        /* <DEDUP_REMOVED lines=30> */
[----:B------:R-:W4:Y:S01]  /*4bc0*/  POPC R40, R40 ;  /* 0x0000002800287309 */ /* 0x000f220000000000 */
[----:B0-----:R-:W-:-:S13]  /*4bd0*/  ISETP.NE.AND P0, PT, R24, R55, PT ;  /* 0x000000371800720c */ /* 0x001fda0003f05270 */
[----:B-1-34-:R-:W-:Y:S05]  /*4be0*/  @P0 BRA `(.L_x_56) ;  /* 0x0000000000080947 */ /* 0x01afea0003800000 */
[----:B------:R-:W-:-:S05]  /*4bf0*/  IMAD R59, R58, 0x4, R29 ;  /* 0x000000043a3b7824 */ /* 0x000fca00078e021d */
[----:B------:R0:W1:Y:S02]  /*4c00*/  ATOMS.ADD R62, [R59], R40 ;  /* 0x000000283b3e738c */ /* 0x0000640000000000 */
.L_x_56:
[----:B------:R-:W-:Y:S05]  /*4c10*/  BSYNC.RECONVERGENT B0 ;  /* 0x0000000000007941 */ /* 0x000fea0003800200 */
.L_x_55:
[----:B------:R-:W-:Y:S01]  /*4c20*/  R2P PR, R60, 0x7f ;  /* 0x0000007f3c007804 */ /* 0x000fe20000000000 */
[----:B--2---:R-:W-:Y:S01]  /*4c30*/  IMAD.IADD R44, R44, 0x1, R47 ;  /* 0x000000012c2c7824 */ /* 0x004fe200078e022f */
[----:B------:R-:W-:Y:S01]  /*4c40*/  BSSY.RECONVERGENT B0, `(.L_x_57) ;  /* 0x0000025000007945 */ /* 0x000fe20003800200 */
[----:B------:R-:W-:Y:S02]  /*4c50*/  IMAD.IADD R46, R46, 0x1, R49 ;  /* 0x000000012e2e7824 */ /* 0x000fe400078e0231 */
[----:B-1----:R1:W2:Y:S01]  /*4c60*/  SHFL.IDX PT, R49, R62, R55, 0x1f ;  /* 0x00001f373e317589 */ /* 0x0022a200000e0000 */
[----:B------:R-:W-:-:S07]  /*4c70*/  IMAD.MOV.U32 R64, RZ, RZ, RZ ;  /* 0x000000ffff407224 */ /* 0x000fce00078e00ff */
[----:B------:R-:W-:Y:S02]  /*4c80*/  VOTE.ANY R58, PT, P0 ;  /* 0x00000000003a7806 */ /* 0x000fe400000e0100 */
[----:B------:R-:W-:Y:S02]  /*4c90*/  VOTE.ANY R47, PT, P1 ;  /* 0x00000000002f7806 */ /* 0x000fe400008e0100 */
        /* <DEDUP_REMOVED lines=22> */
[----:B------:R-:W-:Y:S02]  /*4e00*/  SHF.R.U32.HI R58, RZ, UR5, R6 ;  /* 0x00000005ff3a7c19 */ /* 0x000fe40008011606 */
[----:B0-----:R-:W0:Y:S01]  /*4e10*/  FLO.U32 R59, R61 ;  /* 0x0000003d003b7300 */ /* 0x001e2200000e0000 */
[----:B------:R-:W-:Y:S02]  /*4e20*/  LOP3.LUT R47, R14, R61, RZ, 0xc0, !PT ;  /* 0x0000003d0e2f7212 */ /* 0x000fe400078ec0ff */
[----:B------:R-:W-:-:S05]  /*4e30*/  LOP3.LUT R58, R58, UR4, RZ, 0x30, !PT ;  /* 0x000000043a3a7c12 */ /* 0x000fca000f8e30ff */
[----:B------:R-:W3:Y:S01]  /*4e40*/  POPC R47, R47 ;  /* 0x0000002f002f7309 */ /* 0x000ee20000000000 */
[----:B0-----:R-:W-:-:S13]  /*4e50*/  ISETP.NE.AND P0, PT, R24, R59, PT ;  /* 0x0000003b1800720c */ /* 0x001fda0003f05270 */
[----:B-123--:R-:W-:Y:S05]  /*4e60*/  @P0 BRA `(.L_x_58) ;  /* 0x0000000000080947 */ /* 0x00efea0003800000 */
[----:B------:R-:W-:-:S05]  /*4e70*/  IMAD R60, R60, 0x4, R29 ;  /* 0x000000043c3c7824 */ /* 0x000fca00078e021d */
[----:B------:R0:W1:Y:S02]  /*4e80*/  ATOMS.ADD R64, [R60], R47 ;  /* 0x0000002f3c40738c */ /* 0x0000640000000000 */
.L_x_58:
[----:B------:R-:W-:Y:S05]  /*4e90*/  BSYNC.RECONVERGENT B0 ;  /* 0x0000000000007941 */ /* 0x000fea0003800200 */
.L_x_57:
[----:B------:R-:W-:Y:S01]  /*4ea0*/  R2P PR, R58, 0x7f ;  /* 0x0000007f3a007804 */ /* 0x000fe20000000000 */
[----:B------:R-:W-:Y:S01]  /*4eb0*/  IMAD.IADD R52, R51, 0x1, R52 ;  /* 0x0000000133347824 */ /* 0x000fe200078e0234 */
[----:B-1----:R1:W2:Y:S01]  /*4ec0*/  SHFL.IDX PT, R64, R64, R59, 0x1f ;  /* 0x00001f3b40407589 */ /* 0x0022a200000e0000 */
[----:B------:R-:W-:Y:S01]  /*4ed0*/  BSSY.RECONVERGENT B0, `(.L_x_59) ;  /* 0x0000024000007945 */ /* 0x000fe20003800200 */
[----:B------:R-:W-:Y:S02]  /*4ee0*/  IMAD.IADD R56, R53, 0x1, R56 ;  /* 0x0000000135387824 */ /* 0x000fe400078e0238 */
[----:B------:R-:W-:-:S07]  /*4ef0*/  IMAD.MOV.U32 R62, RZ, RZ, RZ ;  /* 0x000000ffff3e7224 */ /* 0x000fce00078e00ff */
        /* <DEDUP_REMOVED lines=25> */
[----:B------:R-:W0:Y:S01]  /*5090*/  FLO.U32 R55, R61 ;  /* 0x0000003d00377300 */ /* 0x000e2200000e0000 */
[----:B------:R-:W-:Y:S02]  /*50a0*/  LOP3.LUT R51, R14, R61, RZ, 0xc0, !PT ;  /* 0x0000003d0e337212 */ /* 0x000fe400078ec0ff */
[----:B------:R-:W-:-:S05]  /*50b0*/  LOP3.LUT R60, R60, UR4, RZ, 0x30, !PT ;  /* 0x000000043c3c7c12 */ /* 0x000fca000f8e30ff */
[----:B------:R-:W3:Y:S01]  /*50c0*/  POPC R51, R51 ;  /* 0x0000003300337309 */ /* 0x000ee20000000000 */
[----:B0-----:R-:W-:-:S13]  /*50d0*/  ISETP.NE.AND P0, PT, R24, R55, PT ;  /* 0x000000371800720c */ /* 0x001fda0003f05270 */
[----:B-123--:R-:W-:Y:S05]  /*50e0*/  @P0 BRA `(.L_x_60) ;  /* 0x0000000000080947 */ /* 0x00efea0003800000 */
[----:B------:R-:W-:-:S05]  /*50f0*/  IMAD R58, R58, 0x4, R29 ;  /* 0x000000043a3a7824 */ /* 0x000fca00078e021d */
[----:B------:R0:W1:Y:S02]  /*5100*/  ATOMS.ADD R62, [R58], R51 ;  /* 0x000000333a3e738c */ /* 0x0000640000000000 */
.L_x_60:
[----:B------:R-:W-:Y:S05]  /*5110*/  BSYNC.RECONVERGENT B0 ;  /* 0x0000000000007941 */ /* 0x000fea0003800200 */
.L_x_59:
[----:B------:R-:W-:Y:S01]  /*5120*/  R2P PR, R60, 0x7f ;  /* 0x0000007f3c007804 */ /* 0x000fe20000000000 */
[----:B------:R-:W-:Y:S01]  /*5130*/  IMAD.IADD R48, R48, 0x1, R45 ;  /* 0x0000000130307824 */ /* 0x000fe200078e022d */
[----:B-1----:R1:W2:Y:S01]  /*5140*/  SHFL.IDX PT, R62, R62, R55, 0x1f ;  /* 0x00001f373e3e7589 */ /* 0x0022a200000e0000 */
[----:B------:R-:W-:Y:S01]  /*5150*/  BSSY.RECONVERGENT B0, `(.L_x_61) ;  /* 0x0000024000007945 */ /* 0x000fe20003800200 */
[----:B------:R-:W-:-:S09]  /*5160*/  IMAD.MOV.U32 R66, RZ, RZ, RZ ;  /* 0x000000ffff427224 */ /* 0x000fd200078e00ff */
        /* <DEDUP_REMOVED lines=23> */
[----:B------:R-:W-:Y:S01]  /*52e0*/  LOP3.LUT R53, R58, R53, RZ, 0xc0, !PT ;  /* 0x000000353a357212 */ /* 0x000fe200078ec0ff */
[----:B------:R-:W-:Y:S01]  /*52f0*/  IMAD.IADD R58, R37, 0x1, R36 ;  /* 0x00000001253a7824 */ /* 0x000fe200078e0224 */
        /* <DEDUP_REMOVED lines=9> */
.L_x_62:
[----:B------:R-:W-:Y:S05]  /*5390*/  BSYNC.RECONVERGENT B0 ;  /* 0x0000000000007941 */ /* 0x000fea0003800200 */
.L_x_61:
[----:B------:R-:W-:Y:S01]  /*53a0*/  R2P PR, R36, 0x7f ;  /* 0x0000007f24007804 */ /* 0x000fe20000000000 */
[----:B------:R-:W-:Y:S01]  /*53b0*/  IMAD.IADD R34, R35, 0x1, R34 ;  /* 0x0000000123227824 */ /* 0x000fe200078e0222 */
[----:B------:R-:W-:Y:S01]  /*53c0*/  BSSY.RECONVERGENT B0, `(.L_x_63) ;  /* 0x0000022000007945 */ /* 0x000fe20003800200 */
[----:B------:R-:W-:-:S10]  /*53d0*/  IMAD.MOV.U32 R55, RZ, RZ, RZ ;  /* 0x000000ffff377224 */ /* 0x000fd400078e00ff */
        /* <DEDUP_REMOVED lines=24> */
[----:B-1----:R0:W1:Y:S02]  /*5560*/  SHFL.IDX PT, R60, R66, R45, 0x1f ;  /* 0x00001f2d423c7589 */ /* 0x00206400000e0000 */
[----:B------:R-:W2:Y:S01]  /*5570*/  FLO.U32 R59, R53 ;  /* 0x00000035003b7300 */ /* 0x000ea200000e0000 */
[----:B------:R-:W-:-:S07]  /*5580*/  LOP3.LUT R35, R14, R53, RZ, 0xc0, !PT ;  /* 0x000000350e237212 */ /* 0x000fce00078ec0ff */
[----:B------:R-:W3:Y:S01]  /*5590*/  POPC R35, R35 ;  /* 0x0000002300237309 */ /* 0x000ee20000000000 */
[----:B--2---:R-:W-:-:S13]  /*55a0*/  ISETP.NE.AND P0, PT, R24, R59, PT ;  /* 0x0000003b1800720c */ /* 0x004fda0003f05270 */
[----:B01-3--:R-:W-:Y:S05]  /*55b0*/  @P0 BRA `(.L_x_64) ;  /* 0x0000000000080947 */ /* 0x00bfea0003800000 */
[----:B------:R-:W-:-:S05]  /*55c0*/  IMAD R36, R36, 0x4, R29 ;  /* 0x0000000424247824 */ /* 0x000fca00078e021d */
[----:B------:R0:W1:Y:S02]  /*55d0*/  ATOMS.ADD R55, [R36], R35 ;  /* 0x000000232437738c */ /* 0x0000640000000000 */
.L_x_64:
[----:B------:R-:W-:Y:S05]  /*55e0*/  BSYNC.RECONVERGENT B0 ;  /* 0x0000000000007941 */ /* 0x000fea0003800200 */
.L_x_63:
[----:B------:R-:W-:Y:S01]  /*55f0*/  R2P PR, R26, 0x7f ;  /* 0x0000007f1a007804 */ /* 0x000fe20000000000 */
[----:B01----:R0:W1:Y:S01]  /*5600*/  SHFL.IDX PT, R36, R55, R59, 0x1f ;  /* 0x00001f3b37247589 */ /* 0x00306200000e0000 */
[----:B------:R-:W-:Y:S11]  /*5610*/  BSSY.RECONVERGENT B0, `(.L_x_65) ;  /* 0x0000021000007945 */ /* 0x000ff60003800200 */
[----:B------:R-:W-:-:S02]  /*5620*/  VOTE.ANY R45, PT, P0 ;  /* 0x00000000002d7806 */ /* 0x000fc400000e0100 */
[----:B------:R-:W-:Y:S02]  /*5630*/  VOTE.ANY R66, PT, P1 ;  /* 0x0000000000427806 */ /* 0x000fe400008e0100 */
[----:B------:R-:W-:Y:S02]  /*5640*/  @!P0 LOP3.LUT R45, RZ, R45, RZ, 0x33, !PT ;  /* 0x0000002dff2d8212 */ /* 0x000fe400078e33ff */
[----:B------:R-:W-:Y:S02]  /*5650*/  @!P1 LOP3.LUT R66, RZ, R66, RZ, 0x33, !PT ;  /* 0x00000042ff429212 */ /* 0x000fe400078e33ff */
[----:B------:R-:W-:Y:S02]  /*5660*/  LOP3.LUT P0, RZ, R26, 0x80, RZ, 0xc0, !PT ;  /* 0x000000801aff7812 */ /* 0x000fe4000780c0ff */
        /* <DEDUP_REMOVED lines=19> */
[----:B------:R-:W2:Y:S01]  /*57a0*/  FLO.U32 R53, R45 ;  /* 0x0000002d00357300 */ /* 0x000ea200000e0000 */
[----:B------:R-:W-:-:S07]  /*57b0*/  LOP3.LUT R14, R14, R45, RZ, 0xc0, !PT ;  /* 0x0000002d0e0e7212 */ /* 0x000fce00078ec0ff */
[----:B0-----:R0:W3:Y:S01]  /*57c0*/  POPC R55, R14 ;  /* 0x0000000e00377309 */ /* 0x0010e20000000000 */
[----:B--2---:R-:W-:Y:S01]  /*57d0*/  ISETP.NE.AND P0, PT, R24, R53, PT ;  /* 0x000000351800720c */ /* 0x004fe20003f05270 */
[----:B------:R-:W-:-:S12]  /*57e0*/  IMAD.MOV.U32 R24, RZ, RZ, RZ ;  /* 0x000000ffff187224 */ /* 0x000fd800078e00ff */
[----:B01-3--:R-:W-:Y:S05]  /*57f0*/  @P0 BRA `(.L_x_66) ;  /* 0x0000000000080947 */ /* 0x00bfea0003800000 */
[----:B------:R-:W-:-:S06]  /*5800*/  IMAD R24, R26, 0x4, R29 ;  /* 0x000000041a187824 */ /* 0x000fcc00078e021d */
[----:B------:R0:W1:Y:S02]  /*5810*/  ATOMS.ADD R24, [R24], R55 ;  /* 0x000000371818738c */ /* 0x0000640000000000 */
.L_x_66:
[----:B------:R-:W-:Y:S05]  /*5820*/  BSYNC.RECONVERGENT B0 ;  /* 0x0000000000007941 */ /* 0x000fea0003800200 */
.L_x_65:
[----:B------:R-:W-:Y:S01]  /*5830*/  BAR.SYNC.DEFER_BLOCKING 0x0 ;  /* 0x0000000000007b1d */ /* 0x000fe20000010000 */
[----:B------:R-:W-:Y:S01]  /*5840*/  IMAD.IADD R26, R40, 0x1, R49 ;  /* 0x00000001281a7824 */ /* 0x000fe200078e0231 */
[----:B------:R-:W-:Y:S01]  /*5850*/  ISETP.NE.AND P0, PT, R50, RZ, PT ;  /* 0x000000ff3200720c */ /* 0x000fe20003f05270 */
[----:B------:R-:W-:Y:S02]  /*5860*/  IMAD.IADD R28, R28, 0x1, R39 ;  /* 0x000000011c1c7824 */ /* 0x000fe400078e0227 */
[----:B------:R-:W-:Y:S01]  /*5870*/  IMAD R40, R44, 0x4, R7 ;  /* 0x000000042c287824 */ /* 0x000fe200078e0207 */
[----:B------:R-:W-:Y:S01]  /*5880*/  BSSY B1, `(.L_x_67) ;  /* 0x000005c000017945 */ /* 0x000fe20003800000 */
[----:B------:R-:W-:Y:S01]  /*5890*/  IMAD.IADD R14, R38, 0x1, R43 ;  /* 0x00000001260e7824 */ /* 0x000fe200078e022b */
[----:B-1----:R-:W1:Y:S01]  /*58a0*/  SHFL.IDX PT, R24, R24, R53, 0x1f ;  /* 0x00001f3518187589 */ /* 0x002e6200000e0000 */
[----:B------:R-:W-:Y:S02]  /*58b0*/  IMAD R39, R46, 0x4, R7 ;  /* 0x000000042e277824 */ /* 0x000fe400078e0207 */
[----:B------:R-:W-:-:S02]  /*58c0*/  IMAD.IADD R60, R37, 0x1, R60 ;  /* 0x00000001253c7824 */ /* 0x000fc400078e023c */
[--C-:B------:R-:W-:Y:S02]  /*58d0*/  IMAD R38, R52, 0x4, R7.reuse ;  /* 0x0000000434267824 */ /* 0x100fe400078e0207 */
[----:B------:R-:W-:Y:S02]  /*58e0*/  IMAD.IADD R32, R33, 0x1, R32 ;  /* 0x0000000121207824 */ /* 0x000fe400078e0220 */
[----:B------:R-:W-:Y:S02]  /*58f0*/  IMAD.IADD R44, R35, 0x1, R36 ;  /* 0x00000001232c7824 */ /* 0x000fe400078e0224 */
[--C-:B------:R-:W-:Y:S02]  /*5900*/  IMAD R37, R56, 0x4, R7.reuse ;  /* 0x0000000438257824 */ /* 0x100fe400078e0207 */
[----:B------:R-:W-:Y:S02]  /*5910*/  IMAD.IADD R30, R31, 0x1, R30 ;  /* 0x000000011f1e7824 */ /* 0x000fe400078e021e */
[--C-:B------:R-:W-:Y:S01]  /*5920*/  IMAD R36, R48, 0x4, R7.reuse ;  /* 0x0000000430247824 */ /* 0x100fe200078e0207 */
[----:B------:R2:W-:Y:S01]  /*5930*/  STS [R40+-0x4], R27 ;  /* 0xfffffc1b28007388 */ /* 0x0005e20000000800 */
[----:B------:R-:W-:-:S02]  /*5940*/  IMAD R35, R58, 0x4, R7 ;  /* 0x000000043a237824 */ /* 0x000fc400078e0207 */
[--C-:B------:R-:W-:Y:S01]  /*5950*/  IMAD R34, R34, 0x4, R7.reuse ;  /* 0x0000000422227824 */ /* 0x100fe200078e0207 */
[----:B------:R-:W-:Y:S01]  /*5960*/  STS [R39+-0x4], R22 ;  /* 0xfffffc1627007388 */ /* 0x000fe20000000800 */
[--C-:B------:R-:W-:Y:S02]  /*5970*/  IMAD R33, R32, 0x4, R7.reuse ;  /* 0x0000000420217824 */ /* 0x100fe400078e0207 */
[----:B------:R-:W-:Y:S01]  /*5980*/  IMAD.IADD R64, R47, 0x1, R64 ;  /* 0x000000012f407824 */ /* 0x000fe200078e0240 */
[----:B------:R-:W-:Y:S01]  /*5990*/  STS [R38+-0x4], R21 ;  /* 0xfffffc1526007388 */ /* 0x000fe20000000800 */
[--C-:B------:R-:W-:Y:S02]  /*59a0*/  IMAD R32, R30, 0x4, R7.reuse ;  /* 0x000000041e207824 */ /* 0x100fe400078e0207 */
[----:B------:R-:W-:Y:S01]  /*59b0*/  IMAD.IADD R62, R51, 0x1, R62 ;  /* 0x00000001333e7824 */ /* 0x000fe200078e023e */
[----:B------:R-:W-:Y:S01]  /*59c0*/  STS [R37+-0x4], R18 ;  /* 0xfffffc1225007388 */ /* 0x000fe20000000800 */
[----:B------:R-:W-:-:S02]  /*59d0*/  IMAD R31, R28, 0x4, R7 ;  /* 0x000000041c1f7824 */ /* 0x000fc400078e0207 */
[--C-:B------:R-:W-:Y:S01]  /*59e0*/  IMAD R30, R14, 0x4, R7.reuse ;  /* 0x000000040e1e7824 */ /* 0x100fe200078e0207 */
[----:B------:R-:W-:Y:S01]  /*59f0*/  STS [R36+-0x4], R23 ;  /* 0xfffffc1724007388 */ /* 0x000fe20000000800 */
[--C-:B------:R-:W-:Y:S02]  /*5a00*/  IMAD R29, R26, 0x4, R7.reuse ;  /* 0x000000041a1d7824 */ /* 0x100fe400078e0207 */
[----:B-1----:R-:W-:Y:S01]  /*5a10*/  IMAD.IADD R24, R55, 0x1, R24 ;  /* 0x0000000137187824 */ /* 0x002fe200078e0218 */
[----:B------:R-:W-:Y:S01]  /*5a20*/  STS [R35+-0x4], R20 ;  /* 0xfffffc1423007388 */ /* 0x000fe20000000800 */
[--C-:B------:R-:W-:Y:S02]  /*5a30*/  IMAD R28, R64, 0x4, R7.reuse ;  /* 0x00000004401c7824 */ /* 0x100fe400078e0207 */
[--C-:B--2---:R-:W-:Y:S01]  /*5a40*/  IMAD R27, R62, 0x4, R7.reuse ;  /* 0x000000043e1b7824 */ /* 0x104fe200078e0207 */
[----:B------:R1:W-:Y:S01]  /*5a50*/  STS [R34+-0x4], R25 ;  /* 0xfffffc1922007388 */ /* 0x0003e20000000800 */
[----:B------:R-:W-:-:S02]  /*5a60*/  IMAD R26, R60, 0x4, R7 ;  /* 0x000000043c1a7824 */ /* 0x000fc400078e0207 */
[--C-:B------:R-:W-:Y:S01]  /*5a70*/  IMAD R24, R24, 0x4, R7.reuse ;  /* 0x0000000418187824 */ /* 0x100fe200078e0207 */
[----:B------:R-:W-:Y:S04]  /*5a80*/  STS [R33+-0x4], R10 ;  /* 0xfffffc0a21007388 */ /* 0x000fe80000000800 */
[----:B------:R-:W-:Y:S01]  /*5a90*/  STS [R32+-0x4], R17 ;  /* 0xfffffc1120007388 */ /* 0x000fe20000000800 */
[----:B-1----:R-:W-:-:S03]  /*5aa0*/  IMAD R25, R44, 0x4, R7 ;  /* 0x000000042c197824 */ /* 0x002fc600078e0207 */
[----:B------:R-:W-:Y:S04]  /*5ab0*/  STS [R31+-0x4], R12 ;  /* 0xfffffc0c1f007388 */ /* 0x000fe80000000800 */
[----:B------:R1:W-:Y:S04]  /*5ac0*/  STS [R30+-0x4], R19 ;  /* 0xfffffc131e007388 */ /* 0x0003e80000000800 */
[----:B------:R2:W-:Y:S04]  /*5ad0*/  STS [R29+-0x4], R16 ;  /* 0xfffffc101d007388 */ /* 0x0005e80000000800 */
[----:B------:R2:W-:Y:S01]  /*5ae0*/  STS [R28+-0x4], R9 ;  /* 0xfffffc091c007388 */ /* 0x0005e20000000800 */
[----:B-1----:R-:W-:-:S03]  /*5af0*/  IMAD R19, R3, 0x8, R7 ;  /* 0x0000000803137824 */ /* 0x002fc600078e0207 */
[----:B------:R2:W-:Y:S04]  /*5b00*/  STS [R27+-0x4], R6 ;  /* 0xfffffc061b007388 */ /* 0x0005e80000000800 */
[----:B------:R2:W-:Y:S04]  /*5b10*/  STS [R26+-0x4], R11 ;  /* 0xfffffc0b1a007388 */ /* 0x0005e80000000800 */
[----:B------:R2:W-:Y:S04]  /*5b20*/  STS [R25+-0x4], R8 ;  /* 0xfffffc0819007388 */ /* 0x0005e80000000800 */
[----:B------:R2:W-:Y:S01]  /*5b30*/  STS [R24+-0x4], R13 ;  /* 0xfffffc0d18007388 */ /* 0x0005e20000000800 */
[----:B------:R-:W-:Y:S05]  /*5b40*/  @P0 BRA `(.L_x_68) ;  /* 0x0000000000bc0947 */ /* 0x000fea0003800000 */
[----:B------:R-:W1:Y:S02]  /*5b50*/  LDCU.64 UR8, c[0x0][0x398] ;  /* 0x00007300ff0877ac */ /* 0x000e640008000a00 */
[----:B-1----:R-:W-:-:S04]  /*5b60*/  LEA R10, P0, R3, UR8, 0x3 ;  /* 0x00000008030a7c11 */ /* 0x002fc8000f8018ff */
[----:B--2---:R-:W-:-:S05]  /*5b70*/  LEA.HI.X R11, R3, UR9, RZ, 0x3, P0 ;  /* 0x00000009030b7c11 */ /* 0x004fca00080f1cff */
[----:B------:R-:W2:Y:S01]  /*5b80*/  LDG.E.64 R8, desc[UR6][R10.64] ;  /* 0x000000060a087981 */ /* 0x000ea2000c1e1b00 */
[----:B------:R-:W-:Y:S02]  /*5b90*/  SHF.R.S32.HI R13, RZ, 0x1f, R15 ;  /* 0x0000001fff0d7819 */ /* 0x000fe4000001140f */
[----:B--2---:R-:W-:-:S05]  /*5ba0*/  IADD3 R8, P0, PT, -R15, R8, RZ ;  /* 0x000000080f087210 */ /* 0x004fca0007f1e1ff */
[----:B------:R-:W-:Y:S01]  /*5bb0*/  IMAD.X R9, R9, 0x1, ~R13, P0 ;  /* 0x0000000109097824 */ /* 0x000fe200000e0e0d */
[----:B------:R-:W-:Y:S01]  /*5bc0*/  ISETP.GE.AND P0, PT, R42, 0x1, PT ;  /* 0x000000012a00780c */ /* 0x000fe20003f06270 */
[----:B------:R-:W-:-:S03]  /*5bd0*/  IMAD.MOV.U32 R13, RZ, RZ, R0 ;  /* 0x000000ffff0d7224 */ /* 0x000fc600078e0000 */
[----:B------:R1:W-:Y:S09]  /*5be0*/  STS.64 [R19+0x6600], R8 ;  /* 0x0066000813007388 */ /* 0x0003f20000000a00 */
[----:B------:R-:W-:Y:S05]  /*5bf0*/  @!P0 BRA `(.L_x_69) ;  /* 0x00000000006c8947 */ /* 0x000fea0003800000 */
[----:B------:R-:W-:Y:S01]  /*5c00*/  BSSY B0, `(.L_x_70) ;  /* 0x0000019000007945 */ /* 0x000fe20003800000 */
[----:B------:R-:W-:Y:S02]  /*5c10*/  IMAD.MOV.U32 R6, RZ, RZ, -0x1 ;  /* 0xffffffffff067424 */ /* 0x000fe400078e00ff */
[----:B------:R-:W-:Y:S02]  /*5c20*/  IMAD.MOV.U32 R10, RZ, RZ, R42 ;  /* 0x000000ffff0a7224 */ /* 0x000fe400078e002a */
[----:B------:R-:W-:-:S07]  /*5c30*/  IMAD.MOV.U32 R13, RZ, RZ, R0 ;  /* 0x000000ffff0d7224 */ /* 0x000fce00078e0000 */
.L_x_74:
[----:B-1----:R-:W1:Y:S01]  /*5c40*/  LDC.64 R8, c[0x0][0x380] ;  /* 0x0000e000ff087b82 */ /* 0x002e620000000a00 */
[----:B------:R-:W-:Y:S01]  /*5c50*/  VIADD R17, R10, 0xffffffff ;  /* 0xffffffff0a117836 */ /* 0x000fe20000000000 */
[----:B------:R-:W-:Y:S03]  /*5c60*/  BSSY B2, `(.L_x_71) ;  /* 0x0000008000027945 */ /* 0x000fe60003800000 */
[----:B------:R-:W-:-:S04]  /*5c70*/  IMAD R11, R17, 0x100, R3 ;  /* 0x00000100110b7824 */ /* 0x000fc800078e0203 */
[----:B-1----:R-:W-:-:S07]  /*5c80*/  IMAD.WIDE R8, R11, 0x4, R8 ;  /* 0x000000040b087825 */ /* 0x002fce00078e0208 */
.L_x_72:
[----:B------:R-:W-:Y:S05]  /*5c90*/  YIELD ;  /* 0x0000000000007946 */ /* 0x000fea0003800000 */
[----:B------:R1:W-:Y:S06]  /*5ca0*/  MEMBAR.SC.CTA ;  /* 0x0000000000007992 */ /* 0x0003ec0000000000 */
[----:B-1----:R-:W2:Y:S02]  /*5cb0*/  LDG.E.STRONG.SYS R11, desc[UR6][R8.64] ;  /* 0x00000006080b7981 */ /* 0x002ea4000c1f5900 */
[----:B--2---:R-:W-:-:S13]  /*5cc0*/  ISETP.NE.AND P0, PT, R11, RZ, PT ;  /* 0x000000ff0b00720c */ /* 0x004fda0003f05270 */
[----:B------:R-:W-:Y:S05]  /*5cd0*/  @!P0 BRA `(.L_x_72) ;  /* 0xfffffffc00ec8947 */ /* 0x000fea000383ffff */
[----:B------:R-:W-:Y:S05]  /*5ce0*/  BSYNC B2 ;  /* 0x0000000000027941 */ /* 0x000fea0003800000 */
.L_x_71:
[----:B------:R-:W-:Y:S01]  /*5cf0*/  BSSY.RECONVERGENT B2, `(.L_x_73) ;  /* 0x0000006000027945 */ /* 0x000fe20003800200 */
[C---:B------:R-:W-:Y:S02]  /*5d00*/  ISETP.GT.AND P0, PT, R11.reuse, -0x1, PT ;  /* 0xffffffff0b00780c */ /* 0x040fe40003f04270 */
[----:B------:R-:W-:Y:S01]  /*5d10*/  LOP3.LUT R8, R11, 0x3fffffff, RZ, 0xc0, !PT ;  /* 0x3fffffff0b087812 */ /* 0x000fe200078ec0ff */
[----:B------:R-:W-:Y:S05]  /*5d20*/  WARPSYNC.EXCLUSIVE R6 ;  /* 0x0000000006007348 */ /* 0x000fea0003a00000 */
[----:B------:R-:W-:-:S05]  /*5d30*/  IMAD.IADD R13, R8, 0x1, R13 ;  /* 0x00000001080d7824 */ /* 0x000fca00078e020d */
[----:B------:R-:W-:-:S07]  /*5d40*/  VOTE.ANY R6, PT, P0 ;  /* 0x0000000000067806 */ /* 0x000fce00000e0100 */
[----:B------:R-:W-:Y:S05]  /*5d50*/  BSYNC.RECONVERGENT B2 ;  /* 0x0000000000027941 */ /* 0x000fea0003800200 */
.L_x_73:
[----:B------:R-:W-:Y:S01]  /*5d60*/  ISETP.GT.U32.AND P1, PT, R10, 0x1, PT ;  /* 0x000000010a00780c */ /* 0x000fe20003f24070 */
[----:B------:R-:W-:-:S12]  /*5d70*/  IMAD.MOV.U32 R10, RZ, RZ, R17 ;  /* 0x000000ffff0a7224 */ /* 0x000fd800078e0011 */
[----:B------:R-:W-:Y:S05]  /*5d80*/  @P0 BRA P1, `(.L_x_74) ;  /* 0xfffffffc00ac0947 */ /* 0x000fea000083ffff */
[----:B------:R-:W-:Y:S05]  /*5d90*/  BSYNC B0 ;  /* 0x0000000000007941 */ /* 0x000fea0003800000 */
.L_x_70:
[----:B------:R2:W3:Y:S02]  /*5da0*/  LDS.64 R8, [R19+0x6600] ;  /* 0x0066000013087984 */ /* 0x0004e40000000a00 */
.L_x_69:
[----:B------:R-:W4:Y:S01]  /*5db0*/  LDC.64 R10, c[0x0][0x380] ;  /* 0x0000e000ff0a7b82 */ /* 0x000f220000000a00 */
[C---:B------:R-:W-:Y:S01]  /*5dc0*/  IMAD.IADD R17, R13.reuse, 0x1, -R0 ;  /* 0x000000010d117824 */ /* 0x040fe200078e0a00 */
[----:B------:R-:W-:Y:S01]  /*5dd0*/  LOP3.LUT R13, R13, 0x80000000, RZ, 0xfc, !PT ;  /* 0x800000000d0d7812 */ /* 0x000fe200078efcff */
[----:B------:R-:W-:-:S03]  /*5de0*/  IMAD R21, R42, 0x100, R3 ;  /* 0x000001002a157824 */ /* 0x000fc600078e0203 */
[----:B-1-3--:R-:W-:-:S04]  /*5df0*/  IADD3 R8, P0, PT, R17, R8, RZ ;  /* 0x0000000811087210 */ /* 0x00afc80007f1e0ff */
[----:B------:R-:W-:-:S05]  /*5e00*/  LEA.HI.X.SX32 R9, R17, R9, 0x1, P0 ;  /* 0x0000000911097211 */ /* 0x000fca00000f0eff */
[----:B------:R1:W-:Y:S01]  /*5e10*/  STS.64 [R19+0x6600], R8 ;  /* 0x0066000813007388 */ /* 0x0003e20000000a00 */
[----:B----4-:R-:W-:-:S05]  /*5e20*/  IMAD.WIDE R10, R21, 0x4, R10 ;  /* 0x00000004150a7825 */ /* 0x010fca00078e020a */
[----:B------:R1:W-:Y:S02]  /*5e30*/  STG.E.STRONG.SYS desc[UR6][R10.64], R13 ;  /* 0x0000000d0a007986 */ /* 0x0003e4000c115906 */
.L_x_68:
[----:B------:R-:W-:Y:S05]  /*5e40*/  BSYNC B1 ;  /* 0x0000000000017941 */ /* 0x000fea0003800000 */
.L_x_67:
[----:B------:R-:W3:Y:S01]  /*5e50*/  LDC R23, c[0x0][0x3c0] ;  /* 0x0000f000ff177b82 */ /* 0x000ee20000000800 */
[----:B--2---:R-:W-:-:S07]  /*5e60*/  VIADD R6, R54, 0x1980 ;  /* 0x0000198036067836 */ /* 0x004fce0000000000 */
[----:B-1----:R-:W1:Y:S01]  /*5e70*/  LDC.64 R10, c[0x0][0x390] ;  /* 0x0000e400ff0a7b82 */ /* 0x002e620000000a00 */
[----:B---3--:R-:W-:Y:S02]  /*5e80*/  ISETP.GE.AND P0, PT, R6, R23, PT ;  /* 0x000000170600720c */ /* 0x008fe40003f06270 */
[----:B-1----:R-:W-:-:S04]  /*5e90*/  ISETP.EQ.U32.AND P1, PT, R10, RZ, PT ;  /* 0x000000ff0a00720c */ /* 0x002fc80003f22070 */
[----:B------:R-:W-:-:S04]  /*5ea0*/  ISETP.EQ.OR.EX P0, PT, R11, RZ, !P0, P1 ;  /* 0x000000ff0b00720c */ /* 0x000fc80004702710 */
[----:B------:R-:W-:-:S13]  /*5eb0*/  ISETP.GT.U32.OR P0, PT, R3, 0xff, P0 ;  /* 0x000000ff0300780c */ /* 0x000fda0000704470 */
[----:B------:R-:W-:Y:S05]  /*5ec0*/  @P0 BRA `(.L_x_75) ;  /* 0x0000000000200947 */ /* 0x000fea0003800000 */
[----:B------:R-:W1:Y:S01]  /*5ed0*/  LDS.64 R8, [R19+0x6600] ;  /* 0x0066000013087984 */ /* 0x000e620000000a00 */
[C---:B------:R-:W-:Y:S02]  /*5ee0*/  LEA R10, P2, R3.reuse, R10, 0x3 ;  /* 0x0000000a030a7211 */ /* 0x040fe400078418ff */
[--C-:B------:R-:W-:Y:S02]  /*5ef0*/  SHF.R.S32.HI R13, RZ, 0x1f, R0.reuse ;  /* 0x0000001fff0d7819 */ /* 0x100fe40000011400 */
[----:B------:R-:W-:Y:S02]  /*5f00*/  LEA.HI.X R11, R3, R11, RZ, 0x3, P2 ;  /* 0x0000000b030b7211 */ /* 0x000fe400010f1cff */
[----:B-1----:R-:W-:Y:S02]  /*5f10*/  IADD3 R8, P0, P1, R8, R15, R0 ;  /* 0x0000000f08087210 */ /* 0x002fe4000791e000 */
[----:B------:R-:W-:-:S04]  /*5f20*/  SHF.R.S32.HI R15, RZ, 0x1f, R15 ;  /* 0x0000001fff0f7819 */ /* 0x000fc8000001140f */
[----:B------:R-:W-:-:S05]  /*5f30*/  IADD3.X R9, PT, PT, R9, R15, R13, P0, P1 ;  /* 0x0000000f09097210 */ /* 0x000fca00007e240d */
[----:B------:R1:W-:Y:S02]  /*5f40*/  STG.E.64 desc[UR6][R10.64], R8 ;  /* 0x000000080a007986 */ /* 0x0003e4000c101b06 */
.L_x_75:
[----:B------:R-:W-:Y:S01]  /*5f50*/  ISETP.GT.AND P0, PT, R6, R23, PT ;  /* 0x000000170600720c */ /* 0x000fe20003f04270 */
[----:B------:R-:W-:Y:S05]  /*5f60*/  WARPSYNC.ALL ;  /* 0x0000000000007948 */ /* 0x000fea0003800000 */
[----:B------:R-:W-:Y:S01]  /*5f70*/  BAR.SYNC.DEFER_BLOCKING 0x0 ;  /* 0x0000000000007b1d */ /* 0x000fe20000010000 */
[----:B------:R-:W-:-:S06]  /*5f80*/  IMAD R22, R3, 0x4, R7 ;  /* 0x0000000403167824 */ /* 0x000fcc00078e0207 */
[----:B------:R-:W-:Y:S05]  /*5f90*/  @P0 BRA `(.L_x_76) ;  /* 0x0000000c003c0947 */ /* 0x000fea0003800000 */
[----:B------:R-:W2:Y:S01]  /*5fa0*/  LDS R0, [R22] ;  /* 0x0000000016007984 */ /* 0x000ea20000000800 */
[----:B------:R-:W2:Y:S01]  /*5fb0*/  LDCU UR5, c[0x0][0x3c4] ;  /* 0x00007880ff0577ac */ /* 0x000ea20008000800 */
[----:B------:R-:W3:Y:S01]  /*5fc0*/  LDCU.64 UR8, c[0x0][0x3a0] ;  /* 0x00007400ff0877ac */ /* 0x000ee20008000a00 */
[----:B--2---:R-:W-:Y:S02]  /*5fd0*/  SHF.R.U32.HI R6, RZ, UR5, R0 ;  /* 0x00000005ff067c19 */ /* 0x004fe40008011600 */
[----:B------:R-:W-:Y:S02]  /*5fe0*/  LOP3.LUT R15, R0, 0x80000000, RZ, 0x3c, !PT ;  /* 0x80000000000f7812 */ /* 0x000fe400078e3cff */
[----:B------:R-:W-:-:S05]  /*5ff0*/  LOP3.LUT R6, R6, UR4, RZ, 0x30, !PT ;  /* 0x0000000406067c12 */ /* 0x000fca000f8e30ff */
[----:B-1----:R-:W-:-:S06]  /*6000*/  IMAD R8, R6, 0x8, R7 ;  /* 0x0000000806087824 */ /* 0x002fcc00078e0207 */
[----:B------:R-:W1:Y:S02]  /*6010*/  LDS.64 R8, [R8+0x6600] ;  /* 0x0066000008087984 */ /* 0x000e640000000a00 */
[----:B-1----:R-:W-:-:S05]  /*6020*/  IADD3 R6, P1, PT, R8, R3, RZ ;  /* 0x0000000308067210 */ /* 0x002fca0007f3e0ff */
[----:B------:R-:W-:Y:S01]  /*6030*/  IMAD.X R9, RZ, RZ, R9, P1 ;  /* 0x000000ffff097224 */ /* 0x000fe200008e0609 */
[----:B---3--:R-:W-:-:S04]  /*6040*/  LEA R10, P1, R6, UR8, 0x2 ;  /* 0x00000008060a7c11 */ /* 0x008fc8000f8210ff */
[----:B------:R-:W-:-:S05]  /*6050*/  LEA.HI.X R11, R6, UR9, R9, 0x2, P1 ;  /* 0x00000009060b7c11 */ /* 0x000fca00088f1409 */
[----:B------:R-:W-:Y:S01]  /*6060*/  STG.E desc[UR6][R10.64], R15 ;  /* 0x0000000f0a007986 */ /* 0x000fe2000c101906 */
[----:B------:R-:W-:-:S03]  /*6070*/  NOP ;  /* 0x0000000000007918 */ /* 0x000fc60000000000 */
[----:B------:R-:W1:Y:S02]  /*6080*/  LDS R0, [R22+0x600] ;  /* 0x0006000016007984 */ /* 0x000e640000000800 */
[----:B-1----:R-:W-:Y:S02]  /*6090*/  SHF.R.U32.HI R6, RZ, UR5, R0 ;  /* 0x00000005ff067c19 */ /* 0x002fe40008011600 */
[----:B------:R-:W-:Y:S02]  /*60a0*/  LOP3.LUT R15, R0, 0x80000000, RZ, 0x3c, !PT ;  /* 0x80000000000f7812 */ /* 0x000fe400078e3cff */
[----:B------:R-:W-:-:S05]  /*60b0*/  LOP3.LUT R6, R6, UR4, RZ, 0x30, !PT ;  /* 0x0000000406067c12 */ /* 0x000fca000f8e30ff */
[----:B------:R-:W-:-:S06]  /*60c0*/  IMAD R8, R6, 0x8, R7 ;  /* 0x0000000806087824 */ /* 0x000fcc00078e0207 */
[----:B------:R-:W1:Y:S02]  /*60d0*/  LDS.64 R8, [R8+0x6600] ;  /* 0x0066000008087984 */ /* 0x000e640000000a00 */
[----:B-1----:R-:W-:-:S05]  /*60e0*/  IADD3 R6, P1, PT, R8, R3, RZ ;  /* 0x0000000308067210 */ /* 0x002fca0007f3e0ff */
[----:B------:R-:W-:Y:S01]  /*60f0*/  IMAD.X R9, RZ, RZ, R9, P1 ;  /* 0x000000ffff097224 */ /* 0x000fe200008e0609 */
[----:B------:R-:W-:-:S04]  /*6100*/  LEA R12, P1, R6, UR8, 0x2 ;  /* 0x00000008060c7c11 */ /* 0x000fc8000f8210ff */
        /* <DEDUP_REMOVED lines=163> */
[----:B------:R-:W-:-:S05]  /*6b40*/  IMAD R12, R6, 0x8, R7 ;  /* 0x00000008060c7824 */ /* 0x000fca00078e0207 */
        /* <DEDUP_REMOVED lines=17> */
[----:B------:R1:W-:Y:S01]  /*6c60*/  STG.E desc[UR6][R6.64+0x6000], R9 ;  /* 0x0060000906007986 */ /* 0x0003e2000c101906 */
[----:B------:R-:W-:Y:S01]  /*6c70*/  NOP ;  /* 0x0000000000007918 */ /* 0x000fe20000000000 */
[----:B------:R-:W-:Y:S05]  /*6c80*/  BRA `(.L_x_77) ;  /* 0x00000014000c7947 */ /* 0x000fea0003800000 */
.L_x_76:
[----:B-1----:R-:W-:Y:S01]  /*6c90*/  IMAD R9, R42, -0x1980, R23 ;  /* 0xffffe6802a097824 */ /* 0x002fe200078e0217 */
[----:B------:R-:W-:Y:S01]  /*6ca0*/  BSSY.RECONVERGENT B0, `(.L_x_78) ;  /* 0x000001b000007945 */ /* 0x000fe20003800200 */
[C---:B------:R-:W-:Y:S02]  /*6cb0*/  VIADD R0, R3.reuse, 0x180 ;  /* 0x0000018003007836 */ /* 0x040fe40000000000 */
[C---:B------:R-:W-:Y:S01]  /*6cc0*/  VIADD R6, R3.reuse, 0x300 ;  /* 0x0000030003067836 */ /* 0x040fe20000000000 */
[CC--:B------:R-:W-:Y:S01]  /*6cd0*/  ISETP.GE.AND P1, PT, R3.reuse, R9.reuse, PT ;  /* 0x000000090300720c */ /* 0x0c0fe20003f26270 */
[C---:B------:R-:W-:Y:S01]  /*6ce0*/  VIADD R8, R3.reuse, 0x480 ;  /* 0x0000048003087836 */ /* 0x040fe20000000000 */
[-C--:B------:R-:W-:Y:S01]  /*6cf0*/  ISETP.GE.AND P2, PT, R0, R9.reuse, PT ;  /* 0x000000090000720c */ /* 0x080fe20003f46270 */
[C---:B------:R-:W-:Y:S01]  /*6d00*/  VIADD R0, R3.reuse, 0x600 ;  /* 0x0000060003007836 */ /* 0x040fe20000000000 */
[-C--:B------:R-:W-:Y:S01]  /*6d10*/  ISETP.GE.AND P3, PT, R6, R9.reuse, PT ;  /* 0x000000090600720c */ /* 0x080fe20003f66270 */
[C---:B------:R-:W-:Y:S01]  /*6d20*/  VIADD R6, R3.reuse, 0x780 ;  /* 0x0000078003067836 */ /* 0x040fe20000000000 */
[-C--:B------:R-:W-:Y:S01]  /*6d30*/  ISETP.GE.AND P4, PT, R8, R9.reuse, PT ;  /* 0x000000090800720c */ /* 0x080fe20003f86270 */
[----:B------:R-:W-:Y:S01]  /*6d40*/  VIADD R8, R3, 0x900 ;  /* 0x0000090003087836 */ /* 0x000fe20000000000 */
[----:B------:R-:W-:-:S02]  /*6d50*/  ISETP.GE.AND P5, PT, R0, R9, PT ;  /* 0x000000090000720c */ /* 0x000fc40003fa6270 */
[----:B------:R-:W-:-:S03]  /*6d60*/  ISETP.GE.AND P6, PT, R6, R9, PT ;  /* 0x000000090600720c */ /* 0x000fc60003fc6270 */
[----:B------:R-:W-:Y:S10]  /*6d70*/  @P1 BRA `(.L_x_79) ;  /* 0x0000000000341947 */ /* 0x000ff40003800000 */
[----:B------:R-:W1:Y:S01]  /*6d80*/  LDS R0, [R22] ;  /* 0x0000000016007984 */ /* 0x000e620000000800 */
[----:B------:R-:W1:Y:S01]  /*6d90*/  LDCU UR5, c[0x0][0x3c4] ;  /* 0x00007880ff0577ac */ /* 0x000e620008000800 */
[----:B------:R-:W2:Y:S01]  /*6da0*/  LDCU.64 UR8, c[0x0][0x3a0] ;  /* 0x00007400ff0877ac */ /* 0x000ea20008000a00 */
[----:B-1----:R-:W-:Y:S02]  /*6db0*/  SHF.R.U32.HI R6, RZ, UR5, R0 ;  /* 0x00000005ff067c19 */ /* 0x002fe40008011600 */
[----:B------:R-:W-:Y:S02]  /*6dc0*/  LOP3.LUT R13, R0, 0x80000000, RZ, 0x3c, !PT ;  /* 0x80000000000d7812 */ /* 0x000fe400078e3cff */
[----:B------:R-:W-:-:S05]  /*6dd0*/  LOP3.LUT R6, R6, UR4, RZ, 0x30, !PT ;  /* 0x0000000406067c12 */ /* 0x000fca000f8e30ff */
[----:B------:R-:W-:-:S05]  /*6de0*/  IMAD R6, R6, 0x8, R7 ;  /* 0x0000000806067824 */ /* 0x000fca00078e0207 */
[----:B------:R-:W1:Y:S02]  /*6df0*/  LDS.64 R10, [R6+0x6600] ;  /* 0x00660000060a7984 */ /* 0x000e640000000a00 */
[----:B-1----:R-:W-:-:S05]  /*6e00*/  IADD3 R12, P1, PT, R10, R3, RZ ;  /* 0x000000030a0c7210 */ /* 0x002fca0007f3e0ff */
[----:B------:R-:W-:Y:S01]  /*6e10*/  IMAD.X R11, RZ, RZ, R11, P1 ;  /* 0x000000ffff0b7224 */ /* 0x000fe200008e060b */
[----:B--2---:R-:W-:-:S04]  /*6e20*/  LEA R10, P1, R12, UR8, 0x2 ;  /* 0x000000080c0a7c11 */ /* 0x004fc8000f8210ff */
[----:B------:R-:W-:-:S05]  /*6e30*/  LEA.HI.X R11, R12, UR9, R11, 0x2, P1 ;  /* 0x000000090c0b7c11 */ /* 0x000fca00088f140b */
[----:B------:R1:W-:Y:S04]  /*6e40*/  STG.E desc[UR6][R10.64], R13 ;  /* 0x0000000d0a007986 */ /* 0x0003e8000c101906 */
.L_x_79:
[----:B------:R-:W-:Y:S05]  /*6e50*/  BSYNC.RECONVERGENT B0 ;  /* 0x0000000000007941 */ /* 0x000fea0003800200 */
.L_x_78:
[----:B------:R-:W-:Y:S01]  /*6e60*/  NOP ;  /* 0x0000000000007918 */ /* 0x000fe20000000000 */
[----:B------:R-:W-:Y:S01]  /*6e70*/  BSSY.RECONVERGENT B0, `(.L_x_80) ;  /* 0x0000011000007945 */ /* 0x000fe20003800200 */
[----:B------:R-:W-:Y:S01]  /*6e80*/  ISETP.GE.AND P1, PT, R8, R9, PT ;  /* 0x000000090800720c */ /* 0x000fe20003f26270 */
[----:B------:R-:W-:Y:S02]  /*6e90*/  VIADD R8, R3, 0xa80 ;  /* 0x00000a8003087836 */ /* 0x000fe40000000000 */
[----:B------:R-:W-:Y:S10]  /*6ea0*/  @P2 BRA `(.L_x_81) ;  /* 0x0000000000342947 */ /* 0x000ff40003800000 */
[----:B------:R-:W2:Y:S01]  /*6eb0*/  LDS R0, [R22+0x600] ;  /* 0x0006000016007984 */ /* 0x000ea20000000800 */
[----:B------:R-:W2:Y:S01]  /*6ec0*/  LDCU UR5, c[0x0][0x3c4] ;  /* 0x00007880ff0577ac */ /* 0x000ea20008000800 */
[----:B------:R-:W3:Y:S01]  /*6ed0*/  LDCU.64 UR8, c[0x0][0x3a0] ;  /* 0x00007400ff0877ac */ /* 0x000ee20008000a00 */
[----:B--2---:R-:W-:Y:S02]  /*6ee0*/  SHF.R.U32.HI R6, RZ, UR5, R0 ;  /* 0x00000005ff067c19 */ /* 0x004fe40008011600 */
[----:B-1----:R-:W-:Y:S02]  /*6ef0*/  LOP3.LUT R13, R0, 0x80000000, RZ, 0x3c, !PT ;  /* 0x80000000000d7812 */ /* 0x002fe400078e3cff */
[----:B------:R-:W-:-:S05]  /*6f00*/  LOP3.LUT R6, R6, UR4, RZ, 0x30, !PT ;  /* 0x0000000406067c12 */ /* 0x000fca000f8e30ff */
[----:B------:R-:W-:-:S05]  /*6f10*/  IMAD R6, R6, 0x8, R7 ;  /* 0x0000000806067824 */ /* 0x000fca00078e0207 */
[----:B------:R-:W1:Y:S02]  /*6f20*/  LDS.64 R10, [R6+0x6600] ;  /* 0x00660000060a7984 */ /* 0x000e640000000a00 */
[----:B-1----:R-:W-:-:S05]  /*6f30*/  IADD3 R12, P2, PT, R10, R3, RZ ;  /* 0x000000030a0c7210 */ /* 0x002fca0007f5e0ff */
[----:B------:R-:W-:Y:S01]  /*6f40*/  IMAD.X R11, RZ, RZ, R11, P2 ;  /* 0x000000ffff0b7224 */ /* 0x000fe200010e060b */
[----:B---3--:R-:W-:-:S04]  /*6f50*/  LEA R10, P2, R12, UR8, 0x2 ;  /* 0x000000080c0a7c11 */ /* 0x008fc8000f8410ff */
[----:B------:R-:W-:-:S05]  /*6f60*/  LEA.HI.X R11, R12, UR9, R11, 0x2, P2 ;  /* 0x000000090c0b7c11 */ /* 0x000fca00090f140b */
[----:B------:R2:W-:Y:S04]  /*6f70*/  STG.E desc[UR6][R10.64+0x600], R13 ;  /* 0x0006000d0a007986 */ /* 0x0005e8000c101906 */
.L_x_81:
[----:B------:R-:W-:Y:S05]  /*6f80*/  BSYNC.RECONVERGENT B0 ;  /* 0x0000000000007941 */ /* 0x000fea0003800200 */
.L_x_80:
[----:B------:R-:W-:Y:S01]  /*6f90*/  NOP ;  /* 0x0000000000007918 */ /* 0x000fe20000000000 */
[----:B------:R-:W-:Y:S01]  /*6fa0*/  BSSY.RECONVERGENT B0, `(.L_x_82) ;  /* 0x0000011000007945 */ /* 0x000fe20003800200 */
[----:B------:R-:W-:Y:S02]  /*6fb0*/  ISETP.GE.AND P2, PT, R8, R9, PT ;  /* 0x000000090800720c */ /* 0x000fe40003f46270 */
[----:B------:R-:W-:Y:S01]  /*6fc0*/  LOP3.LUT R8, R3, 0xc00, RZ, 0xfc, !PT ;  /* 0x00000c0003087812 */ /* 0x000fe200078efcff */
[----:B------:R-:W-:Y:S10]  /*6fd0*/  @P3 BRA `(.L_x_83) ;  /* 0x0000000000343947 */ /* 0x000ff40003800000 */
[----:B------:R-:W3:Y:S01]  /*6fe0*/  LDS R0, [R22+0xc00] ;  /* 0x000c000016007984 */ /* 0x000ee20000000800 */
[----:B------:R-:W3:Y:S01]  /*6ff0*/  LDCU UR5, c[0x0][0x3c4] ;  /* 0x00007880ff0577ac */ /* 0x000ee20008000800 */
[----:B------:R-:W4:Y:S01]  /*7000*/  LDCU.64 UR8, c[0x0][0x3a0] ;  /* 0x00007400ff0877ac */ /* 0x000f220008000a00 */
[----:B---3--:R-:W-:Y:S02]  /*7010*/  SHF.R.U32.HI R6, RZ, UR5, R0 ;  /* 0x00000005ff067c19 */ /* 0x008fe40008011600 */
[----:B-12---:R-:W-:Y:S02]  /*7020*/  LOP3.LUT R13, R0, 0x80000000, RZ, 0x3c, !PT ;  /* 0x80000000000d7812 */ /* 0x006fe400078e3cff */
[----:B------:R-:W-:-:S05]  /*7030*/  LOP3.LUT R6, R6, UR4, RZ, 0x30, !PT ;  /* 0x0000000406067c12 */ /* 0x000fca000f8e30ff */
[----:B------:R-:W-:-:S05]  /*7040*/  IMAD R6, R6, 0x8, R7 ;  /* 0x0000000806067824 */ /* 0x000fca00078e0207 */
[----:B------:R-:W1:Y:S02]  /*7050*/  LDS.64 R10, [R6+0x6600] ;  /* 0x00660000060a7984 */ /* 0x000e640000000a00 */
[----:B-1----:R-:W-:-:S05]  /*7060*/  IADD3 R12, P3, PT, R10, R3, RZ ;  /* 0x000000030a0c7210 */ /* 0x002fca0007f7e0ff */
[----:B------:R-:W-:Y:S01]  /*7070*/  IMAD.X R11, RZ, RZ, R11, P3 ;  /* 0x000000ffff0b7224 */ /* 0x000fe200018e060b */
[----:B----4-:R-:W-:-:S04]  /*7080*/  LEA R10, P3, R12, UR8, 0x2 ;  /* 0x000000080c0a7c11 */ /* 0x010fc8000f8610ff */
[----:B------:R-:W-:-:S05]  /*7090*/  LEA.HI.X R11, R12, UR9, R11, 0x2, P3 ;  /* 0x000000090c0b7c11 */ /* 0x000fca00098f140b */
[----:B------:R3:W-:Y:S04]  /*70a0*/  STG.E desc[UR6][R10.64+0xc00], R13 ;  /* 0x000c000d0a007986 */ /* 0x0007e8000c101906 */
.L_x_83:
[----:B------:R-:W-:Y:S05]  /*70b0*/  BSYNC.RECONVERGENT B0 ;  /* 0x0000000000007941 */ /* 0x000fea0003800200 */
.L_x_82:
[----:B------:R-:W-:Y:S01]  /*70c0*/  NOP ;  /* 0x0000000000007918 */ /* 0x000fe20000000000 */
[----:B------:R-:W-:Y:S01]  /*70d0*/  BSSY.RECONVERGENT B0, `(.L_x_84) ;  /* 0x0000011000007945 */ /* 0x000fe20003800200 */
[----:B------:R-:W-:Y:S01]  /*70e0*/  ISETP.GE.AND P3, PT, R8, R9, PT ;  /* 0x000000090800720c */ /* 0x000fe20003f66270 */
[----:B------:R-:W-:Y:S02]  /*70f0*/  VIADD R8, R3, 0xd80 ;  /* 0x00000d8003087836 */ /* 0x000fe40000000000 */
[----:B------:R-:W-:Y:S10]  /*7100*/  @P4 BRA `(.L_x_85) ;  /* 0x0000000000344947 */ /* 0x000ff40003800000 */
[----:B------:R-:W4:Y:S01]  /*7110*/  LDS R0, [R22+0x1200] ;  /* 0x0012000016007984 */ /* 0x000f220000000800 */
[----:B------:R-:W4:Y:S01]  /*7120*/  LDCU UR5, c[0x0][0x3c4] ;  /* 0x00007880ff0577ac */ /* 0x000f220008000800 */
[----:B------:R-:W5:Y:S01]  /*7130*/  LDCU.64 UR8, c[0x0][0x3a0] ;  /* 0x00007400ff0877ac */ /* 0x000f620008000a00 */
[----:B----4-:R-:W-:Y:S02]  /*7140*/  SHF.R.U32.HI R6, RZ, UR5, R0 ;  /* 0x00000005ff067c19 */ /* 0x010fe40008011600 */
[----:B-123--:R-:W-:Y:S02]  /*7150*/  LOP3.LUT R13, R0, 0x80000000, RZ, 0x3c, !PT ;  /* 0x80000000000d7812 */ /* 0x00efe400078e3cff */
[----:B------:R-:W-:-:S05]  /*7160*/  LOP3.LUT R6, R6, UR4, RZ, 0x30, !PT ;  /* 0x0000000406067c12 */ /* 0x000fca000f8e30ff */
[----:B------:R-:W-:-:S05]  /*7170*/  IMAD R6, R6, 0x8, R7 ;  /* 0x0000000806067824 */ /* 0x000fca00078e0207 */
[----:B------:R-:W1:Y:S02]  /*7180*/  LDS.64 R10, [R6+0x6600] ;  /* 0x00660000060a7984 */ /* 0x000e640000000a00 */
[----:B-1----:R-:W-:-:S05]  /*7190*/  IADD3 R12, P4, PT, R10, R3, RZ ;  /* 0x000000030a0c7210 */ /* 0x002fca0007f9e0ff */
[----:B------:R-:W-:Y:S01]  /*71a0*/  IMAD.X R11, RZ, RZ, R11, P4 ;  /* 0x000000ffff0b7224 */ /* 0x000fe200020e060b */
[----:B-----5:R-:W-:-:S04]  /*71b0*/  LEA R10, P4, R12, UR8, 0x2 ;  /* 0x000000080c0a7c11 */ /* 0x020fc8000f8810ff */
[----:B------:R-:W-:-:S05]  /*71c0*/  LEA.HI.X R11, R12, UR9, R11, 0x2, P4 ;  /* 0x000000090c0b7c11 */ /* 0x000fca000a0f140b */
[----:B------:R4:W-:Y:S04]  /*71d0*/  STG.E desc[UR6][R10.64+0x1200], R13 ;  /* 0x0012000d0a007986 */ /* 0x0009e8000c101906 */
.L_x_85:
[----:B------:R-:W-:Y:S05]  /*71e0*/  BSYNC.RECONVERGENT B0 ;  /* 0x0000000000007941 */ /* 0x000fea0003800200 */
.L_x_84:
[----:B------:R-:W-:Y:S01]  /*71f0*/  NOP ;  /* 0x0000000000007918 */ /* 0x000fe20000000000 */
[----:B------:R-:W-:Y:S01]  /*7200*/  BSSY.RECONVERGENT B0, `(.L_x_86) ;  /* 0x0000011000007945 */ /* 0x000fe20003800200 */
[----:B------:R-:W-:Y:S01]  /*7210*/  ISETP.GE.AND P4, PT, R8, R9, PT ;  /* 0x000000090800720c */ /* 0x000fe20003f86270 */
[----:B------:R-:W-:Y:S02]  /*7220*/  VIADD R8, R3, 0xf00 ;  /* 0x00000f0003087836 */ /* 0x000fe40000000000 */
[----:B------:R-:W-:Y:S10]  /*7230*/  @P5 BRA `(.L_x_87) ;  /* 0x0000000000345947 */ /* 0x000ff40003800000 */
[----:B------:R-:W5:Y:S01]  /*7240*/  LDS R0, [R22+0x1800] ;  /* 0x0018000016007984 */ /* 0x000f620000000800 */
[----:B------:R-:W5:Y:S01]  /*7250*/  LDCU UR5, c[0x0][0x3c4] ;  /* 0x00007880ff0577ac */ /* 0x000f620008000800 */
[----:B------:R-:W0:Y:S01]  /*7260*/  LDCU.64 UR8, c[0x0][0x3a0] ;  /* 0x00007400ff0877ac */ /* 0x000e220008000a00 */
[----:B-----5:R-:W-:Y:S02]  /*7270*/  SHF.R.U32.HI R6, RZ, UR5, R0 ;  /* 0x00000005ff067c19 */ /* 0x020fe40008011600 */
[----:B-1234-:R-:W-:Y:S02]  /*7280*/  LOP3.LUT R13, R0, 0x80000000, RZ, 0x3c, !PT ;  /* 0x80000000000d7812 */ /* 0x01efe400078e3cff */
[----:B------:R-:W-:-:S05]  /*7290*/  LOP3.LUT R6, R6, UR4, RZ, 0x30, !PT ;  /* 0x0000000406067c12 */ /* 0x000fca000f8e30ff */
[----:B------:R-:W-:-:S05]  /*72a0*/  IMAD R6, R6, 0x8, R7 ;  /* 0x0000000806067824 */ /* 0x000fca00078e0207 */
[----:B------:R-:W1:Y:S02]  /*72b0*/  LDS.64 R10, [R6+0x6600] ;  /* 0x00660000060a7984 */ /* 0x000e640000000a00 */
[----:B-1----:R-:W-:-:S05]  /*72c0*/  IADD3 R12, P5, PT, R10, R3, RZ ;  /* 0x000000030a0c7210 */ /* 0x002fca0007fbe0ff */
[----:B------:R-:W-:Y:S01]  /*72d0*/  IMAD.X R11, RZ, RZ, R11, P5 ;  /* 0x000000ffff0b7224 */ /* 0x000fe200028e060b */
[----:B0-----:R-:W-:-:S04]  /*72e0*/  LEA R10, P5, R12, UR8, 0x2 ;  /* 0x000000080c0a7c11 */ /* 0x001fc8000f8a10ff */
[----:B------:R-:W-:-:S05]  /*72f0*/  LEA.HI.X R11, R12, UR9, R11, 0x2, P5 ;  /* 0x000000090c0b7c11 */ /* 0x000fca000a8f140b */
[----:B------:R0:W-:Y:S04]  /*7300*/  STG.E desc[UR6][R10.64+0x1800], R13 ;  /* 0x0018000d0a007986 */ /* 0x0001e8000c101906 */
.L_x_87:
[----:B------:R-:W-:Y:S05]  /*7310*/  BSYNC.RECONVERGENT B0 ;  /* 0x0000000000007941 */ /* 0x000fea0003800200 */
.L_x_86:
        /* <DEDUP_REMOVED lines=9> */
[----:B01234-:R-:W-:Y:S02]  /*73b0*/  LOP3.LUT R13, R0, 0x80000000, RZ, 0x3c, !PT ;  /* 0x80000000000d7812 */ /* 0x01ffe400078e3cff */
[----:B------:R-:W-:-:S05]  /*73c0*/  LOP3.LUT R6, R6, UR4, RZ, 0x30, !PT ;  /* 0x0000000406067c12 */ /* 0x000fca000f8e30ff */
[----:B------:R-:W-:-:S05]  /*73d0*/  IMAD R6, R6, 0x8, R7 ;  /* 0x0000000806067824 */ /* 0x000fca00078e0207 */
[----:B------:R-:W0:Y:S02]  /*73e0*/  LDS.64 R10, [R6+0x6600] ;  /* 0x00660000060a7984 */ /* 0x000e240000000a00 */
[----:B0-----:R-:W-:-:S05]  /*73f0*/  IADD3 R12, P6, PT, R10, R3, RZ ;  /* 0x000000030a0c7210 */ /* 0x001fca0007fde0ff */
[----:B------:R-:W-:Y:S01]  /*7400*/  IMAD.X R11, RZ, RZ, R11, P6 ;  /* 0x000000ffff0b7224 */ /* 0x000fe200030e060b */
[----:B------:R-:W-:-:S04]  /*7410*/  LEA R10, P6, R12, UR8, 0x2 ;  /* 0x000000080c0a7c11 */ /* 0x000fc8000f8c10ff */
[----:B------:R-:W-:-:S05]  /*7420*/  LEA.HI.X R11, R12, UR9, R11, 0x2, P6 ;  /* 0x000000090c0b7c11 */ /* 0x000fca000b0f140b */
[----:B------:R0:W-:Y:S04]  /*7430*/  STG.E desc[UR6][R10.64+0x1e00], R13 ;  /* 0x001e000d0a007986 */ /* 0x0001e8000c101906 */
.L_x_89:
[----:B------:R-:W-:Y:S05]  /*7440*/  BSYNC.RECONVERGENT B0 ;  /* 0x0000000000007941 */ /* 0x000fea0003800200 */
.L_x_88:
        /* <DEDUP_REMOVED lines=18> */
.L_x_91:
[----:B------:R-:W-:Y:S05]  /*7570*/  BSYNC.RECONVERGENT B0 ;  /* 0x0000000000007941 */ /* 0x000fea0003800200 */
.L_x_90:
        /* <DEDUP_REMOVED lines=18> */
.L_x_93:
[----:B------:R-:W-:Y:S05]  /*76a0*/  BSYNC.RECONVERGENT B0 ;  /* 0x0000000000007941 */ /* 0x000fea0003800200 */
.L_x_92:
        /* <DEDUP_REMOVED lines=18> */
.L_x_95:
[----:B------:R-:W-:Y:S05]  /*77d0*/  BSYNC.RECONVERGENT B0 ;  /* 0x0000000000007941 */ /* 0x000fea0003800200 */
.L_x_94:
        /* <DEDUP_REMOVED lines=18> */
.L_x_97:
[----:B------:R-:W-:Y:S05]  /*7900*/  BSYNC.RECONVERGENT B0 ;  /* 0x0000000000007941 */ /* 0x000fea0003800200 */
.L_x_96:
[----:B------:R-:W-:Y:S01]  /*7910*/  NOP ;  /* 0x0000000000007918 */ /* 0x000fe20000000000 */
[----:B------:R-:W-:Y:S01]  /*7920*/  BSSY.RECONVERGENT B0, `(.L_x_98) ;  /* 0x0000011000007945 */ /* 0x000fe20003800200 */
[----:B------:R-:W-:Y:S02]  /*7930*/  ISETP.GE.AND P4, PT, R8, R9, PT ;  /* 0x000000090800720c */ /* 0x000fe40003f86270 */
[----:B------:R-:W-:Y:S01]  /*7940*/  LOP3.LUT R8, R3, 0x1800, RZ, 0xfc, !PT ;  /* 0x0000180003087812 */ /* 0x000fe200078efcff */
        /* <DEDUP_REMOVED lines=14> */
.L_x_99:
[----:B------:R-:W-:Y:S05]  /*7a30*/  BSYNC.RECONVERGENT B0 ;  /* 0x0000000000007941 */ /* 0x000fea0003800200 */
.L_x_98:
[----:B------:R-:W-:Y:S01]  /*7a40*/  NOP ;  /* 0x0000000000007918 */ /* 0x000fe20000000000 */
[----:B------:R-:W-:Y:S01]  /*7a50*/  BSSY.RECONVERGENT B0, `(.L_x_100) ;  /* 0x0000010000007945 */ /* 0x000fe20003800200 */
[----:B------:R-:W-:-:S03]  /*7a60*/  ISETP.GE.AND P5, PT, R8, R9, PT ;  /* 0x000000090800720c */ /* 0x000fc60003fa6270 */
        /* <DEDUP_REMOVED lines=14> */
.L_x_101:
[----:B------:R-:W-:Y:S05]  /*7b50*/  BSYNC.RECONVERGENT B0 ;  /* 0x0000000000007941 */ /* 0x000fea0003800200 */
.L_x_100:
[----:B------:R-:W-:Y:S01]  /*7b60*/  NOP ;  /* 0x0000000000007918 */ /* 0x000fe20000000000 */
[----:B------:R-:W-:Y:S04]  /*7b70*/  BSSY.RECONVERGENT B0, `(.L_x_102) ;  /* 0x000000f000007945 */ /* 0x000fe80003800200 */
[----:B------:R-:W-:Y:S05]  /*7b80*/  @P1 BRA `(.L_x_103) ;  /* 0x0000000000341947 */ /* 0x000fea0003800000 */
        /* <DEDUP_REMOVED lines=13> */
.L_x_103:
[----:B------:R-:W-:Y:S05]  /*7c60*/  BSYNC.RECONVERGENT B0 ;  /* 0x0000000000007941 */ /* 0x000fea0003800200 */
.L_x_102:
        /* <DEDUP_REMOVED lines=16> */
.L_x_105:
[----:B------:R-:W-:Y:S05]  /*7d70*/  BSYNC.RECONVERGENT B0 ;  /* 0x0000000000007941 */ /* 0x000fea0003800200 */
.L_x_104:
        /* <DEDUP_REMOVED lines=16> */
.L_x_107:
[----:B------:R-:W-:Y:S05]  /*7e80*/  BSYNC.RECONVERGENT B0 ;  /* 0x0000000000007941 */ /* 0x000fea0003800200 */
.L_x_106:
        /* <DEDUP_REMOVED lines=16> */
.L_x_109:
[----:B------:R-:W-:Y:S05]  /*7f90*/  BSYNC.RECONVERGENT B0 ;  /* 0x0000000000007941 */ /* 0x000fea0003800200 */
.L_x_108:
[----:B------:R-:W-:Y:S01]  /*7fa0*/  NOP ;  /* 0x0000000000007918 */ /* 0x000fe20000000000 */
[----:B------:R-:W-:Y:S04]  /*7fb0*/  BSSY.RECONVERGENT B0, `(.L_x_110) ;  /* 0x000000f000007945 */ /* 0x000fe80003800200 */
[----:B------:R-:W-:Y:S05]  /*7fc0*/  @P5 BRA `(.L_x_111) ;  /* 0x0000000000345947 */ /* 0x000fea0003800000 */
[----:B------:R-:W5:Y:S01]  /*7fd0*/  LDS R0, [R22+0x6000] ;  /* 0x0060000016007984 */ /* 0x000f620000000800 */
[----:B------:R-:W5:Y:S01]  /*7fe0*/  LDCU UR5, c[0x0][0x3c4] ;  /* 0x00007880ff0577ac */ /* 0x000f620008000800 */
[----:B------:R-:W1:Y:S01]  /*7ff0*/  LDCU.64 UR8, c[0x0][0x3a0] ;  /* 0x00007400ff0877ac */ /* 0x000e620008000a00 */
[----:B-----5:R-:W-:-:S04]  /*8000*/  SHF.R.U32.HI R6, RZ, UR5, R0 ;  /* 0x00000005ff067c19 */ /* 0x020fc80008011600 */
[----:B------:R-:W-:-:S05]  /*8010*/  LOP3.LUT R6, R6, UR4, RZ, 0x30, !PT ;  /* 0x0000000406067c12 */ /* 0x000fca000f8e30ff */
[----:B0-----:R-:W-:-:S05]  /*8020*/  IMAD R8, R6, 0x8, R7 ;  /* 0x0000000806087824 */ /* 0x001fca00078e0207 */
[----:B------:R-:W0:Y:S02]  /*8030*/  LDS.64 R6, [R8+0x6600] ;  /* 0x0066000008067984 */ /* 0x000e240000000a00 */
[----:B0-----:R-:W-:-:S05]  /*8040*/  IADD3 R9, P1, PT, R6, R3, RZ ;  /* 0x0000000306097210 */ /* 0x001fca0007f3e0ff */
[----:B-1234-:R-:W-:Y:S01]  /*8050*/  IMAD.X R10, RZ, RZ, R7, P1 ;  /* 0x000000ffff0a7224 */ /* 0x01efe200008e0607 */
[----:B------:R-:W-:-:S04]  /*8060*/  LEA R6, P1, R9, UR8, 0x2 ;  /* 0x0000000809067c11 */ /* 0x000fc8000f8210ff */
[----:B------:R-:W-:Y:S02]  /*8070*/  LEA.HI.X R7, R9, UR9, R10, 0x2, P1 ;  /* 0x0000000909077c11 */ /* 0x000fe400088f140a */
[----:B------:R-:W-:-:S05]  /*8080*/  LOP3.LUT R9, R0, 0x80000000, RZ, 0x3c, !PT ;  /* 0x8000000000097812 */ /* 0x000fca00078e3cff */
[----:B------:R0:W-:Y:S02]  /*8090*/  STG.E desc[UR6][R6.64+0x6000], R9 ;  /* 0x0060000906007986 */ /* 0x0001e4000c101906 */
.L_x_111:
[----:B------:R-:W-:Y:S05]  /*80a0*/  BSYNC.RECONVERGENT B0 ;  /* 0x0000000000007941 */ /* 0x000fea0003800200 */
.L_x_110:
[----:B------:R-:W-:Y:S01]  /*80b0*/  NOP ;  /* 0x0000000000007918 */ /* 0x000fe20000000000 */
.L_x_77:
[----:B------:R-:W5:Y:S01]  /*80c0*/  LDS R0, [R22] ;  /* 0x0000000016007984 */ /* 0x000f620000000800 */
[----:B------:R-:W5:Y:S03]  /*80d0*/  LDCU UR5, c[0x0][0x3c4] ;  /* 0x00007880ff0577ac */ /* 0x000f660008000800 */
[----:B01----:R-:W0:Y:S04]  /*80e0*/  LDS R6, [R22+0x600] ;  /* 0x0006000016067984 */ /* 0x003e280000000800 */
[----:B------:R-:W1:Y:S04]  /*80f0*/  LDS R7, [R22+0xc00] ;  /* 0x000c000016077984 */ /* 0x000e680000000800 */
[----:B------:R-:W1:Y:S04]  /*8100*/  LDS R8, [R22+0x1200] ;  /* 0x0012000016087984 */ /* 0x000e680000000800 */
[----:B------:R-:W1:Y:S04]  /*8110*/  LDS R9, [R22+0x1800] ;  /* 0x0018000016097984 */ /* 0x000e680000000800 */
[----:B--234-:R-:W2:Y:S04]  /*8120*/  LDS R10, [R22+0x1e00] ;  /* 0x001e0000160a7984 */ /* 0x01cea80000000800 */
[----:B------:R-:W3:Y:S04]  /*8130*/  LDS R11, [R22+0x2400] ;  /* 0x00240000160b7984 */ /* 0x000ee80000000800 */
[----:B------:R-:W4:Y:S04]  /*8140*/  LDS R12, [R22+0x2a00] ;  /* 0x002a0000160c7984 */ /* 0x000f280000000800 */
[----:B------:R-:W4:Y:S04]  /*8150*/  LDS R13, [R22+0x3000] ;  /* 0x00300000160d7984 */ /* 0x000f280000000800 */
[----:B------:R-:W4:Y:S04]  /*8160*/  LDS R14, [R22+0x3600] ;  /* 0x00360000160e7984 */ /* 0x000f280000000800 */
[----:B------:R-:W4:Y:S01]  /*8170*/  LDS R15, [R22+0x3c00] ;  /* 0x003c0000160f7984 */ /* 0x000f220000000800 */
[----:B-----5:R-:W-:-:S03]  /*8180*/  SHF.R.U32.HI R0, RZ, UR5, R0 ;  /* 0x00000005ff007c19 */ /* 0x020fc60008011600 */
[----:B------:R-:W5:Y:S01]  /*8190*/  LDS R16, [R22+0x4200] ;  /* 0x0042000016107984 */ /* 0x000f620000000800 */
[----:B0-----:R-:W-:-:S03]  /*81a0*/  SHF.R.U32.HI R6, RZ, UR5, R6 ;  /* 0x00000005ff067c19 */ /* 0x001fc60008011606 */
[----:B------:R-:W0:Y:S01]  /*81b0*/  LDS R17, [R22+0x4800] ;  /* 0x0048000016117984 */ /* 0x000e220000000800 */
[----:B-1----:R-:W-:-:S03]  /*81c0*/  SHF.R.U32.HI R7, RZ, UR5, R7 ;  /* 0x00000005ff077c19 */ /* 0x002fc60008011607 */
[----:B------:R-:W1:Y:S01]  /*81d0*/  LDS R18, [R22+0x4e00] ;  /* 0x004e000016127984 */ /* 0x000e620000000800 */
[----:B------:R-:W-:-:S03]  /*81e0*/  SHF.R.U32.HI R8, RZ, UR5, R8 ;  /* 0x00000005ff087c19 */ /* 0x000fc60008011608 */
[----:B------:R-:W1:Y:S01]  /*81f0*/  LDS R19, [R22+0x5400] ;  /* 0x0054000016137984 */ /* 0x000e620000000800 */
[----:B------:R-:W-:-:S03]  /*8200*/  SHF.R.U32.HI R9, RZ, UR5, R9 ;  /* 0x00000005ff097c19 */ /* 0x000fc60008011609 */
[----:B------:R-:W1:Y:S01]  /*8210*/  LDS R20, [R22+0x5a00] ;  /* 0x005a000016147984 */ /* 0x000e620000000800 */
[----:B--2---:R-:W-:-:S03]  /*8220*/  SHF.R.U32.HI R10, RZ, UR5, R10 ;  /* 0x00000005ff0a7c19 */ /* 0x004fc6000801160a */
[----:B------:R-:W2:Y:S01]  /*8230*/  LDS R21, [R22+0x6000] ;  /* 0x0060000016157984 */ /* 0x000ea20000000800 */
[----:B---3--:R-:W-:Y:S02]  /*8240*/  SHF.R.U32.HI R11, RZ, UR5, R11 ;  /* 0x00000005ff0b7c19 */ /* 0x008fe4000801160b */
[----:B----4-:R-:W-:Y:S02]  /*8250*/  SHF.R.U32.HI R12, RZ, UR5, R12 ;  /* 0x00000005ff0c7c19 */ /* 0x010fe4000801160c */
[----:B------:R-:W-:Y:S02]  /*8260*/  SHF.R.U32.HI R13, RZ, UR5, R13 ;  /* 0x00000005ff0d7c19 */ /* 0x000fe4000801160d */
[----:B------:R-:W-:Y:S02]  /*8270*/  SHF.R.U32.HI R43, RZ, UR5, R14 ;  /* 0x00000005ff2b7c19 */ /* 0x000fe4000801160e */
[----:B------:R-:W-:Y:S02]  /*8280*/  LOP3.LUT R14, R12, UR4, RZ, 0x30, !PT ;  /* 0x000000040c0e7c12 */ /* 0x000fe4000f8e30ff */
[----:B------:R-:W-:-:S02]  /*8290*/  SHF.R.U32.HI R44, RZ, UR5, R15 ;  /* 0x00000005ff2c7c19 */ /* 0x000fc4000801160f */
[----:B------:R-:W-:Y:S02]  /*82a0*/  LOP3.LUT R15, R11, UR4, RZ, 0x30, !PT ;  /* 0x000000040b0f7c12 */ /* 0x000fe4000f8e30ff */
[----:B-----5:R-:W-:Y:S02]  /*82b0*/  SHF.R.U32.HI R45, RZ, UR5, R16 ;  /* 0x00000005ff2d7c19 */ /* 0x020fe40008011610 */
[----:B------:R-:W-:Y:S02]  /*82c0*/  LOP3.LUT R16, R10, UR4, RZ, 0x30, !PT ;  /* 0x000000040a107c12 */ /* 0x000fe4000f8e30ff */
[----:B0-----:R-:W-:Y:S02]  /*82d0*/  SHF.R.U32.HI R46, RZ, UR5, R17 ;  /* 0x00000005ff2e7c19 */ /* 0x001fe40008011611 */
[----:B------:R-:W-:Y:S02]  /*82e0*/  LOP3.LUT R17, R9, UR4, RZ, 0x30, !PT ;  /* 0x0000000409117c12 */ /* 0x000fe4000f8e30ff */
[----:B-1----:R-:W-:-:S02]  /*82f0*/  SHF.R.U32.HI R47, RZ, UR5, R18 ;  /* 0x00000005ff2f7c19 */ /* 0x002fc40008011612 */
[----:B------:R-:W-:Y:S02]  /*8300*/  LOP3.LUT R18, R8, UR4, RZ, 0x30, !PT ;  /* 0x0000000408127c12 */ /* 0x000fe4000f8e30ff */
[----:B------:R-:W-:Y:S02]  /*8310*/  SHF.R.U32.HI R48, RZ, UR5, R19 ;  /* 0x00000005ff307c19 */ /* 0x000fe40008011613 */
[----:B------:R-:W-:Y:S02]  /*8320*/  LOP3.LUT R19, R7, UR4, RZ, 0x30, !PT ;  /* 0x0000000407137c12 */ /* 0x000fe4000f8e30ff */
[----:B------:R-:W-:Y:S02]  /*8330*/  SHF.R.U32.HI R49, RZ, UR5, R20 ;  /* 0x00000005ff317c19 */ /* 0x000fe40008011614 */
[----:B------:R-:W-:Y:S02]  /*8340*/  LOP3.LUT R20, R6, UR4, RZ, 0x30, !PT ;  /* 0x0000000406147c12 */ /* 0x000fe4000f8e30ff */
[----:B--2---:R-:W-:-:S02]  /*8350*/  SHF.R.U32.HI R50, RZ, UR5, R21 ;  /* 0x00000005ff327c19 */ /* 0x004fc40008011615 */
[----:B------:R-:W-:Y:S02]  /*8360*/  LOP3.LUT R21, R0, UR4, RZ, 0x30, !PT ;  /* 0x0000000400157c12 */ /* 0x000fe4000f8e30ff */
[----:B------:R-:W-:Y:S02]  /*8370*/  LOP3.LUT R13, R13, UR4, RZ, 0x30, !PT ;  /* 0x000000040d0d7c12 */ /* 0x000fe4000f8e30ff */
[----:B------:R-:W-:Y:S02]  /*8380*/  LOP3.LUT R12, R43, UR4, RZ, 0x30, !PT ;  /* 0x000000042b0c7c12 */ /* 0x000fe4000f8e30ff */
[----:B------:R-:W-:Y:S02]  /*8390*/  LOP3.LUT R11, R44, UR4, RZ, 0x30, !PT ;  /* 0x000000042c0b7c12 */ /* 0x000fe4000f8e30ff */
[----:B------:R-:W-:Y:S02]  /*83a0*/  LOP3.LUT R10, R45, UR4, RZ, 0x30, !PT ;  /* 0x000000042d0a7c12 */ /* 0x000fe4000f8e30ff */
[----:B------:R-:W-:-:S02]  /*83b0*/  LOP3.LUT R9, R46, UR4, RZ, 0x30, !PT ;  /* 0x000000042e097c12 */ /* 0x000fc4000f8e30ff */
[----:B------:R-:W-:Y:S02]  /*83c0*/  LOP3.LUT R8, R47, UR4, RZ, 0x30, !PT ;  /* 0x000000042f087c12 */ /* 0x000fe4000f8e30ff */
[----:B------:R-:W-:Y:S02]  /*83d0*/  LOP3.LUT R7, R48, UR4, RZ, 0x30, !PT ;  /* 0x0000000430077c12 */ /* 0x000fe4000f8e30ff */
[----:B------:R-:W-:Y:S02]  /*83e0*/  LOP3.LUT R6, R49, UR4, RZ, 0x30, !PT ;  /* 0x0000000431067c12 */ /* 0x000fe4000f8e30ff */
[----:B------:R-:W-:Y:S01]  /*83f0*/  LOP3.LUT R0, R50, UR4, RZ, 0x30, !PT ;  /* 0x0000000432007c12 */ /* 0x000fe2000f8e30ff */
[----:B------:R-:W-:Y:S06]  /*8400*/  @P0 BRA `(.L_x_112) ;  /* 0x0000000000640947 */ /* 0x000fec0003800000 */
[----:B------:R-:W0:Y:S01]  /*8410*/  LDCU.64 UR4, c[0x0][0x3b8] ;  /* 0x00007700ff0477ac */ /* 0x000e220008000a00 */
[----:B------:R-:W-:Y:S01]  /*8420*/  IMAD R5, R42, 0x1980, RZ ;  /* 0x000019802a057824 */ /* 0x000fe200078e02ff */
[----:B------:R-:W-:-:S04]  /*8430*/  LOP3.LUT R2, R41, 0x1f, R3, 0xf8, !PT ;  /* 0x0000001f29027812 */ /* 0x000fc800078ef803 */
[----:B------:R-:W-:-:S04]  /*8440*/  IADD3 R3, P1, PT, R5, R2, RZ ;  /* 0x0000000205037210 */ /* 0x000fc80007f3e0ff */
[----:B------:R-:W-:Y:S02]  /*8450*/  LEA.HI.X.SX32 R4, R5, RZ, 0x1, P1 ;  /* 0x000000ff05047211 */ /* 0x000fe400008f0eff */
[----:B0-----:R-:W-:-:S04]  /*8460*/  LEA R2, P1, R3, UR4, 0x2 ;  /* 0x0000000403027c11 */ /* 0x001fc8000f8210ff */
        /* <DEDUP_REMOVED lines=19> */
.L_x_112:
[----:B------:R-:W-:Y:S01]  /*85a0*/  IMAD.IADD R60, R23, 0x1, -R54 ;  /* 0x00000001173c7824 */ /* 0x000fe200078e0a36 */
[----:B------:R-:W0:Y:S01]  /*85b0*/  LDCU.64 UR4, c[0x0][0x3b8] ;  /* 0x00007700ff0477ac */ /* 0x000e220008000a00 */
[----:B------:R-:W-:-:S03]  /*85c0*/  VIADD R3, R57, 0x20 ;  /* 0x0000002039037836 */ /* 0x000fc60000000000 */
[-C--:B------:R-:W-:Y:S02]  /*85d0*/  ISETP.GE.AND P2, PT, R57, R60.reuse, PT ;  /* 0x0000003c3900720c */ /* 0x080fe40003f46270 */
[----:B------:R-:W-:Y:S01]  /*85e0*/  ISETP.GE.AND P1, PT, R3, R60, PT ;  /* 0x0000003c0300720c */ /* 0x000fe20003f26270 */
[----:B------:R-:W-:-:S05]  /*85f0*/  VIADD R3, R57, 0x40 ;  /* 0x0000004039037836 */ /* 0x000fca0000000000 */
[----:B------:R-:W-:Y:S01]  /*8600*/  ISETP.GE.AND P5, PT, R3, R60, PT ;  /* 0x0000003c0300720c */ /* 0x000fe20003fa6270 */
[----:B------:R-:W-:-:S05]  /*8610*/  VIADD R3, R57, 0x60 ;  /* 0x0000006039037836 */ /* 0x000fca0000000000 */
[----:B------:R-:W-:Y:S01]  /*8620*/  ISETP.GE.AND P4, PT, R3, R60, PT ;  /* 0x0000003c0300720c */ /* 0x000fe20003f86270 */
[----:B------:R-:W-:Y:S01]  /*8630*/  VIADD R3, R57, 0x80 ;  /* 0x0000008039037836 */ /* 0x000fe20000000000 */
[----:B0-----:R-:W-:Y:S01]  /*8640*/  IADD3 R2, P6, PT, R5, UR4, RZ ;  /* 0x0000000405027c10 */ /* 0x001fe2000ffde0ff */
[----:B------:R-:W-:-:S03]  /*8650*/  VIADD R5, R57, 0xa0 ;  /* 0x000000a039057836 */ /* 0x000fc60000000000 */
[-C--:B------:R-:W-:Y:S02]  /*8660*/  ISETP.GE.AND P3, PT, R3, R60.reuse, PT ;  /* 0x0000003c0300720c */ /* 0x080fe40003f66270 */
[----:B------:R-:W-:Y:S02]  /*8670*/  IADD3.X R3, PT, PT, R4, UR5, RZ, P6, !PT ;  /* 0x0000000504037c10 */ /* 0x000fe4000b7fe4ff */
[-C--:B------:R-:W-:Y:S01]  /*8680*/  ISETP.GE.AND P6, PT, R5, R60.reuse, PT ;  /* 0x0000003c0500720c */ /* 0x080fe20003fc6270 */
[----:B------:R-:W-:Y:S02]  /*8690*/  VIADD R5, R57, 0xc0 ;  /* 0x000000c039057836 */ /* 0x000fe40000000000 */
[----:B------:R-:W5:Y:S03]  /*86a0*/  @!P2 LDG.E R41, desc[UR6][R2.64] ;  /* 0x000000060229a981 */ /* 0x000f66000c1e1900 */
[-C--:B------:R-:W-:Y:S01]  /*86b0*/  ISETP.GE.AND P2, PT, R5, R60.reuse, PT ;  /* 0x0000003c0500720c */ /* 0x080fe20003f46270 */
[----:B------:R-:W-:Y:S01]  /*86c0*/  VIADD R5, R57, 0xe0 ;  /* 0x000000e039057836 */ /* 0x000fe20000000000 */
[----:B------:R-:W5:Y:S04]  /*86d0*/  @!P1 LDG.E R44, desc[UR6][R2.64+0x80] ;  /* 0x00008006022c9981 */ /* 0x000f68000c1e1900 */
[----:B------:R-:W-:Y:S01]  /*86e0*/  ISETP.GE.AND P1, PT, R5, R60, PT ;  /* 0x0000003c0500720c */ /* 0x000fe20003f26270 */
[----:B------:R-:W-:Y:S01]  /*86f0*/  VIADD R59, R57, 0x100 ;  /* 0x00000100393b7836 */ /* 0x000fe20000000000 */
[----:B------:R-:W5:Y:S04]  /*8700*/  @!P5 LDG.E R43, desc[UR6][R2.64+0x100] ;  /* 0x00010006022bd981 */ /* 0x000f68000c1e1900 */
[----:B------:R-:W5:Y:S04]  /*8710*/  @!P4 LDG.E R46, desc[UR6][R2.64+0x180] ;  /* 0x00018006022ec981 */ /* 0x000f68000c1e1900 */
[----:B------:R-:W5:Y:S03]  /*8720*/  @!P2 LDG.E R47, desc[UR6][R2.64+0x300] ;  /* 0x00030006022fa981 */ /* 0x000f66000c1e1900 */
[C---:B------:R-:W-:Y:S01]  /*8730*/  @!P1 IADD3 R5, P2, PT, R54.reuse, R57, RZ ;  /* 0x0000003936059210 */ /* 0x040fe20007f5e0ff */
[----:B------:R-:W5:Y:S03]  /*8740*/  @!P3 LDG.E R45, desc[UR6][R2.64+0x200] ;  /* 0x00020006022db981 */ /* 0x000f66000c1e1900 */
[----:B------:R-:W-:Y:S01]  /*8750*/  @!P1 LEA.HI.X.SX32 R62, R54, RZ, 0x1, P2 ;  /* 0x000000ff363e9211 */ /* 0x000fe200010f0eff */
[----:B------:R0:W5:Y:S01]  /*8760*/  @!P6 LDG.E R48, desc[UR6][R2.64+0x280] ;  /* 0x000280060230e981 */ /* 0x000162000c1e1900 */
[----:B------:R-:W-:-:S04]  /*8770*/  @!P1 LEA R4, P2, R5, UR4, 0x2 ;  /* 0x0000000405049c11 */ /* 0x000fc8000f8410ff */
[----:B------:R-:W-:-:S05]  /*8780*/  @!P1 LEA.HI.X R5, R5, UR5, R62, 0x2, P2 ;  /* 0x0000000505059c11 */ /* 0x000fca00090f143e */
[----:B------:R1:W5:Y:S01]  /*8790*/  @!P1 LDG.E R50, desc[UR6][R4.64+0x380] ;  /* 0x0003800604329981 */ /* 0x000362000c1e1900 */
[----:B------:R-:W-:-:S13]  /*87a0*/  ISETP.GE.AND P1, PT, R59, R60, PT ;  /* 0x0000003c3b00720c */ /* 0x000fda0003f26270 */
[----:B------:R-:W-:-:S04]  /*87b0*/  @!P1 IADD3 R59, P2, PT, R54, R57, RZ ;  /* 0x00000039363b9210 */ /* 0x000fc80007f5e0ff */
[----:B------:R-:W-:Y:S02]  /*87c0*/  @!P1 LEA.HI.X.SX32 R62, R54, RZ, 0x1, P2 ;  /* 0x000000ff363e9211 */ /* 0x000fe400010f0eff */
[----:B0-----:R-:W-:-:S04]  /*87d0*/  @!P1 LEA R2, P2, R59, UR4, 0x2 ;  /* 0x000000043b029c11 */ /* 0x001fc8000f8410ff */
[----:B------:R-:W-:Y:S01]  /*87e0*/  @!P1 LEA.HI.X R3, R59, UR5, R62, 0x2, P2 ;  /* 0x000000053b039c11 */ /* 0x000fe200090f143e */
[----:B------:R-:W-:-:S04]  /*87f0*/  VIADD R59, R57, 0x120 ;  /* 0x00000120393b7836 */ /* 0x000fc80000000000 */
[----:B------:R0:W5:Y:S01]  /*8800*/  @!P1 LDG.E R49, desc[UR6][R2.64+0x400] ;  /* 0x0004000602319981 */ /* 0x000162000c1e1900 */
[----:B------:R-:W-:-:S13]  /*8810*/  ISETP.GE.AND P1, PT, R59, R60, PT ;  /* 0x0000003c3b00720c */ /* 0x000fda0003f26270 */
[----:B------:R-:W-:-:S04]  /*8820*/  @!P1 IADD3 R59, P2, PT, R54, R57, RZ ;  /* 0x00000039363b9210 */ /* 0x000fc80007f5e0ff */
[----:B------:R-:W-:Y:S02]  /*8830*/  @!P1 LEA.HI.X.SX32 R62, R54, RZ, 0x1, P2 ;  /* 0x000000ff363e9211 */ /* 0x000fe400010f0eff */
[----:B-1----:R-:W-:-:S04]  /*8840*/  @!P1 LEA R4, P2, R59, UR4, 0x2 ;  /* 0x000000043b049c11 */ /* 0x002fc8000f8410ff */
[----:B------:R-:W-:Y:S01]  /*8850*/  @!P1 LEA.HI.X R5, R59, UR5, R62, 0x2, P2 ;  /* 0x000000053b059c11 */ /* 0x000fe200090f143e */
[----:B------:R-:W-:-:S04]  /*8860*/  VIADD R59, R57, 0x140 ;  /* 0x00000140393b7836 */ /* 0x000fc80000000000 */
        /* <DEDUP_REMOVED lines=9> */
[----:B------:R-:W-:-:S05]  /*8900*/  @!P1 IMAD R62, R42, 0x1980, RZ ;  /* 0x000019802a3e9824 */ /* 0x000fca00078e02ff */
[----:B-1----:R-:W-:-:S04]  /*8910*/  @!P1 IADD3 R5, P2, PT, R62, R57, RZ ;  /* 0x000000393e059210 */ /* 0x002fc80007f5e0ff */
[----:B------:R-:W-:Y:S02]  /*8920*/  @!P1 LEA.HI.X.SX32 R62, R62, RZ, 0x1, P2 ;  /* 0x000000ff3e3e9211 */ /* 0x000fe400010f0eff */
[----:B------:R-:W-:Y:S01]  /*8930*/  @!P1 LEA R4, P2, R5, UR4, 0x2 ;  /* 0x0000000405049c11 */ /* 0x000fe2000f8410ff */
[----:B------:R-:W-:-:S03]  /*8940*/  VIADD R59, R57, 0x180 ;  /* 0x00000180393b7836 */ /* 0x000fc60000000000 */
[----:B------:R-:W-:-:S05]  /*8950*/  @!P1 LEA.HI.X R5, R5, UR5, R62, 0x2, P2 ;  /* 0x0000000505059c11 */ /* 0x000fca00090f143e */
[----:B------:R1:W5:Y:S01]  /*8960*/  @!P1 LDG.E R56, desc[UR6][R4.64+0x580] ;  /* 0x0005800604389981 */ /* 0x000362000c1e1900 */
[----:B------:R-:W-:-:S13]  /*8970*/  ISETP.GE.AND P1, PT, R59, R60, PT ;  /* 0x0000003c3b00720c */ /* 0x000fda0003f26270 */
[----:B0-----:R-:W-:-:S05]  /*8980*/  @!P1 IMAD R2, R42, 0x1980, RZ ;  /* 0x000019802a029824 */ /* 0x001fca00078e02ff */
[----:B------:R-:W-:-:S04]  /*8990*/  @!P1 IADD3 R3, P2, PT, R2, R57, RZ ;  /* 0x0000003902039210 */ /* 0x000fc80007f5e0ff */
[----:B------:R-:W-:Y:S02]  /*89a0*/  @!P1 LEA.HI.X.SX32 R62, R2, RZ, 0x1, P2 ;  /* 0x000000ff023e9211 */ /* 0x000fe400010f0eff */
[----:B------:R-:W-:Y:S01]  /*89b0*/  @!P1 LEA R2, P2, R3, UR4, 0x2 ;  /* 0x0000000403029c11 */ /* 0x000fe2000f8410ff */
[----:B------:R-:W-:-:S03]  /*89c0*/  VIADD R59, R57, 0x1a0 ;  /* 0x000001a0393b7836 */ /* 0x000fc60000000000 */
[----:B------:R-:W-:-:S05]  /*89d0*/  @!P1 LEA.HI.X R3, R3, UR5, R62, 0x2, P2 ;  /* 0x0000000503039c11 */ /* 0x000fca00090f143e */
[----:B------:R0:W5:Y:S01]  /*89e0*/  @!P1 LDG.E R53, desc[UR6][R2.64+0x600] ;  /* 0x0006000602359981 */ /* 0x000162000c1e1900 */
[----:B------:R-:W-:-:S13]  /*89f0*/  ISETP.GE.AND P1, PT, R59, R60, PT ;  /* 0x0000003c3b00720c */ /* 0x000fda0003f26270 */
[----:B-1----:R-:W-:-:S05]  /*8a00*/  @!P1 IMAD R4, R42, 0x1980, RZ ;  /* 0x000019802a049824 */ /* 0x002fca00078e02ff */
[----:B------:R-:W-:-:S04]  /*8a10*/  @!P1 IADD3 R5, P2, PT, R4, R57, RZ ;  /* 0x0000003904059210 */ /* 0x000fc80007f5e0ff */
[----:B------:R-:W-:Y:S02]  /*8a20*/  @!P1 LEA.HI.X.SX32 R62, R4, RZ, 0x1, P2 ;  /* 0x000000ff043e9211 */ /* 0x000fe400010f0eff */
[----:B------:R-:W-:Y:S01]  /*8a30*/  @!P1 LEA R4, P2, R5, UR4, 0x2 ;  /* 0x0000000405049c11 */ /* 0x000fe2000f8410ff */
[----:B------:R-:W-:-:S03]  /*8a40*/  VIADD R59, R57, 0x1c0 ;  /* 0x000001c0393b7836 */ /* 0x000fc60000000000 */
[----:B------:R-:W-:-:S05]  /*8a50*/  @!P1 LEA.HI.X R5, R5, UR5, R62, 0x2, P2 ;  /* 0x0000000505059c11 */ /* 0x000fca00090f143e */
[----:B------:R1:W5:Y:S01]  /*8a60*/  @!P1 LDG.E R54, desc[UR6][R4.64+0x680] ;  /* 0x0006800604369981 */ /* 0x000362000c1e1900 */
[----:B------:R-:W-:Y:S01]  /*8a70*/  ISETP.GE.AND P1, PT, R59, R60, PT ;  /* 0x0000003c3b00720c */ /* 0x000fe20003f26270 */
[----:B------:R-:W-:-:S05]  /*8a80*/  VIADD R59, R57, 0x200 ;  /* 0x00000200393b7836 */ /* 0x000fca0000000000 */
[----:B------:R-:W-:-:S07]  /*8a90*/  ISETP.GE.AND P3, PT, R59, R60, PT ;  /* 0x0000003c3b00720c */ /* 0x000fce0003f66270 */
[----:B0-----:R-:W-:-:S05]  /*8aa0*/  @!P1 IMAD R2, R42, 0x1980, RZ ;  /* 0x000019802a029824 */ /* 0x001fca00078e02ff */
[C---:B------:R-:W-:Y:S01]  /*8ab0*/  @!P1 IADD3 R3, P2, PT, R2.reuse, R57, RZ ;  /* 0x0000003902039210 */ /* 0x040fe20007f5e0ff */
[----:B------:R-:W0:Y:S03]  /*8ac0*/  @!P3 S2R R59, SR_TID.X ;  /* 0x00000000003bb919 */ /* 0x000e260000002100 */
[----:B------:R-:W-:Y:S02]  /*8ad0*/  @!P1 LEA.HI.X.SX32 R62, R2, RZ, 0x1, P2 ;  /* 0x000000ff023e9211 */ /* 0x000fe400010f0eff */
[----:B------:R-:W-:Y:S01]  /*8ae0*/  @!P1 LEA R2, P2, R3, UR4, 0x2 ;  /* 0x0000000403029c11 */ /* 0x000fe2000f8410ff */
[----:B-1----:R-:W-:-:S03]  /*8af0*/  VIADD R5, R57, 0x1e0 ;  /* 0x000001e039057836 */ /* 0x002fc60000000000 */
[----:B------:R-:W-:-:S05]  /*8b00*/  @!P1 LEA.HI.X R3, R3, UR5, R62, 0x2, P2 ;  /* 0x0000000503039c11 */ /* 0x000fca00090f143e */
[----:B------:R0:W5:Y:S01]  /*8b10*/  @!P1 LDG.E R51, desc[UR6][R2.64+0x700] ;  /* 0x0007000602339981 */ /* 0x000162000c1e1900 */
[----:B------:R-:W-:-:S13]  /*8b20*/  ISETP.GE.AND P1, PT, R5, R60, PT ;  /* 0x0000003c0500720c */ /* 0x000fda0003f26270 */
[----:B------:R-:W-:-:S05]  /*8b30*/  @!P1 IMAD R4, R42, 0x1980, RZ ;  /* 0x000019802a049824 */ /* 0x000fca00078e02ff */
[C---:B------:R-:W-:Y:S02]  /*8b40*/  @!P1 IADD3 R5, P2, PT, R4.reuse, R57, RZ ;  /* 0x0000003904059210 */ /* 0x040fe40007f5e0ff */
[----:B0-----:R-:W-:Y:S02]  /*8b50*/  @!P3 LOP3.LUT R2, R59, 0x3e0, RZ, 0xc0, !PT ;  /* 0x000003e03b02b812 */ /* 0x001fe400078ec0ff */
[----:B------:R-:W-:Y:S02]  /*8b60*/  @!P1 LEA.HI.X.SX32 R60, R4, RZ, 0x1, P2 ;  /* 0x000000ff043c9211 */ /* 0x000fe400010f0eff */
[----:B------:R-:W-:Y:S02]  /*8b70*/  @!P1 LEA R4, P2, R5, UR4, 0x2 ;  /* 0x0000000405049c11 */ /* 0x000fe4000f8410ff */
[----:B------:R-:W-:Y:S01]  /*8b80*/  @!P3 LOP3.LUT R59, R59, 0x1f, RZ, 0xc0, !PT ;  /* 0x0000001f3b3bb812 */ /* 0x000fe200078ec0ff */
[----:B------:R-:W-:Y:S01]  /*8b90*/  @!P3 IMAD R3, R42, 0x1980, RZ ;  /* 0x000019802a03b824 */ /* 0x000fe200078e02ff */
[----:B------:R-:W-:-:S03]  /*8ba0*/  @!P1 LEA.HI.X R5, R5, UR5, R60, 0x2, P2 ;  /* 0x0000000505059c11 */ /* 0x000fc600090f143c */
[----:B------:R-:W-:Y:S02]  /*8bb0*/  @!P3 IMAD R2, R2, 0x11, R59 ;  /* 0x000000110202b824 */ /* 0x000fe400078e023b */
[----:B------:R1:W5:Y:S03]  /*8bc0*/  @!P1 LDG.E R58, desc[UR6][R4.64+0x780] ;  /* 0x00078006043a9981 */ /* 0x000366000c1e1900 */
[----:B------:R-:W-:-:S04]  /*8bd0*/  @!P3 IADD3 R59, P1, PT, R3, R2, RZ ;  /* 0x00000002033bb210 */ /* 0x000fc80007f3e0ff */
[----:B------:R-:W-:Y:S02]  /*8be0*/  @!P3 LEA.HI.X.SX32 R60, R3, RZ, 0x1, P1 ;  /* 0x000000ff033cb211 */ /* 0x000fe400008f0eff */
[----:B------:R-:W-:-:S04]  /*8bf0*/  @!P3 LEA R2, P1, R59, UR4, 0x2 ;  /* 0x000000043b02bc11 */ /* 0x000fc8000f8210ff */
[----:B------:R-:W-:-:S05]  /*8c00*/  @!P3 LEA.HI.X R3, R59, UR5, R60, 0x2, P1 ;  /* 0x000000053b03bc11 */ /* 0x000fca00088f143c */
[----:B------:R1:W5:Y:S04]  /*8c10*/  @!P3 LDG.E R57, desc[UR6][R2.64+0x800] ;  /* 0x000800060239b981 */ /* 0x000368000c1e1900 */
.L_x_113:
[----:B------:R-:W-:Y:S08]  /*8c20*/  BAR.SYNC.DEFER_BLOCKING 0x0 ;  /* 0x0000000000007b1d */ /* 0x000ff00000010000 */
[----:B------:R-:W2:Y:S01]  /*8c30*/  S2UR UR5, SR_CgaCtaId ;  /* 0x00000000000579c3 */ /* 0x000ea20000008800 */
[----:B------:R-:W-:Y:S01]  /*8c40*/  UMOV UR4, 0x400 ;  /* 0x0000040000047882 */ /* 0x000fe20000000000 */
[----:B01----:R-:W0:Y:S01]  /*8c50*/  S2R R2, SR_TID.X ;  /* 0x0000000000027919 */ /* 0x003e220000002100 */
[----:B-----5:R1:W-:Y:S04]  /*8c60*/  STS [R40+-0x4], R41 ;  /* 0xfffffc2928007388 */ /* 0x0203e80000000800 */
[----:B------:R1:W-:Y:S01]  /*8c70*/  STS [R39+-0x4], R44 ;  /* 0xfffffc2c27007388 */ /* 0x0003e20000000800 */
[----:B--2---:R-:W-:-:S03]  /*8c80*/  ULEA UR4, UR5, UR4, 0x18 ;  /* 0x0000000405047291 */ /* 0x004fc6000f8ec0ff */
[----:B------:R1:W-:Y:S04]  /*8c90*/  STS [R38+-0x4], R43 ;  /* 0xfffffc2b26007388 */ /* 0x0003e80000000800 */
        /* <DEDUP_REMOVED lines=13> */
[----:B------:R1:W-:Y:S01]  /*8d70*/  STS [R24+-0x4], R57 ;  /* 0xfffffc3918007388 */ /* 0x0003e20000000800 */
[----:B------:R-:W-:Y:S06]  /*8d80*/  BAR.SYNC.DEFER_BLOCKING 0x0 ;  /* 0x0000000000007b1d */ /* 0x000fec0000010000 */
[----:B0-----:R-:W-:Y:S05]  /*8d90*/  @P0 BRA `(.L_x_114) ;  /* 0x00000008006c0947 */ /* 0x001fea0003800000 */
[----:B------:R-:W-:Y:S01]  /*8da0*/  LEA R21, R21, UR4, 0x3 ;  /* 0x0000000415157c11 */ /* 0x000fe2000f8e18ff */
[----:B------:R-:W-:Y:S01]  /*8db0*/  LDS R3, [R22] ;  /* 0x0000000016037984 */ /* 0x000fe20000000800 */
[----:B------:R-:W0:Y:S01]  /*8dc0*/  LDCU.64 UR8, c[0x0][0x3b0] ;  /* 0x00007600ff0877ac */ /* 0x000e220008000a00 */
[----:B-1----:R-:W-:Y:S02]  /*8dd0*/  LEA R26, R20, UR4, 0x3 ;  /* 0x00000004141a7c11 */ /* 0x002fe4000f8e18ff */
[----:B------:R-:W1:Y:S01]  /*8de0*/  LDS.64 R4, [R21+0x6600] ;  /* 0x0066000015047984 */ /* 0x000e620000000a00 */
[----:B------:R-:W-:Y:S02]  /*8df0*/  LEA R19, R19, UR4, 0x3 ;  /* 0x0000000413137c11 */ /* 0x000fe4000f8e18ff */
[----:B------:R-:W-:Y:S02]  /*8e00*/  LEA R17, R17, UR4, 0x3 ;  /* 0x0000000411117c11 */ /* 0x000fe4000f8e18ff */
[----:B------:R-:W-:-:S02]  /*8e10*/  LEA R15, R15, UR4, 0x3 ;  /* 0x000000040f0f7c11 */ /* 0x000fc4000f8e18ff */
[----:B------:R-:W-:Y:S02]  /*8e20*/  LEA R13, R13, UR4, 0x3 ;  /* 0x000000040d0d7c11 */ /* 0x000fe4000f8e18ff */
[----:B------:R-:W-:Y:S02]  /*8e30*/  LEA R11, R11, UR4, 0x3 ;  /* 0x000000040b0b7c11 */ /* 0x000fe4000f8e18ff */
[----:B------:R-:W-:Y:S02]  /*8e40*/  LEA R9, R9, UR4, 0x3 ;  /* 0x0000000409097c11 */ /* 0x000fe4000f8e18ff */
[----:B------:R-:W-:Y:S02]  /*8e50*/  LEA R7, R7, UR4, 0x3 ;  /* 0x0000000407077c11 */ /* 0x000fe4000f8e18ff */
[----:B-1----:R-:W-:-:S05]  /*8e60*/  IADD3 R4, P0, PT, R4, R2, RZ ;  /* 0x0000000204047210 */ /* 0x002fca0007f1e0ff */
[----:B------:R-:W-:Y:S01]  /*8e70*/  IMAD.X R5, RZ, RZ, R5, P0 ;  /* 0x000000ffff057224 */ /* 0x000fe200000e0605 */
[----:B0-----:R-:W-:-:S04]  /*8e80*/  LEA R24, P0, R4, UR8, 0x2 ;  /* 0x0000000804187c11 */ /* 0x001fc8000f8010ff */
[----:B------:R-:W-:-:S05]  /*8e90*/  LEA.HI.X R25, R4, UR9, R5, 0x2, P0 ;  /* 0x0000000904197c11 */ /* 0x000fca00080f1405 */
[----:B------:R-:W-:Y:S01]  /*8ea0*/  STG.E desc[UR6][R24.64], R3 ;  /* 0x0000000318007986 */ /* 0x000fe2000c101906 */
[----:B------:R-:W-:-:S03]  /*8eb0*/  NOP ;  /* 0x0000000000007918 */ /* 0x000fc60000000000 */
[----:B------:R0:W1:Y:S04]  /*8ec0*/  LDS.64 R4, [R26+0x6600] ;  /* 0x006600001a047984 */ /* 0x0000680000000a00 */
[----:B------:R-:W2:Y:S01]  /*8ed0*/  LDS R23, [R22+0x600] ;  /* 0x0006000016177984 */ /* 0x000ea20000000800 */
[----:B0-----:R-:W-:Y:S02]  /*8ee0*/  LEA R26, R18, UR4, 0x3 ;  /* 0x00000004121a7c11 */ /* 0x001fe4000f8e18ff */
[----:B-1----:R-:W-:-:S05]  /*8ef0*/  IADD3 R4, P0, PT, R4, R2, RZ ;  /* 0x0000000204047210 */ /* 0x002fca0007f1e0ff */
[----:B------:R-:W-:Y:S01]  /*8f00*/  IMAD.X R5, RZ, RZ, R5, P0 ;  /* 0x000000ffff057224 */ /* 0x000fe200000e0605 */
[----:B------:R-:W-:-:S04]  /*8f10*/  LEA R20, P0, R4, UR8, 0x2 ;  /* 0x0000000804147c11 */ /* 0x000fc8000f8010ff */
[----:B------:R-:W-:-:S05]  /*8f20*/  LEA.HI.X R21, R4, UR9, R5, 0x2, P0 ;  /* 0x0000000904157c11 */ /* 0x000fca00080f1405 */
[----:B--2---:R-:W-:Y:S01]  /*8f30*/  STG.E desc[UR6][R20.64+0x600], R23 ;  /* 0x0006001714007986 */ /* 0x004fe2000c101906 */
[----:B------:R-:W-:-:S03]  /*8f40*/  NOP ;  /* 0x0000000000007918 */ /* 0x000fc60000000000 */
[----:B------:R-:W0:Y:S04]  /*8f50*/  LDS.64 R4, [R19+0x6600] ;  /* 0x0066000013047984 */ /* 0x000e280000000a00 */
[----:B------:R-:W1:Y:S01]  /*8f60*/  LDS R3, [R22+0xc00] ;  /* 0x000c000016037984 */ /* 0x000e620000000800 */
[----:B0-----:R-:W-:-:S05]  /*8f70*/  IADD3 R4, P0, PT, R4, R2, RZ ;  /* 0x0000000204047210 */ /* 0x001fca0007f1e0ff */
[----:B------:R-:W-:Y:S01]  /*8f80*/  IMAD.X R5, RZ, RZ, R5, P0 ;  /* 0x000000ffff057224 */ /* 0x000fe200000e0605 */
[----:B------:R-:W-:-:S04]  /*8f90*/  LEA R24, P0, R4, UR8, 0x2 ;  /* 0x0000000804187c11 */ /* 0x000fc8000f8010ff */
[----:B------:R-:W-:-:S05]  /*8fa0*/  LEA.HI.X R25, R4, UR9, R5, 0x2, P0 ;  /* 0x0000000904197c11 */ /* 0x000fca00080f1405 */
[----:B-1----:R0:W-:Y:S01]  /*8fb0*/  STG.E desc[UR6][R24.64+0xc00], R3 ;  /* 0x000c000318007986 */ /* 0x0021e2000c101906 */
[----:B------:R-:W-:-:S03]  /*8fc0*/  NOP ;  /* 0x0000000000007918 */ /* 0x000fc60000000000 */
[----:B------:R-:W1:Y:S04]  /*8fd0*/  LDS.64 R4, [R26+0x6600] ;  /* 0x006600001a047984 */ /* 0x000e680000000a00 */
        /* <DEDUP_REMOVED lines=99> */
[----:B-1----:R-:W-:Y:S01]  /*9610*/  STG.E desc[UR6][R10.64+0x5400], R3 ;  /* 0x005400030a007986 */ /* 0x002fe2000c101906 */
[----:B------:R-:W-:-:S03]  /*9620*/  NOP ;  /* 0x0000000000007918 */ /* 0x000fc60000000000 */
[----:B------:R-:W0:Y:S04]  /*9630*/  LDS.64 R4, [R12+0x6600] ;  /* 0x006600000c047984 */ /* 0x000e280000000a00 */
[----:B------:R-:W1:Y:S01]  /*9640*/  LDS R9, [R22+0x5a00] ;  /* 0x005a000016097984 */ /* 0x000e620000000800 */
[----:B0-----:R-:W-:-:S05]  /*9650*/  IADD3 R4, P0, PT, R4, R2, RZ ;  /* 0x0000000204047210 */ /* 0x001fca0007f1e0ff */
[----:B------:R-:W-:Y:S01]  /*9660*/  IMAD.X R5, RZ, RZ, R5, P0 ;  /* 0x000000ffff057224 */ /* 0x000fe200000e0605 */
[----:B------:R-:W-:-:S04]  /*9670*/  LEA R6, P0, R4, UR8, 0x2 ;  /* 0x0000000804067c11 */ /* 0x000fc8000f8010ff */
[----:B------:R-:W-:Y:S02]  /*9680*/  LEA.HI.X R7, R4, UR9, R5, 0x2, P0 ;  /* 0x0000000904077c11 */ /* 0x000fe400080f1405 */
[----:B------:R-:W-:-:S03]  /*9690*/  LEA R4, R0, UR4, 0x3 ;  /* 0x0000000400047c11 */ /* 0x000fc6000f8e18ff */
[----:B-1----:R-:W-:Y:S01]  /*96a0*/  STG.E desc[UR6][R6.64+0x5a00], R9 ;  /* 0x005a000906007986 */ /* 0x002fe2000c101906 */
        /* <DEDUP_REMOVED lines=8> */
[----:B------:R-:W-:Y:S01]  /*9730*/  NOP ;  /* 0x0000000000007918 */ /* 0x000fe20000000000 */
[----:B------:R-:W-:Y:S05]  /*9740*/  EXIT ;  /* 0x000000000000794d */ /* 0x000fea0003800000 */
.L_x_114:
[----:B------:R-:W-:Y:S01]  /*9750*/  LEA R21, R21, UR4, 0x3 ;  /* 0x0000000415157c11 */ /* 0x000fe2000f8e18ff */
[----:B------:R-:W-:Y:S01]  /*9760*/  IMAD R23, R42, -0x1980, R23 ;  /* 0xffffe6802a177824 */ /* 0x000fe200078e0217 */
[----:B-1----:R-:W-:Y:S01]  /*9770*/  LEA R26, R20, UR4, 0x3 ;  /* 0x00000004141a7c11 */ /* 0x002fe2000f8e18ff */
[C---:B------:R-:W-:Y:S01]  /*9780*/  VIADD R20, R2.reuse, 0x180 ;  /* 0x0000018002147836 */ /* 0x040fe20000000000 */
[----:B------:R-:W-:Y:S01]  /*9790*/  LEA R19, R19, UR4, 0x3 ;  /* 0x0000000413137c11 */ /* 0x000fe2000f8e18ff */
[----:B------:R-:W0:Y:S01]  /*97a0*/  LDS.64 R4, [R21+0x6600] ;  /* 0x0066000015047984 */ /* 0x000e220000000a00 */
[----:B------:R-:W-:Y:S02]  /*97b0*/  ISETP.GE.AND P1, PT, R2, R23, PT ;  /* 0x000000170200720c */ /* 0x000fe40003f26270 */
[----:B------:R-:W-:Y:S02]  /*97c0*/  LEA R17, R17, UR4, 0x3 ;  /* 0x0000000411117c11 */ /* 0x000fe4000f8e18ff */
[----:B------:R-:W-:-:S02]  /*97d0*/  LEA R15, R15, UR4, 0x3 ;  /* 0x000000040f0f7c11 */ /* 0x000fc4000f8e18ff */
[----:B------:R-:W-:Y:S02]  /*97e0*/  LEA R13, R13, UR4, 0x3 ;  /* 0x000000040d0d7c11 */ /* 0x000fe4000f8e18ff */
[----:B------:R-:W-:Y:S02]  /*97f0*/  LEA R11, R11, UR4, 0x3 ;  /* 0x000000040b0b7c11 */ /* 0x000fe4000f8e18ff */
[----:B------:R-:W-:Y:S02]  /*9800*/  LEA R9, R9, UR4, 0x3 ;  /* 0x0000000409097c11 */ /* 0x000fe4000f8e18ff */
[----:B------:R-:W-:Y:S01]  /*9810*/  LEA R7, R7, UR4, 0x3 ;  /* 0x0000000407077c11 */ /* 0x000fe2000f8e18ff */
[----:B------:R-:W1:Y:S01]  /*9820*/  @!P1 LDS R3, [R22] ;  /* 0x0000000016039984 */ /* 0x000e620000000800 */
[----:B------:R-:W2:Y:S01]  /*9830*/  @!P1 LDC.64 R24, c[0x0][0x3b0] ;  /* 0x0000ec00ff189b82 */ /* 0x000ea20000000a00 */
[----:B0-----:R-:W-:-:S05]  /*9840*/  @!P1 IADD3 R4, P0, PT, R4, R2, RZ ;  /* 0x0000000204049210 */ /* 0x001fca0007f1e0ff */
[----:B------:R-:W-:Y:S01]  /*9850*/  @!P1 IMAD.X R5, RZ, RZ, R5, P0 ;  /* 0x000000ffff059224 */ /* 0x000fe200000e0605 */
[----:B--2---:R-:W-:-:S04]  /*9860*/  @!P1 LEA R24, P0, R4, R24, 0x2 ;  /* 0x0000001804189211 */ /* 0x004fc800078010ff */
[----:B------:R-:W-:-:S05]  /*9870*/  @!P1 LEA.HI.X R25, R4, R25, R5, 0x2, P0 ;  /* 0x0000001904199211 */ /* 0x000fca00000f1405 */
[----:B-1----:R0:W-:Y:S01]  /*9880*/  @!P1 STG.E desc[UR6][R24.64], R3 ;  /* 0x0000000318009986 */ /* 0x0021e2000c101906 */
[----:B------:R-:W-:-:S03]  /*9890*/  NOP ;  /* 0x0000000000007918 */ /* 0x000fc60000000000 */
[----:B------:R1:W2:Y:S01]  /*98a0*/  LDS.64 R4, [R26+0x6600] ;  /* 0x006600001a047984 */ /* 0x0002a20000000a00 */
[----:B------:R-:W-:Y:S01]  /*98b0*/  ISETP.GE.AND P1, PT, R20, R23, PT ;  /* 0x000000171400720c */ /* 0x000fe20003f26270 */
[----:B0-----:R-:W-:Y:S01]  /*98c0*/  VIADD R24, R2, 0x300 ;  /* 0x0000030002187836 */ /* 0x001fe20000000000 */
[----:B-1----:R-:W-:Y:S01]  /*98d0*/  LEA R26, R18, UR4, 0x3 ;  /* 0x00000004121a7c11 */ /* 0x002fe2000f8e18ff */
[----:B------:R-:W-:-:S10]  /*98e0*/  VIADD R18, R2, 0x480 ;  /* 0x0000048002127836 */ /* 0x000fd40000000000 */
[----:B------:R-:W0:Y:S01]  /*98f0*/  @!P1 LDS R27, [R22+0x600] ;  /* 0x00060000161b9984 */ /* 0x000e220000000800 */
[----:B------:R-:W1:Y:S01]  /*9900*/  @!P1 LDC.64 R20, c[0x0][0x3b0] ;  /* 0x0000ec00ff149b82 */ /* 0x000e620000000a00 */
[----:B--2---:R-:W-:-:S05]  /*9910*/  @!P1 IADD3 R4, P0, PT, R4, R2, RZ ;  /* 0x0000000204049210 */ /* 0x004fca0007f1e0ff */
[----:B------:R-:W-:Y:S01]  /*9920*/  @!P1 IMAD.X R5, RZ, RZ, R5, P0 ;  /* 0x000000ffff059224 */ /* 0x000fe200000e0605 */
[----:B-1----:R-:W-:-:S04]  /*9930*/  @!P1 LEA R20, P0, R4, R20, 0x2 ;  /* 0x0000001404149211 */ /* 0x002fc800078010ff */
[----:B------:R-:W-:-:S05]  /*9940*/  @!P1 LEA.HI.X R21, R4, R21, R5, 0x2, P0 ;  /* 0x0000001504159211 */ /* 0x000fca00000f1405 */
[----:B0-----:R0:W-:Y:S01]  /*9950*/  @!P1 STG.E desc[UR6][R20.64+0x600], R27 ;  /* 0x0006001b14009986 */ /* 0x0011e2000c101906 */
[----:B------:R-:W-:-:S03]  /*9960*/  NOP ;  /* 0x0000000000007918 */ /* 0x000fc60000000000 */
[----:B------:R-:W1:Y:S01]  /*9970*/  LDS.64 R4, [R19+0x6600] ;  /* 0x0066000013047984 */ /* 0x000e620000000a00 */
[----:B------:R-:W-:Y:S01]  /*9980*/  ISETP.GE.AND P1, PT, R24, R23, PT ;  /* 0x000000171800720c */ /* 0x000fe20003f26270 */
[----:B0-----:R-:W-:-:S12]  /*9990*/  VIADD R20, R2, 0x600 ;  /* 0x0000060002147836 */ /* 0x001fd80000000000 */
[----:B------:R-:W0:Y:S01]  /*99a0*/  @!P1 LDS R3, [R22+0xc00] ;  /* 0x000c000016039984 */ /* 0x000e220000000800 */
[----:B------:R-:W2:Y:S01]  /*99b0*/  @!P1 LDC.64 R24, c[0x0][0x3b0] ;  /* 0x0000ec00ff189b82 */ /* 0x000ea20000000a00 */
[----:B-1----:R-:W-:-:S05]  /*99c0*/  @!P1 IADD3 R4, P0, PT, R4, R2, RZ ;  /* 0x0000000204049210 */ /* 0x002fca0007f1e0ff */
[----:B------:R-:W-:Y:S01]  /*99d0*/  @!P1 IMAD.X R5, RZ, RZ, R5, P0 ;  /* 0x000000ffff059224 */ /* 0x000fe200000e0605 */
[----:B--2---:R-:W-:-:S04]  /*99e0*/  @!P1 LEA R24, P0, R4, R24, 0x2 ;  /* 0x0000001804189211 */ /* 0x004fc800078010ff */
[----:B------:R-:W-:-:S05]  /*99f0*/  @!P1 LEA.HI.X R25, R4, R25, R5, 0x2, P0 ;  /* 0x0000001904199211 */ /* 0x000fca00000f1405 */
[----:B0-----:R0:W-:Y:S01]  /*9a00*/  @!P1 STG.E desc[UR6][R24.64+0xc00], R3 ;  /* 0x000c000318009986 */ /* 0x0011e2000c101906 */
[----:B------:R-:W-:-:S03]  /*9a10*/  NOP ;  /* 0x0000000000007918 */ /* 0x000fc60000000000 */
[----:B------:R-:W1:Y:S01]  /*9a20*/  LDS.64 R4, [R26+0x6600] ;  /* 0x006600001a047984 */ /* 0x000e620000000a00 */
[----:B------:R-:W-:Y:S02]  /*9a30*/  ISETP.GE.AND P1, PT, R18, R23, PT ;  /* 0x000000171200720c */ /* 0x000fe40003f26270 */
[----:B0-----:R-:W-:Y:S01]  /*9a40*/  LEA R24, R16, UR4, 0x3 ;  /* 0x0000000410187c11 */ /* 0x001fe2000f8e18ff */
[----:B------:R-:W-:-:S10]  /*9a50*/  VIADD R16, R2, 0x780 ;  /* 0x0000078002107836 */ /* 0x000fd40000000000 */
        /* <DEDUP_REMOVED lines=33> */
[----:B0-----:R-:W-:-:S11]  /*9c70*/  LOP3.LUT R16, R2, 0xc00, RZ, 0xfc, !PT ;  /* 0x00000c0002107812 */ /* 0x001fd600078efcff */
        /* <DEDUP_REMOVED lines=87> */
[----:B0-----:R-:W-:Y:S01]  /*a1f0*/  @!P1 STG.E desc[UR6][R8.64+0x4e00], R15 ;  /* 0x004e000f08009986 */ /* 0x001fe2000c101906 */
[----:B------:R-:W-:-:S03]  /*a200*/  NOP ;  /* 0x0000000000007918 */ /* 0x000fc60000000000 */
[----:B------:R-:W0:Y:S01]  /*a210*/  LDS.64 R4, [R7+0x6600] ;  /* 0x0066000007047984 */ /* 0x000e220000000a00 */
[----:B------:R-:W-:-:S13]  /*a220*/  ISETP.GE.AND P1, PT, R10, R23, PT ;  /* 0x000000170a00720c */ /* 0x000fda0003f26270 */
[----:B------:R-:W1:Y:S01]  /*a230*/  @!P1 LDS R3, [R22+0x5400] ;  /* 0x0054000016039984 */ /* 0x000e620000000800 */
[----:B------:R-:W2:Y:S01]  /*a240*/  @!P1 LDC.64 R10, c[0x0][0x3b0] ;  /* 0x0000ec00ff0a9b82 */ /* 0x000ea20000000a00 */
[----:B0-----:R-:W-:-:S05]  /*a250*/  @!P1 IADD3 R4, P0, PT, R4, R2, RZ ;  /* 0x0000000204049210 */ /* 0x001fca0007f1e0ff */
[----:B------:R-:W-:Y:S01]  /*a260*/  @!P1 IMAD.X R5, RZ, RZ, R5, P0 ;  /* 0x000000ffff059224 */ /* 0x000fe200000e0605 */
[----:B--2---:R-:W-:-:S04]  /*a270*/  @!P1 LEA R10, P0, R4, R10, 0x2 ;  /* 0x0000000a040a9211 */ /* 0x004fc800078010ff */
[----:B------:R-:W-:-:S05]  /*a280*/  @!P1 LEA.HI.X R11, R4, R11, R5, 0x2, P0 ;  /* 0x0000000b040b9211 */ /* 0x000fca00000f1405 */
[----:B-1----:R-:W-:Y:S01]  /*a290*/  @!P1 STG.E desc[UR6][R10.64+0x5400], R3 ;  /* 0x005400030a009986 */ /* 0x002fe2000c101906 */
        /* <DEDUP_REMOVED lines=8> */
[----:B------:R-:W-:Y:S02]  /*a320*/  @!P1 LEA.HI.X R7, R4, R7, R5, 0x2, P0 ;  /* 0x0000000704079211 */ /* 0x000fe400000f1405 */
[----:B------:R-:W-:Y:S02]  /*a330*/  LEA R5, R0, UR4, 0x3 ;  /* 0x0000000400057c11 */ /* 0x000fe4000f8e18ff */
[----:B------:R-:W-:Y:S01]  /*a340*/  LOP3.LUT R0, R2, 0x1800, RZ, 0xfc, !PT ;  /* 0x0000180002007812 */ /* 0x000fe200078efcff */
[----:B-1----:R-:W-:Y:S01]  /*a350*/  @!P1 STG.E desc[UR6][R6.64+0x5a00], R9 ;  /* 0x005a000906009986 */ /* 0x002fe2000c101906 */
[----:B------:R-:W-:-:S03]  /*a360*/  NOP ;  /* 0x0000000000007918 */ /* 0x000fc60000000000 */
[----:B------:R-:W0:Y:S01]  /*a370*/  LDS.64 R4, [R5+0x6600] ;  /* 0x0066000005047984 */ /* 0x000e220000000a00 */
[----:B------:R-:W-:-:S13]  /*a380*/  ISETP.GE.AND P1, PT, R0, R23, PT ;  /* 0x000000170000720c */ /* 0x000fda0003f26270 */
[----:B------:R-:W1:Y:S01]  /*a390*/  @!P1 LDS R11, [R22+0x6000] ;  /* 0x00600000160b9984 */ /* 0x000e620000000800 */
[----:B------:R-:W2:Y:S01]  /*a3a0*/  @!P1 LDC.64 R12, c[0x0][0x3b0] ;  /* 0x0000ec00ff0c9b82 */ /* 0x000ea20000000a00 */
[----:B0-----:R-:W-:-:S05]  /*a3b0*/  IADD3 R0, P0, PT, R4, R2, RZ ;  /* 0x0000000204007210 */ /* 0x001fca0007f1e0ff */
[----:B------:R-:W-:Y:S01]  /*a3c0*/  IMAD.X R4, RZ, RZ, R5, P0 ;  /* 0x000000ffff047224 */ /* 0x000fe200000e0605 */
[----:B--2---:R-:W-:-:S04]  /*a3d0*/  @!P1 LEA R2, P0, R0, R12, 0x2 ;  /* 0x0000000c00029211 */ /* 0x004fc800078010ff */
[----:B------:R-:W-:-:S05]  /*a3e0*/  @!P1 LEA.HI.X R3, R0, R13, R4, 0x2, P0 ;  /* 0x0000000d00039211 */ /* 0x000fca00000f1404 */
[----:B-1----:R-:W-:Y:S01]  /*a3f0*/  @!P1 STG.E desc[UR6][R2.64+0x6000], R11 ;  /* 0x0060000b02009986 */ /* 0x002fe2000c101906 */
[----:B------:R-:W-:Y:S01]  /*a400*/  NOP ;  /* 0x0000000000007918 */ /* 0x000fe20000000000 */
[----:B------:R-:W-:Y:S05]  /*a410*/  EXIT ;  /* 0x000000000000794d */ /* 0x000fea0003800000 */
.L_x_30:
[----:B------:R-:W-:Y:S02]  /*a420*/  IMAD.MOV.U32 R58, RZ, RZ, R39 ;  /* 0x000000ffff3a7224 */ /* 0x000fe400078e0027 */
[----:B------:R-:W-:Y:S02]  /*a430*/  IMAD.MOV.U32 R49, RZ, RZ, 0x1 ;  /* 0x00000001ff317424 */ /* 0x000fe400078e00ff */
[----:B------:R-:W-:Y:S02]  /*a440*/  IMAD.MOV.U32 R60, RZ, RZ, RZ ;  /* 0x000000ffff3c7224 */ /* 0x000fe400078e00ff */
[----:B------:R-:W-:-:S07]  /*a450*/  IMAD.MOV.U32 R47, RZ, RZ, -0x1 ;  /* 0xffffffffff2f7424 */ /* 0x000fce00078e00ff */
[----:B------:R-:W-:Y:S05]  /*a460*/  WARPSYNC.COLLECTIVE R47, `(.L_x_115) ;  /* 0x000000002f087348 */ /* 0x000fea0003c00000 */
[----:B------:R0:W1:Y:S02]  /*a470*/  SHFL.UP P0, R46, R58, R49, R60 ;  /* 0x040000313a2e7389 */ /* 0x000064000000003c */
[----:B01----:R-:W-:Y:S05]  /*a480*/  ENDCOLLECTIVE ;  /* 0x000000000000791b */ /* 0x003fea0003800000 */
.L_x_115:
[----:B------:R-:W-:Y:S02]  /*a490*/  IMAD.MOV.U32 R49, RZ, RZ, 0x2 ;  /* 0x00000002ff317424 */ /* 0x000fe400078e00ff */
[----:B------:R-:W-:-:S04]  /*a4a0*/  IMAD.MOV.U32 R40, RZ, RZ, R46 ;  /* 0x000000ffff287224 */ /* 0x000fc800078e002e */
[----:B------:R-:W-:-:S04]  /*a4b0*/  @P0 IMAD.IADD R40, R39, 0x1, R40 ;  /* 0x0000000127280824 */ /* 0x000fc800078e0228 */
[----:B------:R-:W-:-:S07]  /*a4c0*/  IMAD.MOV.U32 R58, RZ, RZ, R40 ;  /* 0x000000ffff3a7224 */ /* 0x000fce00078e0028 */
[----:B------:R-:W-:Y:S05]  /*a4d0*/  WARPSYNC.COLLECTIVE R47, `(.L_x_116) ;  /* 0x000000002f087348 */ /* 0x000fea0003c00000 */
[----:B------:R0:W1:Y:S02]  /*a4e0*/  SHFL.UP P0, R46, R58, R49, R60 ;  /* 0x040000313a2e7389 */ /* 0x000064000000003c */
[----:B01----:R-:W-:Y:S05]  /*a4f0*/  ENDCOLLECTIVE ;  /* 0x000000000000791b */ /* 0x003fea0003800000 */
.L_x_116:
[----:B------:R-:W-:Y:S02]  /*a500*/  IMAD.MOV.U32 R49, RZ, RZ, 0x4 ;  /* 0x00000004ff317424 */ /* 0x000fe400078e00ff */
[----:B------:R-:W-:-:S04]  /*a510*/  IMAD.MOV.U32 R43, RZ, RZ, R46 ;  /* 0x000000ffff2b7224 */ /* 0x000fc800078e002e */
[----:B------:R-:W-:-:S04]  /*a520*/  @P0 IMAD.IADD R43, R40, 0x1, R43 ;  /* 0x00000001282b0824 */ /* 0x000fc800078e022b */
[----:B------:R-:W-:-:S07]  /*a530*/  IMAD.MOV.U32 R58, RZ, RZ, R43 ;  /* 0x000000ffff3a7224 */ /* 0x000fce00078e002b */
[----:B------:R-:W-:Y:S05]  /*a540*/  WARPSYNC.COLLECTIVE R47, `(.L_x_117) ;  /* 0x000000002f087348 */ /* 0x000fea0003c00000 */
[----:B------:R0:W1:Y:S02]  /*a550*/  SHFL.UP P0, R46, R58, R49, R60 ;  /* 0x040000313a2e7389 */ /* 0x000064000000003c */
[----:B01----:R-:W-:Y:S05]  /*a560*/  ENDCOLLECTIVE ;  /* 0x000000000000791b */ /* 0x003fea0003800000 */
.L_x_117:
[----:B------:R-:W-:Y:S02]  /*a570*/  IMAD.MOV.U32 R49, RZ, RZ, 0x8 ;  /* 0x00000008ff317424 */ /* 0x000fe400078e00ff */
[----:B------:R-:W-:-:S04]  /*a580*/  IMAD.MOV.U32 R44, RZ, RZ, R46 ;  /* 0x000000ffff2c7224 */ /* 0x000fc800078e002e */
[----:B------:R-:W-:-:S04]  /*a590*/  @P0 IMAD.IADD R44, R43, 0x1, R44 ;  /* 0x000000012b2c0824 */ /* 0x000fc800078e022c */
[----:B------:R-:W-:-:S07]  /*a5a0*/  IMAD.MOV.U32 R58, RZ, RZ, R44 ;  /* 0x000000ffff3a7224 */ /* 0x000fce00078e002c */
[----:B------:R-:W-:Y:S05]  /*a5b0*/  WARPSYNC.COLLECTIVE R47, `(.L_x_118) ;  /* 0x000000002f087348 */ /* 0x000fea0003c00000 */
[----:B------:R0:W1:Y:S02]  /*a5c0*/  SHFL.UP P0, R46, R58, R49, R60 ;  /* 0x040000313a2e7389 */ /* 0x000064000000003c */
[----:B01----:R-:W-:Y:S05]  /*a5d0*/  ENDCOLLECTIVE ;  /* 0x000000000000791b */ /* 0x003fea0003800000 */
.L_x_118:
[----:B------:R-:W-:Y:S02]  /*a5e0*/  IMAD.MOV.U32 R49, RZ, RZ, 0x10 ;  /* 0x00000010ff317424 */ /* 0x000fe400078e00ff */
[----:B------:R-:W-:-:S04]  /*a5f0*/  IMAD.MOV.U32 R45, RZ, RZ, R46 ;  /* 0x000000ffff2d7224 */ /* 0x000fc800078e002e */
[----:B------:R-:W-:-:S04]  /*a600*/  @P0 IMAD.IADD R45, R44, 0x1, R45 ;  /* 0x000000012c2d0824 */ /* 0x000fc800078e022d */
[----:B------:R-:W-:-:S07]  /*a610*/  IMAD.MOV.U32 R58, RZ, RZ, R45 ;  /* 0x000000ffff3a7224 */ /* 0x000fce00078e002d */
[----:B------:R-:W-:Y:S05]  /*a620*/  WARPSYNC.COLLECTIVE R47, `(.L_x_119) ;  /* 0x000000002f087348 */ /* 0x000fea0003c00000 */
[----:B------:R0:W1:Y:S02]  /*a630*/  SHFL.UP P0, R46, R58, R49, R60 ;  /* 0x040000313a2e7389 */ /* 0x000064000000003c */
[----:B01----:R-:W-:Y:S05]  /*a640*/  ENDCOLLECTIVE ;  /* 0x000000000000791b */ /* 0x003fea0003800000 */
.L_x_119:
[----:B------:R-:W-:Y:S05]  /*a650*/  BRA `(.L_x_120) ;  /* 0xffffff8400407947 */ /* 0x000fea000383ffff */
.L_x_121:
[----:B------:R-:W-:-:S00]  /*a660*/  BRA `(.L_x_121) ;  /* 0xfffffffc00fc7947 */ /* 0x000fc0000383ffff */
[----:B------:R-:W-:-:S00]  /*a670*/  NOP ;  /* 0x0000000000007918 */ /* 0x000fc00000000000 */
        /* <DEDUP_REMOVED lines=8> */
.L_x_237:


//--------------------- .text._ZN3cub18CUB_300001_SM_10006detail10radix_sort33DeviceRadixSortExclusiveSumKernelINS1_5radix10policy_hubIiiyE10Policy1000EyEEvPT0_ --------------------------
	.section	.text._ZN3cub18CUB_300001_SM_10006detail10radix_sort33DeviceRadixSortExclusiveSumKernelINS1_5radix10policy_hubIiiyE10Policy1000EyEEvPT0_,"ax",@progbits
	.align	128
        .global         _ZN3cub18CUB_300001_SM_10006detail10radix_sort33DeviceRadixSortExclusiveSumKernelINS1_5radix10policy_hubIiiyE10Policy1000EyEEvPT0_
        .type           _ZN3cub18CUB_300001_SM_10006detail10radix_sort33DeviceRadixSortExclusiveSumKernelINS1_5radix10policy_hubIiiyE10Policy1000EyEEvPT0_,@function
        .size           _ZN3cub18CUB_300001_SM_10006detail10radix_sort33DeviceRadixSortExclusiveSumKernelINS1_5radix10policy_hubIiiyE10Policy1000EyEEvPT0_,(.L_x_238 - _ZN3cub18CUB_300001_SM_10006detail10radix_sort33DeviceRadixSortExclusiveSumKernelINS1_5radix10policy_hubIiiyE10Policy1000EyEEvPT0_)
        .other          _ZN3cub18CUB_300001_SM_10006detail10radix_sort33DeviceRadixSortExclusiveSumKernelINS1_5radix10policy_hubIiiyE10Policy1000EyEEvPT0_,@"STO_CUDA_ENTRY STV_DEFAULT"
_ZN3cub18CUB_300001_SM_10006detail10radix_sort33DeviceRadixSortExclusiveSumKernelINS1_5radix10policy_hubIiiyE10Policy1000EyEEvPT0_:
.text._ZN3cub18CUB_300001_SM_10006detail10radix_sort33DeviceRadixSortExclusiveSumKernelINS1_5radix10policy_hubIiiyE10Policy1000EyEEvPT0_:
[----:B------:R-:W-:Y:S01]  /*0000*/  LDC R1, c[0x0][0x37c] ;  /* 0x0000df00ff017b82 */ /* 0x000fe20000000800 */
[----:B------:R-:W0:Y:S07]  /*0010*/  S2R R18, SR_TID.X ;  /* 0x0000000000127919 */ /* 0x000e2e0000002100 */
[----:B------:R-:W1:Y:S01]  /*0020*/  LDC.64 R16, c[0x0][0x380] ;  /* 0x0000e000ff107b82 */ /* 0x000e620000000a00 */
[----:B------:R-:W2:Y:S01]  /*0030*/  LDCU.64 UR4, c[0x0][0x358] ;  /* 0x00006b00ff0477ac */ /* 0x000ea20008000a00 */
[----:B------:R-:W3:Y:S01]  /*0040*/  S2R R5, SR_CTAID.X ;  /* 0x0000000000057919 */ /* 0x000ee20000002500 */
[----:B0-----:R-:W-:Y:S01]  /*0050*/  ISETP.GT.U32.AND P1, PT, R18, 0xff, PT ;  /* 0x000000ff1200780c */ /* 0x001fe20003f24070 */
[----:B---3--:R-:W-:-:S04]  /*0060*/  IMAD R5, R5, 0x100, R18 ;  /* 0x0000010005057824 */ /* 0x008fc800078e0212 */
[----:B-1----:R-:W-:-:S08]  /*0070*/  IMAD.WIDE R16, R5, 0x8, R16 ;  /* 0x0000000805107825 */ /* 0x002fd000078e0210 */
[----:B--2---:R-:W2:Y:S01]  /*0080*/  @!P1 LDG.E.64 R2, desc[UR4][R16.64] ;  /* 0x0000000410029981 */ /* 0x004ea2000c1e1b00 */
[----:B------:R-:W-:Y:S02]  /*0090*/  MOV R0, 0x400 ;  /* 0x0000040000007802 */ /* 0x000fe40000000f00 */
[C---:B------:R-:W-:Y:S01]  /*00a0*/  ISETP.GT.U32.AND P0, PT, R18.reuse, 0x1f, PT ;  /* 0x0000001f1200780c */ /* 0x040fe20003f04070 */
[----:B------:R-:W0:Y:S02]  /*00b0*/  S2R R5, SR_CgaCtaId ;  /* 0x0000000000057919 */ /* 0x000e240000008800 */
[----:B0-----:R-:W-:Y:S02]  /*00c0*/  LEA R5, R5, R0, 0x18 ;  /* 0x0000000005057211 */ /* 0x001fe400078ec0ff */
[----:B------:R-:W-:-:S05]  /*00d0*/  LEA.HI R0, R18, R18, RZ, 0x1d ;  /* 0x0000001212007211 */ /* 0x000fca00078fe8ff */
[----:B------:R-:W-:-:S05]  /*00e0*/  IMAD R0, R0, 0x8, R5 ;  /* 0x0000000800007824 */ /* 0x000fca00078e0205 */
[----:B--2---:R0:W-:Y:S01]  /*00f0*/  STS.64 [R0+0x10], R2 ;  /* 0x0000100200007388 */ /* 0x0041e20000000a00 */
[----:B------:R-:W-:Y:S06]  /*0100*/  BAR.SYNC.DEFER_BLOCKING 0x0 ;  /* 0x0000000000007b1d */ /* 0x000fec0000010000 */
[----:B------:R-:W-:Y:S05]  /*0110*/  @P0 BRA `(.L_x_122) ;  /* 0x0000000400240947 */ /* 0x000fea0003800000 */
[----:B------:R-:W-:Y:S01]  /*0120*/  IMAD R18, R18, 0x48, R5 ;  /* 0x0000004812127824 */ /* 0x000fe200078e0205 */
[----:B------:R-:W-:-:S04]  /*0130*/  UMOV UR6, 0xffffffff ;  /* 0xffffffff00067882 */ /* 0x000fc80000000000 */
[----:B------:R-:W-:Y:S04]  /*0140*/  LDS.64 R14, [R18+0x10] ;  /* 0x00001000120e7984 */ /* 0x000fe80000000a00 */
[----:B------:R-:W-:Y:S04]  /*0150*/  LDS.64 R12, [R18+0x18] ;  /* 0x00001800120c7984 */ /* 0x000fe80000000a00 */
[----:B------:R-:W1:Y:S04]  /*0160*/  LDS.64 R10, [R18+0x20] ;  /* 0x00002000120a7984 */ /* 0x000e680000000a00 */
[----:B------:R-:W-:Y:S04]  /*0170*/  LDS.64 R8, [R18+0x28] ;  /* 0x0000280012087984 */ /* 0x000fe80000000a00 */
[----:B------:R-:W2:Y:S04]  /*0180*/  LDS.64 R6, [R18+0x30] ;  /* 0x0000300012067984 */ /* 0x000ea80000000a00 */
[----:B------:R-:W-:Y:S04]  /*0190*/  LDS.64 R4, [R18+0x38] ;  /* 0x0000380012047984 */ /* 0x000fe80000000a00 */
[----:B0-----:R-:W0:Y:S04]  /*01a0*/  LDS.64 R2, [R18+0x40] ;  /* 0x0000400012027984 */ /* 0x001e280000000a00 */
[----:B------:R-:W3:Y:S01]  /*01b0*/  LDS.64 R20, [R18+0x48] ;  /* 0x0000480012147984 */ /* 0x000ee20000000a00 */
[----:B-1----:R-:W-:-:S04]  /*01c0*/  IADD3 R19, P3, P4, R10, R12, R14 ;  /* 0x0000000c0a137210 */ /* 0x002fc80007c7e00e */
[----:B------:R-:W-:Y:S02]  /*01d0*/  IADD3.X R23, PT, PT, R11, R13, R15, P3, P4 ;  /* 0x0000000d0b177210 */ /* 0x000fe40001fe840f */
[----:B--2---:R-:W-:-:S04]  /*01e0*/  IADD3 R19, P0, P2, R6, R19, R8 ;  /* 0x0000001306137210 */ /* 0x004fc80007a1e008 */
[----:B------:R-:W-:Y:S02]  /*01f0*/  IADD3.X R23, PT, PT, R7, R23, R9, P0, P2 ;  /* 0x0000001707177210 */ /* 0x000fe400007e4409 */
[----:B0-----:R-:W-:-:S04]  /*0200*/  IADD3 R19, P3, P4, R2, R19, R4 ;  /* 0x0000001302137210 */ /* 0x001fc80007c7e004 */
[----:B---3--:R-:W-:Y:S02]  /*0210*/  IADD3 R20, P0, PT, R20, R19, RZ ;  /* 0x0000001314147210 */ /* 0x008fe40007f1e0ff */
[----:B------:R-:W-:-:S05]  /*0220*/  IADD3.X R19, PT, PT, R3, R23, R5, P3, P4 ;  /* 0x0000001703137210 */ /* 0x000fca0001fe8405 */
[----:B------:R-:W-:Y:S01]  /*0230*/  IMAD.X R19, R21, 0x1, R19, P0 ;  /* 0x0000000115137824 */ /* 0x000fe200000e0613 */
[----:B------:R-:W-:Y:S06]  /*0240*/  BRA.DIV UR6, `(.L_x_123) ;  /* 0x0000000206f07947 */ /* 0x000fec000b800000 */
[----:B------:R-:W0:Y:S04]  /*0250*/  SHFL.UP PT, R27, R20, 0x1, RZ ;  /* 0x04200000141b7989 */ /* 0x000e2800000e00ff */
[----:B------:R-:W1:Y:S01]  /*0260*/  SHFL.UP P0, R25, R19, 0x1, RZ ;  /* 0x0420000013197989 */ /* 0x000e6200000000ff */
[----:B0-----:R-:W-:-:S04]  /*0270*/  IADD3 R22, P2, PT, R27, R20, RZ ;  /* 0x000000141b167210 */ /* 0x001fc80007f5e0ff */
[----:B-1----:R-:W-:Y:S01]  /*0280*/  SEL R27, R22, R27, P0 ;  /* 0x0000001b161b7207 */ /* 0x002fe20000000000 */
[----:B------:R-:W-:-:S04]  /*0290*/  IMAD.X R26, R25, 0x1, R19, P2 ;  /* 0x00000001191a7824 */ /* 0x000fc800010e0613 */
[----:B------:R-:W0:Y:S01]  /*02a0*/  SHFL.UP PT, R28, R27, 0x2, RZ ;  /* 0x044000001b1c7989 */ /* 0x000e2200000e00ff */
[----:B------:R-:W-:-:S05]  /*02b0*/  SEL R26, R26, R25, P0 ;  /* 0x000000191a1a7207 */ /* 0x000fca0000000000 */
[----:B------:R-:W1:Y:S01]  /*02c0*/  SHFL.UP P0, R25, R26, 0x2, RZ ;  /* 0x044000001a197989 */ /* 0x000e6200000000ff */
[----:B0-----:R-:W-:-:S05]  /*02d0*/  IADD3 R21, P2, PT, R28, R27, RZ ;  /* 0x0000001b1c157210 */ /* 0x001fca0007f5e0ff */
[----:B-1----:R-:W-:Y:S01]  /*02e0*/  IMAD.X R22, R25, 0x1, R26, P2 ;  /* 0x0000000119167824 */ /* 0x002fe200010e061a */
[----:B------:R-:W-:-:S04]  /*02f0*/  SEL R28, R21, R28, P0 ;  /* 0x0000001c151c7207 */ /* 0x000fc80000000000 */
[----:B------:R-:W-:Y:S01]  /*0300*/  SEL R29, R22, R25, P0 ;  /* 0x00000019161d7207 */ /* 0x000fe20000000000 */
        /* <DEDUP_REMOVED lines=12> */
[----:B------:R0:W1:Y:S04]  /*03d0*/  SHFL.UP PT, R28, R27, 0x10, RZ ;  /* 0x060000001b1c7989 */ /* 0x00006800000e00ff */
[----:B------:R0:W2:Y:S02]  /*03e0*/  SHFL.UP P0, R25, R26, 0x10, RZ ;  /* 0x060000001a197989 */ /* 0x0000a400000000ff */
.L_x_134:
[----:B-1----:R-:W-:-:S04]  /*03f0*/  IADD3 R21, P2, PT, R28, R27, RZ ;  /* 0x0000001b1c157210 */ /* 0x002fc80007f5e0ff */
[----:B--2---:R-:W-:Y:S01]  /*0400*/  SEL R21, R21, R28, P0 ;  /* 0x0000001c15157207 */ /* 0x004fe20000000000 */
[----:B------:R-:W-:-:S05]  /*0410*/  IMAD.X R22, R25, 0x1, R26, P2 ;  /* 0x0000000119167824 */ /* 0x000fca00010e061a */
[----:B------:R-:W-:Y:S02]  /*0420*/  SEL R22, R22, R25, P0 ;  /* 0x0000001916167207 */ /* 0x000fe40000000000 */
[----:B------:R-:W-:-:S05]  /*0430*/  IADD3 R20, P0, PT, R21, -R20, RZ ;  /* 0x8000001415147210 */ /* 0x000fca0007f1e0ff */
[----:B------:R-:W-:Y:S01]  /*0440*/  IMAD.X R21, R22, 0x1, ~R19, P0 ;  /* 0x0000000116157824 */ /* 0x000fe200000e0e13 */
[----:B------:R-:W-:-:S04]  /*0450*/  IADD3 R14, P0, PT, R14, R20, RZ ;  /* 0x000000140e0e7210 */ /* 0x000fc80007f1e0ff */
[----:B------:R1:W-:Y:S01]  /*0460*/  STS.64 [R18+0x10], R20 ;  /* 0x0000101412007388 */ /* 0x0003e20000000a00 */
[----:B------:R-:W-:Y:S01]  /*0470*/  IMAD.X R15, R15, 0x1, R21, P0 ;  /* 0x000000010f0f7824 */ /* 0x000fe200000e0615 */
        /* <DEDUP_REMOVED lines=17> */
[----:B------:R-:W-:-:S05]  /*0590*/  IMAD.X R3, R3, 0x1, R5, P0 ;  /* 0x0000000103037824 */ /* 0x000fca00000e0605 */
[----:B------:R1:W-:Y:S03]  /*05a0*/  STS.64 [R18+0x48], R2 ;  /* 0x0000480212007388 */ /* 0x0003e60000000a00 */
.L_x_122:
[----:B------:R-:W-:Y:S05]  /*05b0*/  WARPSYNC.ALL ;  /* 0x0000000000007948 */ /* 0x000fea0003800000 */
[----:B------:R-:W-:Y:S06]  /*05c0*/  BAR.SYNC.DEFER_BLOCKING 0x0 ;  /* 0x0000000000007b1d */ /* 0x000fec0000010000 */
[----:B------:R-:W-:Y:S05]  /*05d0*/  @P1 EXIT ;  /* 0x000000000000194d */ /* 0x000fea0003800000 */
[----:B01----:R-:W0:Y:S04]  /*05e0*/  LDS.64 R2, [R0+0x10] ;  /* 0x0000100000027984 */ /* 0x003e280000000a00 */
[----:B0-----:R-:W-:Y:S01]  /*05f0*/  STG.E.64 desc[UR4][R16.64], R2 ;  /* 0x0000000210007986 */ /* 0x001fe2000c101b04 */
[----:B------:R-:W-:Y:S05]  /*0600*/  EXIT ;  /* 0x000000000000794d */ /* 0x000fea0003800000 */
.L_x_123:
[----:B------:R-:W-:Y:S02]  /*0610*/  IMAD.MOV.U32 R24, RZ, RZ, R20 ;  /* 0x000000ffff187224 */ /* 0x000fe400078e0014 */
[----:B------:R-:W-:Y:S02]  /*0620*/  IMAD.MOV.U32 R23, RZ, RZ, 0x1 ;  /* 0x00000001ff177424 */ /* 0x000fe400078e00ff */
[----:B------:R-:W-:Y:S02]  /*0630*/  IMAD.MOV.U32 R22, RZ, RZ, RZ ;  /* 0x000000ffff167224 */ /* 0x000fe400078e00ff */
[----:B------:R-:W-:-:S07]  /*0640*/  IMAD.MOV.U32 R21, RZ, RZ, -0x1 ;  /* 0xffffffffff157424 */ /* 0x000fce00078e00ff */
[----:B------:R-:W-:Y:S05]  /*0650*/  WARPSYNC.COLLECTIVE R21, `(.L_x_124) ;  /* 0x0000000015087348 */ /* 0x000fea0003c00000 */
[----:B------:R0:W1:Y:S02]  /*0660*/  SHFL.UP P0, R25, R24, R23, R22 ;  /* 0x0400001718197389 */ /* 0x0000640000000016 */
[----:B01----:R-:W-:Y:S05]  /*0670*/  ENDCOLLECTIVE ;  /* 0x000000000000791b */ /* 0x003fea0003800000 */
.L_x_124:
[----:B------:R-:W-:Y:S02]  /*0680*/  IMAD.MOV.U32 R24, RZ, RZ, R19 ;  /* 0x000000ffff187224 */ /* 0x000fe400078e0013 */
[----:B------:R-:W-:-:S07]  /*0690*/  IMAD.MOV.U32 R27, RZ, RZ, R25 ;  /* 0x000000ffff1b7224 */ /* 0x000fce00078e0019 */
[----:B------:R-:W-:Y:S05]  /*06a0*/  WARPSYNC.COLLECTIVE R21, `(.L_x_125) ;  /* 0x0000000015087348 */ /* 0x000fea0003c00000 */
[----:B------:R0:W1:Y:S02]  /*06b0*/  SHFL.UP P0, R25, R24, R23, R22 ;  /* 0x0400001718197389 */ /* 0x0000640000000016 */
[----:B01----:R-:W-:Y:S05]  /*06c0*/  ENDCOLLECTIVE ;  /* 0x000000000000791b */ /* 0x003fea0003800000 */
.L_x_125:
[----:B------:R-:W-:Y:S01]  /*06d0*/  IADD3 R26, P2, PT, R27, R20, RZ ;  /* 0x000000141b1a7210 */ /* 0x000fe20007f5e0ff */
[----:B------:R-:W-:-:S03]  /*06e0*/  IMAD.MOV.U32 R23, RZ, RZ, 0x2 ;  /* 0x00000002ff177424 */ /* 0x000fc600078e00ff */
[----:B------:R-:W-:Y:S01]  /*06f0*/  SEL R27, R26, R27, P0 ;  /* 0x0000001b1a1b7207 */ /* 0x000fe20000000000 */
[----:B------:R-:W-:-:S04]  /*0700*/  IMAD.X R26, R25, 0x1, R19, P2 ;  /* 0x00000001191a7824 */ /* 0x000fc800010e0613 */
[----:B------:R-:W-:Y:S01]  /*0710*/  IMAD.MOV.U32 R24, RZ, RZ, R27 ;  /* 0x000000ffff187224 */ /* 0x000fe200078e001b */
[----:B------:R-:W-:-:S07]  /*0720*/  SEL R26, R26, R25, P0 ;  /* 0x000000191a1a7207 */ /* 0x000fce0000000000 */
[----:B------:R-:W-:Y:S05]  /*0730*/  WARPSYNC.COLLECTIVE R21, `(.L_x_126) ;  /* 0x0000000015087348 */ /* 0x000fea0003c00000 */
[----:B------:R0:W1:Y:S02]  /*0740*/  SHFL.UP P0, R25, R24, R23, R22 ;  /* 0x0400001718197389 */ /* 0x0000640000000016 */
[----:B01----:R-:W-:Y:S05]  /*0750*/  ENDCOLLECTIVE ;  /* 0x000000000000791b */ /* 0x003fea0003800000 */
.L_x_126:
[----:B------:R-:W-:Y:S02]  /*0760*/  IMAD.MOV.U32 R24, RZ, RZ, R26 ;  /* 0x000000ffff187224 */ /* 0x000fe400078e001a */
[----:B------:R-:W-:-:S07]  /*0770*/  IMAD.MOV.U32 R28, RZ, RZ, R25 ;  /* 0x000000ffff1c7224 */ /* 0x000fce00078e0019 */
[----:B------:R-:W-:Y:S05]  /*0780*/  WARPSYNC.COLLECTIVE R21, `(.L_x_127) ;  /* 0x0000000015087348 */ /* 0x000fea0003c00000 */
[----:B------:R0:W1:Y:S02]  /*0790*/  SHFL.UP P0, R25, R24, R23, R22 ;  /* 0x0400001718197389 */ /* 0x0000640000000016 */
[----:B01----:R-:W-:Y:S05]  /*07a0*/  ENDCOLLECTIVE ;  /* 0x000000000000791b */ /* 0x003fea0003800000 */
.L_x_127:
        /* <DEDUP_REMOVED lines=9> */
.L_x_128:
[----:B------:R-:W-:Y:S02]  /*0840*/  IMAD.MOV.U32 R24, RZ, RZ, R29 ;  /* 0x000000ffff187224 */ /* 0x000fe400078e001d */
[----:B------:R-:W-:-:S07]  /*0850*/  IMAD.MOV.U32 R27, RZ, RZ, R25 ;  /* 0x000000ffff1b7224 */ /* 0x000fce00078e0019 */
[----:B------:R-:W-:Y:S05]  /*0860*/  WARPSYNC.COLLECTIVE R21, `(.L_x_129) ;  /* 0x0000000015087348 */ /* 0x000fea0003c00000 */
[----:B------:R0:W1:Y:S02]  /*0870*/  SHFL.UP P0, R25, R24, R23, R22 ;  /* 0x0400001718197389 */ /* 0x0000640000000016 */
[----:B01----:R-:W-:Y:S05]  /*0880*/  ENDCOLLECTIVE ;  /* 0x000000000000791b */ /* 0x003fea0003800000 */
.L_x_129:
        /* <DEDUP_REMOVED lines=9> */
.L_x_130:
[----:B------:R-:W-:Y:S02]  /*0920*/  IMAD.MOV.U32 R24, RZ, RZ, R29 ;  /* 0x000000ffff187224 */ /* 0x000fe400078e001d */
[----:B------:R-:W-:-:S07]  /*0930*/  IMAD.MOV.U32 R27, RZ, RZ, R25 ;  /* 0x000000ffff1b7224 */ /* 0x000fce00078e0019 */
[----:B------:R-:W-:Y:S05]  /*0940*/  WARPSYNC.COLLECTIVE R21, `(.L_x_131) ;  /* 0x0000000015087348 */ /* 0x000fea0003c00000 */
[----:B------:R0:W1:Y:S02]  /*0950*/  SHFL.UP P0, R25, R24, R23, R22 ;  /* 0x0400001718197389 */ /* 0x0000640000000016 */
[----:B01----:R-:W-:Y:S05]  /*0960*/  ENDCOLLECTIVE ;  /* 0x000000000000791b */ /* 0x003fea0003800000 */
.L_x_131:
        /* <DEDUP_REMOVED lines=9> */
.L_x_132:
[----:B------:R-:W-:Y:S02]  /*0a00*/  IMAD.MOV.U32 R24, RZ, RZ, R26 ;  /* 0x000000ffff187224 */ /* 0x000fe400078e001a */
[----:B------:R-:W-:-:S07]  /*0a10*/  IMAD.MOV.U32 R28, RZ, RZ, R25 ;  /* 0x000000ffff1c7224 */ /* 0x000fce00078e0019 */
[----:B------:R-:W-:Y:S05]  /*0a20*/  WARPSYNC.COLLECTIVE R21, `(.L_x_133) ;  /* 0x0000000015087348 */ /* 0x000fea0003c00000 */
[----:B------:R0:W1:Y:S02]  /*0a30*/  SHFL.UP P0, R25, R24, R23, R22 ;  /* 0x0400001718197389 */ /* 0x0000640000000016 */
[----:B01----:R-:W-:Y:S05]  /*0a40*/  ENDCOLLECTIVE ;  /* 0x000000000000791b */ /* 0x003fea0003800000 */
.L_x_133:
[----:B------:R-:W-:Y:S05]  /*0a50*/  BRA `(.L_x_134) ;  /* 0xfffffff800647947 */ /* 0x000fea000383ffff */
.L_x_135:
        /* <DEDUP_REMOVED lines=10> */
.L_x_238:


//--------------------- .text._ZN3cub18CUB_300001_SM_10006detail10radix_sort30DeviceRadixSortHistogramKernelINS1_5radix10policy_hubIiiyE10Policy1000ELNS0_9SortOrderE0EiyNS1_21identity_decomposer_tEEEvPT2_PKT1_SA_iiT3_ --------------------------
	.section	.text._ZN3cub18CUB_300001_SM_10006detail10radix_sort30DeviceRadixSortHistogramKernelINS1_5radix10policy_hubIiiyE10Policy1000ELNS0_9SortOrderE0EiyNS1_21identity_decomposer_tEEEvPT2_PKT1_SA_iiT3_,"ax",@progbits
	.align	128
        .global         _ZN3cub18CUB_300001_SM_10006detail10radix_sort30DeviceRadixSortHistogramKernelINS1_5radix10policy_hubIiiyE10Policy1000ELNS0_9SortOrderE0EiyNS1_21identity_decomposer_tEEEvPT2_PKT1_SA_iiT3_
        .type           _ZN3cub18CUB_300001_SM_10006detail10radix_sort30DeviceRadixSortHistogramKernelINS1_5radix10policy_hubIiiyE10Policy1000ELNS0_9SortOrderE0EiyNS1_21identity_decomposer_tEEEvPT2_PKT1_SA_iiT3_,@function
        .size           _ZN3cub18CUB_300001_SM_10006detail10radix_sort30DeviceRadixSortHistogramKernelINS1_5radix10policy_hubIiiyE10Policy1000ELNS0_9SortOrderE0EiyNS1_21identity_decomposer_tEEEvPT2_PKT1_SA_iiT3_,(.L_x_239 - _ZN3cub18CUB_300001_SM_10006detail10radix_sort30DeviceRadixSortHistogramKernelINS1_5radix10policy_hubIiiyE10Policy1000ELNS0_9SortOrderE0EiyNS1_21identity_decomposer_tEEEvPT2_PKT1_SA_iiT3_)
        .other          _ZN3cub18CUB_300001_SM_10006detail10radix_sort30DeviceRadixSortHistogramKernelINS1_5radix10policy_hubIiiyE10Policy1000ELNS0_9SortOrderE0EiyNS1_21identity_decomposer_tEEEvPT2_PKT1_SA_iiT3_,@"STO_CUDA_ENTRY STV_DEFAULT"
_ZN3cub18CUB_300001_SM_10006detail10radix_sort30DeviceRadixSortHistogramKernelINS1_5radix10policy_hubIiiyE10Policy1000ELNS0_9SortOrderE0EiyNS1_21identity_decomposer_tEEEvPT2_PKT1_SA_iiT3_:
.text._ZN3cub18CUB_300001_SM_10006detail10radix_sort30DeviceRadixSortHistogramKernelINS1_5radix10policy_hubIiiyE10Policy1000ELNS0_9SortOrderE0EiyNS1_21identity_decomposer_tEEEvPT2_PKT1_SA_iiT3_:
[----:B------:R-:W-:Y:S01]  /*0000*/  LDC R1, c[0x0][0x37c] ;  /* 0x0000df00ff017b82 */ /* 0x000fe20000000800 */
[----:B------:R-:W0:Y:S02]  /*0010*/  LDCU.64 UR14, c[0x0][0x390] ;  /* 0x00007200ff0e77ac */ /* 0x000e240008000a00 */
[----:B0-----:R-:W-:-:S04]  /*0020*/  ISETP.NE.U32.AND P0, PT, RZ, UR14, PT ;  /* 0x0000000eff007c0c */ /* 0x001fc8000bf05070 */
[----:B------:R-:W-:-:S13]  /*0030*/  ISETP.NE.AND.EX P0, PT, RZ, UR15, PT, P0 ;  /* 0x0000000fff007c0c */ /* 0x000fda000bf05300 */
[----:B------:R-:W-:Y:S05]  /*0040*/  @!P0 EXIT ;  /* 0x000000000000894d */ /* 0x000fea0003800000 */
[----:B------:R-:W-:Y:S01]  /*0050*/  UIADD3 UR11, UP0, UPT, UR14, -0x1, URZ ;  /* 0xffffffff0e0b7890 */ /* 0x000fe2000ff1e0ff */
[----:B------:R-:W0:Y:S01]  /*0060*/  S2R R4, SR_TID.X ;  /* 0x0000000000047919 */ /* 0x000e220000002100 */
[----:B------:R-:W1:Y:S01]  /*0070*/  LDCU.64 UR4, c[0x0][0x398] ;  /* 0x00007300ff0477ac */ /* 0x000e620008000a00 */
[----:B------:R-:W2:Y:S01]  /*0080*/  S2UR UR7, SR_CgaCtaId ;  /* 0x00000000000779c3 */ /* 0x000ea20000008800 */
[----:B------:R-:W-:Y:S01]  /*0090*/  UIADD3.X UR12, UPT, UPT, UR15, -0x1, URZ, UP0, !UPT ;  /* 0xffffffff0f0c7890 */ /* 0x000fe200087fe4ff */
[----:B------:R-:W-:Y:S01]  /*00a0*/  UMOV UR6, 0x400 ;  /* 0x0000040000067882 */ /* 0x000fe20000000000 */
[----:B------:R-:W3:Y:S05]  /*00b0*/  LDCU.64 UR20, c[0x0][0x358] ;  /* 0x00006b00ff1477ac */ /* 0x000eea0008000a00 */
[----:B------:R-:W4:Y:S01]  /*00c0*/  S2UR UR8, SR_CTAID.X ;  /* 0x00000000000879c3 */ /* 0x000f220000002500 */
[----:B------:R-:W-:Y:S01]  /*00d0*/  USHF.R.U64 UR11, UR11, 0x1e, UR12 ;  /* 0x0000001e0b0b7899 */ /* 0x000fe2000800120c */
[----:B------:R-:W0:Y:S03]  /*00e0*/  LDCU UR28, c[0x0][0x370] ;  /* 0x00006e00ff1c77ac */ /* 0x000e260008000800 */
[----:B------:R-:W-:-:S02]  /*00f0*/  UIADD3 UR11, UP0, UPT, UR11, 0x1, URZ ;  /* 0x000000010b0b7890 */ /* 0x000fc4000ff1e0ff */
[----:B-1----:R-:W-:Y:S02]  /*0100*/  UIADD3 UR4, UPT, UPT, UR5, 0x7, -UR4 ;  /* 0x0000000705047890 */ /* 0x002fe4000fffe804 */
[----:B------:R-:W-:Y:S02]  /*0110*/  ULEA.HI.X UR12, UR12, URZ, URZ, 0x2, UP0 ;  /* 0x000000ff0c0c7291 */ /* 0x000fe400080f14ff */
[----:B------:R-:W-:Y:S02]  /*0120*/  UISETP.LT.U32.AND UP0, UPT, UR11, UR14, UPT ;  /* 0x0000000e0b00728c */ /* 0x000fe4000bf01070 */
[----:B------:R-:W-:Y:S02]  /*0130*/  USHF.R.S32.HI UR5, URZ, 0x1f, UR4 ;  /* 0x0000001fff057899 */ /* 0x000fe40008011404 */
[----:B------:R-:W-:Y:S02]  /*0140*/  UISETP.LT.U32.AND.EX UP0, UPT, UR12, UR15, UPT, UP0 ;  /* 0x0000000f0c00728c */ /* 0x000fe4000bf01100 */
[----:B------:R-:W-:-:S02]  /*0150*/  ULEA.HI UR5, UR5, UR4, URZ, 0x3 ;  /* 0x0000000405057291 */ /* 0x000fc4000f8f18ff */
[----:B------:R-:W-:Y:S01]  /*0160*/  USEL UR11, UR11, UR14, UP0 ;  /* 0x0000000e0b0b7287 */ /* 0x000fe20008000000 */
[C---:B0-----:R-:W-:Y:S01]  /*0170*/  VIADD R21, R4.reuse, 0x780 ;  /* 0x0000078004157836 */ /* 0x041fe20000000000 */
[----:B------:R-:W-:Y:S02]  /*0180*/  USEL UR12, UR12, UR15, UP0 ;  /* 0x0000000f0c0c7287 */ /* 0x000fe40008000000 */
[----:B------:R-:W-:Y:S02]  /*0190*/  UISETP.GE.AND UP0, UPT, UR4, 0x8, UPT ;  /* 0x000000080400788c */ /* 0x000fe4000bf06270 */
[----:B--2---:R-:W-:Y:S02]  /*01a0*/  ULEA UR6, UR7, UR6, 0x18 ;  /* 0x0000000607067291 */ /* 0x004fe4000f8ec0ff */
[----:B------:R-:W-:Y:S02]  /*01b0*/  USHF.R.S32.HI UR5, URZ, 0x3, UR5 ;  /* 0x00000003ff057899 */ /* 0x000fe40008011405 */
[----:B------:R-:W-:Y:S01]  /*01c0*/  PLOP3.LUT P0, PT, PT, PT, UP0, 0x80, 0x8 ;  /* 0x000000000008781c */ /* 0x000fe20003f0f008 */
[----:B----4-:R-:W-:Y:S01]  /*01d0*/  USHF.L.U32 UR8, UR8, 0xb, URZ ;  /* 0x0000000b08087899 */ /* 0x010fe200080006ff */
[C---:B------:R-:W-:Y:S01]  /*01e0*/  LEA R0, R4.reuse, UR6, 0x2 ;  /* 0x0000000604007c11 */ /* 0x040fe2000f8e10ff */
[----:B------:R-:W-:Y:S01]  /*01f0*/  UIADD3 UR22, UPT, UPT, UR5, -0x1, URZ ;  /* 0xffffffff05167890 */ /* 0x000fe2000fffe0ff */
[----:B------:R-:W-:Y:S01]  /*0200*/  ISETP.GT.U32.OR P0, PT, R4, 0xff, !P0 ;  /* 0x000000ff0400780c */ /* 0x000fe20004704470 */
[----:B------:R-:W-:-:S02]  /*0210*/  ULOP3.LUT UR23, UR5, 0xf, URZ, 0xc0, !UPT ;  /* 0x0000000f05177892 */ /* 0x000fc4000f8ec0ff */
[----:B------:R-:W-:Y:S01]  /*0220*/  ULOP3.LUT UR24, UR5, 0x7, URZ, 0xc0, !UPT ;  /* 0x0000000705187892 */ /* 0x000fe2000f8ec0ff */
[----:B------:R-:W-:Y:S01]  /*0230*/  P2R R20, PR, RZ, 0x1 ;  /* 0x00000001ff147803 */ /* 0x000fe20000000000 */
[----:B------:R-:W-:Y:S02]  /*0240*/  ULOP3.LUT UR25, UR5, 0x3, URZ, 0xc0, !UPT ;  /* 0x0000000305197892 */ /* 0x000fe4000f8ec0ff */
[----:B------:R-:W-:Y:S02]  /*0250*/  ULOP3.LUT UR26, UR5, 0xffffff0, URZ, 0xc0, !UPT ;  /* 0x0ffffff0051a7892 */ /* 0x000fe4000f8ec0ff */
[----:B------:R-:W-:Y:S02]  /*0260*/  ULOP3.LUT UR27, UR5, 0xffffff8, URZ, 0xc0, !UPT ;  /* 0x0ffffff8051b7892 */ /* 0x000fe4000f8ec0ff */
[----:B------:R-:W-:Y:S01]  /*0270*/  ULOP3.LUT UR9, UR5, 0x1, URZ, 0xc0, !UPT ;  /* 0x0000000105097892 */ /* 0x000fe2000f8ec0ff */
[----:B------:R-:W-:Y:S01]  /*0280*/  UMOV UR6, URZ ;  /* 0x000000ff00067c82 */ /* 0x000fe20008000000 */
[----:B---3--:R-:W-:-:S10]  /*0290*/  UMOV UR7, URZ ;  /* 0x000000ff00077c82 */ /* 0x008fd40008000000 */
.L_x_219:
[----:B------:R-:W-:Y:S01]  /*02a0*/  ISETP.NE.AND P0, PT, R20, RZ, PT ;  /* 0x000000ff1400720c */ /* 0x000fe20003f05270 */
[----:B------:R-:W-:-:S12]  /*02b0*/  BSSY.RECONVERGENT B0, `(.L_x_136) ;  /* 0x000007c000007945 */ /* 0x000fd80003800200 */
[----:B012345:R-:W-:Y:S05]  /*02c0*/  @P0 BRA `(.L_x_137) ;  /* 0x0000000400e80947 */ /* 0x03ffea0003800000 */
[----:B------:R-:W-:Y:S02]  /*02d0*/  IMAD.U32 R2, RZ, RZ, UR22 ;  /* 0x00000016ff027e24 */ /* 0x000fe4000f8e00ff */
[----:B------:R-:W-:-:S03]  /*02e0*/  IMAD.MOV.U32 R3, RZ, RZ, RZ ;  /* 0x000000ffff037224 */ /* 0x000fc600078e00ff */
[----:B------:R-:W-:-:S13]  /*02f0*/  ISETP.GE.U32.AND P1, PT, R2, 0xf, PT ;  /* 0x0000000f0200780c */ /* 0x000fda0003f26070 */
[----:B------:R-:W-:Y:S05]  /*0300*/  @!P1 BRA `(.L_x_138) ;  /* 0x00000000005c9947 */ /* 0x000fea0003800000 */
[----:B------:R-:W-:Y:S01]  /*0310*/  VIADD R2, R0, 0x2000 ;  /* 0x0000200000027836 */ /* 0x000fe20000000000 */
[----:B------:R-:W-:-:S12]  /*0320*/  UIADD3 UR4, UPT, UPT, -UR26, URZ, URZ ;  /* 0x000000ff1a047290 */ /* 0x000fd8000fffe1ff */
.L_x_139:
[----:B------:R-:W-:Y:S01]  /*0330*/  UIADD3 UR4, UPT, UPT, UR4, 0x10, URZ ;  /* 0x0000001004047890 */ /* 0x000fe2000fffe0ff */
[----:B------:R-:W-:Y:S03]  /*0340*/  STS [R2+-0x2000], RZ ;  /* 0xffe000ff02007388 */ /* 0x000fe60000000800 */
[----:B------:R-:W-:Y:S01]  /*0350*/  UISETP.NE.AND UP0, UPT, UR4, URZ, UPT ;  /* 0x000000ff0400728c */ /* 0x000fe2000bf05270 */
        /* <DEDUP_REMOVED lines=16> */
[----:B------:R-:W-:Y:S06]  /*0460*/  BRA.U UP0, `(.L_x_139) ;  /* 0xfffffffd00b07547 */ /* 0x000fec000b83ffff */
[----:B------:R-:W-:-:S07]  /*0470*/  IMAD.U32 R3, RZ, RZ, UR26 ;  /* 0x0000001aff037e24 */ /* 0x000fce000f8e00ff */
.L_x_138:
[----:B------:R-:W-:Y:S01]  /*0480*/  ISETP.NE.AND P0, PT, RZ, UR23, PT ;  /* 0x00000017ff007c0c */ /* 0x000fe2000bf05270 */
[----:B------:R-:W-:Y:S01]  /*0490*/  IMAD.U32 R6, RZ, RZ, UR24 ;  /* 0x00000018ff067e24 */ /* 0x000fe2000f8e00ff */
[----:B------:R-:W-:-:S03]  /*04a0*/  MOV R2, UR23 ;  /* 0x0000001700027c02 */ /* 0x000fc60008000f00 */
[----:B------:R-:W-:Y:S02]  /*04b0*/  VIADD R6, R6, 0xffffffff ;  /* 0xffffffff06067836 */ /* 0x000fe40000000000 */
[----:B------:R-:W-:-:S06]  /*04c0*/  VIADD R2, R2, 0xffffffff ;  /* 0xffffffff02027836 */ /* 0x000fcc0000000000 */
[----:B------:R-:W-:Y:S05]  /*04d0*/  @!P0 BRA `(.L_x_140) ;  /* 0x00000000007c8947 */ /* 0x000fea0003800000 */
[----:B------:R-:W-:Y:S01]  /*04e0*/  ISETP.GE.U32.AND P2, PT, R2, 0x7, PT ;  /* 0x000000070200780c */ /* 0x000fe20003f46070 */
[----:B------:R-:W-:-:S12]  /*04f0*/  UISETP.NE.AND UP0, UPT, UR24, URZ, UPT ;  /* 0x000000ff1800728c */ /* 0x000fd8000bf05270 */
[----:B------:R-:W-:Y:S05]  /*0500*/  @!P2 BRA `(.L_x_141) ;  /* 0x000000000028a947 */ /* 0x000fea0003800000 */
        /* <DEDUP_REMOVED lines=10> */
.L_x_141:
[----:B------:R-:W-:Y:S05]  /*05b0*/  BRA.U !UP0, `(.L_x_140) ;  /* 0x0000000108447547 */ /* 0x000fea000b800000 */
[----:B------:R-:W-:Y:S01]  /*05c0*/  ISETP.GE.U32.AND P2, PT, R6, 0x3, PT ;  /* 0x000000030600780c */ /* 0x000fe20003f46070 */
[----:B------:R-:W-:-:S12]  /*05d0*/  UISETP.NE.AND UP0, UPT, UR25, URZ, UPT ;  /* 0x000000ff1900728c */ /* 0x000fd8000bf05270 */
[C---:B0-----:R-:W-:Y:S02]  /*05e0*/  @P2 IMAD R5, R3.reuse, 0x400, R0 ;  /* 0x0000040003052824 */ /* 0x041fe400078e0200 */
[----:B------:R-:W-:-:S03]  /*05f0*/  @P2 VIADD R3, R3, 0x4 ;  /* 0x0000000403032836 */ /* 0x000fc60000000000 */
[----:B------:R1:W-:Y:S04]  /*0600*/  @P2 STS [R5], RZ ;  /* 0x000000ff05002388 */ /* 0x0003e80000000800 */
[----:B------:R1:W-:Y:S04]  /*0610*/  @P2 STS [R5+0x400], RZ ;  /* 0x000400ff05002388 */ /* 0x0003e80000000800 */
[----:B------:R1:W-:Y:S04]  /*0620*/  @P2 STS [R5+0x800], RZ ;  /* 0x000800ff05002388 */ /* 0x0003e80000000800 */
[----:B------:R1:W-:Y:S01]  /*0630*/  @P2 STS [R5+0xc00], RZ ;  /* 0x000c00ff05002388 */ /* 0x0003e20000000800 */
[----:B------:R-:W-:Y:S05]  /*0640*/  BRA.U !UP0, `(.L_x_140) ;  /* 0x0000000108207547 */ /* 0x000fea000b800000 */
[----:B------:R-:W-:Y:S01]  /*0650*/  IMAD R3, R3, 0x400, R0 ;  /* 0x0000040003037824 */ /* 0x000fe200078e0200 */
[----:B------:R-:W-:-:S04]  /*0660*/  UISETP.NE.AND UP0, UPT, UR25, 0x1, UPT ;  /* 0x000000011900788c */ /* 0x000fc8000bf05270 */
[----:B------:R2:W-:Y:S05]  /*0670*/  STS [R3], RZ ;  /* 0x000000ff03007388 */ /* 0x0005ea0000000800 */
[----:B------:R-:W-:Y:S05]  /*0680*/  BRA.U !UP0, `(.L_x_140) ;  /* 0x0000000108107547 */ /* 0x000fea000b800000 */
[----:B------:R-:W-:Y:S01]  /*0690*/  UISETP.NE.AND UP0, UPT, UR25, 0x2, UPT ;  /* 0x000000021900788c */ /* 0x000fe2000bf05270 */
[----:B------:R3:W-:Y:S05]  /*06a0*/  STS [R3+0x400], RZ ;  /* 0x000400ff03007388 */ /* 0x0007ea0000000800 */
[----:B------:R-:W-:-:S13]  /*06b0*/  PLOP3.LUT P2, PT, PT, PT, UP0, 0x80, 0x8 ;  /* 0x000000000008781c */ /* 0x000fda0003f4f008 */
[----:B------:R3:W-:Y:S02]  /*06c0*/  @P2 STS [R3+0x800], RZ ;  /* 0x000800ff03002388 */ /* 0x0007e40000000800 */
.L_x_140:
[----:B------:R-:W-:-:S13]  /*06d0*/  ISETP.GT.U32.AND P2, PT, R4, 0x7f, PT ;  /* 0x0000007f0400780c */ /* 0x000fda0003f44070 */
[----:B------:R-:W-:Y:S05]  /*06e0*/  @P2 BRA `(.L_x_137) ;  /* 0x0000000000e02947 */ /* 0x000fea0003800000 */
[----:B--23--:R-:W-:Y:S01]  /*06f0*/  HFMA2 R3, -RZ, RZ, 0, 0 ;  /* 0x00000000ff037431 */ /* 0x00cfe200000001ff */
[----:B------:R-:W-:Y:S06]  /*0700*/  @!P1 BRA `(.L_x_142) ;  /* 0x0000000000589947 */ /* 0x000fec0003800000 */
[----:B------:R-:W-:-:S07]  /*0710*/  IMAD.MOV.U32 R3, RZ, RZ, RZ ;  /* 0x000000ffff037224 */ /* 0x000fce00078e00ff */
.L_x_143:
[C---:B012---:R-:W-:Y:S02]  /*0720*/  IMAD R5, R3.reuse, 0x400, R0 ;  /* 0x0000040003057824 */ /* 0x047fe400078e0200 */
[----:B------:R-:W-:-:S03]  /*0730*/  VIADD R3, R3, 0x10 ;  /* 0x0000001003037836 */ /* 0x000fc60000000000 */
[----:B------:R2:W-:Y:S02]  /*0740*/  STS [R5+0x200], RZ ;  /* 0x000200ff05007388 */ /* 0x0005e40000000800 */
[----:B------:R-:W-:Y:S02]  /*0750*/  ISETP.NE.AND P1, PT, R3, UR26, PT ;  /* 0x0000001a03007c0c */ /* 0x000fe4000bf25270 */
[----:B------:R2:W-:Y:S04]  /*0760*/  STS [R5+0x600], RZ ;  /* 0x000600ff05007388 */ /* 0x0005e80000000800 */
        /* <DEDUP_REMOVED lines=13> */
[----:B------:R2:W-:Y:S01]  /*0840*/  STS [R5+0x3e00], RZ ;  /* 0x003e00ff05007388 */ /* 0x0005e20000000800 */
[----:B------:R-:W-:Y:S05]  /*0850*/  @P1 BRA `(.L_x_143) ;  /* 0xfffffffc00b01947 */ /* 0x000fea000383ffff */
[----:B------:R-:W-:-:S07]  /*0860*/  IMAD.U32 R3, RZ, RZ, UR26 ;  /* 0x0000001aff037e24 */ /* 0x000fce000f8e00ff */
.L_x_142:
[----:B------:R-:W-:Y:S05]  /*0870*/  @!P0 BRA `(.L_x_137) ;  /* 0x00000000007c8947 */ /* 0x000fea0003800000 */
[----:B------:R-:W-:Y:S01]  /*0880*/  ISETP.GE.U32.AND P0, PT, R2, 0x7, PT ;  /* 0x000000070200780c */ /* 0x000fe20003f06070 */
[----:B------:R-:W-:-:S12]  /*0890*/  UISETP.NE.AND UP0, UPT, UR24, URZ, UPT ;  /* 0x000000ff1800728c */ /* 0x000fd8000bf05270 */
[----:B------:R-:W-:Y:S05]  /*08a0*/  @!P0 BRA `(.L_x_144) ;  /* 0x0000000000288947 */ /* 0x000fea0003800000 */
[C---:B------:R-:W-:Y:S02]  /*08b0*/  IMAD R2, R3.reuse, 0x400, R0 ;  /* 0x0000040003027824 */ /* 0x040fe400078e0200 */
[----:B------:R-:W-:-:S03]  /*08c0*/  VIADD R3, R3, 0x8 ;  /* 0x0000000803037836 */ /* 0x000fc60000000000 */
[----:B------:R3:W-:Y:S04]  /*08d0*/  STS [R2+0x200], RZ ;  /* 0x000200ff02007388 */ /* 0x0007e80000000800 */
[----:B------:R3:W-:Y:S04]  /*08e0*/  STS [R2+0x600], RZ ;  /* 0x000600ff02007388 */ /* 0x0007e80000000800 */
[----:B------:R3:W-:Y:S04]  /*08f0*/  STS [R2+0xa00], RZ ;  /* 0x000a00ff02007388 */ /* 0x0007e80000000800 */
[----:B------:R3:W-:Y:S04]  /*0900*/  STS [R2+0xe00], RZ ;  /* 0x000e00ff02007388 */ /* 0x0007e80000000800 */
[----:B------:R3:W-:Y:S04]  /*0910*/  STS [R2+0x1200], RZ ;  /* 0x001200ff02007388 */ /* 0x0007e80000000800 */
[----:B------:R3:W-:Y:S04]  /*0920*/  STS [R2+0x1600], RZ ;  /* 0x001600ff02007388 */ /* 0x0007e80000000800 */
[----:B------:R3:W-:Y:S04]  /*0930*/  STS [R2+0x1a00], RZ ;  /* 0x001a00ff02007388 */ /* 0x0007e80000000800 */
[----:B------:R3:W-:Y:S02]  /*0940*/  STS [R2+0x1e00], RZ ;  /* 0x001e00ff02007388 */ /* 0x0007e40000000800 */
.L_x_144:
[----:B------:R-:W-:Y:S05]  /*0950*/  BRA.U !UP0, `(.L_x_137) ;  /* 0x0000000108447547 */ /* 0x000fea000b800000 */
[----:B------:R-:W-:Y:S01]  /*0960*/  ISETP.GE.U32.AND P0, PT, R6, 0x3, PT ;  /* 0x000000030600780c */ /* 0x000fe20003f06070 */
[----:B------:R-:W-:-:S12]  /*0970*/  UISETP.NE.AND UP0, UPT, UR25, URZ, UPT ;  /* 0x000000ff1900728c */ /* 0x000fd8000bf05270 */
[C---:B---3--:R-:W-:Y:S01]  /*0980*/  @P0 IMAD R2, R3.reuse, 0x400, R0 ;  /* 0x0000040003020824 */ /* 0x048fe200078e0200 */
[----:B------:R-:W-:-:S04]  /*0990*/  @P0 IADD3 R3, PT, PT, R3, 0x4, RZ ;  /* 0x0000000403030810 */ /* 0x000fc80007ffe0ff */
[----:B------:R4:W-:Y:S04]  /*09a0*/  @P0 STS [R2+0x200], RZ ;  /* 0x000200ff02000388 */ /* 0x0009e80000000800 */
[----:B------:R4:W-:Y:S04]  /*09b0*/  @P0 STS [R2+0x600], RZ ;  /* 0x000600ff02000388 */ /* 0x0009e80000000800 */
[----:B------:R4:W-:Y:S04]  /*09c0*/  @P0 STS [R2+0xa00], RZ ;  /* 0x000a00ff02000388 */ /* 0x0009e80000000800 */
[----:B------:R4:W-:Y:S01]  /*09d0*/  @P0 STS [R2+0xe00], RZ ;  /* 0x000e00ff02000388 */ /* 0x0009e20000000800 */
[----:B------:R-:W-:Y:S05]  /*09e0*/  BRA.U !UP0, `(.L_x_137) ;  /* 0x0000000108207547 */ /* 0x000fea000b800000 */
[----:B------:R-:W-:Y:S01]  /*09f0*/  IMAD R3, R3, 0x400, R0 ;  /* 0x0000040003037824 */ /* 0x000fe200078e0200 */
[----:B------:R-:W-:-:S04]  /*0a00*/  UISETP.NE.AND UP0, UPT, UR25, 0x1, UPT ;  /* 0x000000011900788c */ /* 0x000fc8000bf05270 */
[----:B------:R3:W-:Y:S05]  /*0a10*/  STS [R3+0x200], RZ ;  /* 0x000200ff03007388 */ /* 0x0007ea0000000800 */
[----:B------:R-:W-:Y:S05]  /*0a20*/  BRA.U !UP0, `(.L_x_137) ;  /* 0x0000000108107547 */ /* 0x000fea000b800000 */
[----:B------:R-:W-:Y:S01]  /*0a30*/  UISETP.NE.AND UP0, UPT, UR25, 0x2, UPT ;  /* 0x000000021900788c */ /* 0x000fe2000bf05270 */
[----:B------:R0:W-:Y:S05]  /*0a40*/  STS [R3+0x600], RZ ;  /* 0x000600ff03007388 */ /* 0x0001ea0000000800 */
[----:B------:R-:W-:-:S13]  /*0a50*/  PLOP3.LUT P0, PT, PT, PT, UP0, 0x80, 0x8 ;  /* 0x000000000008781c */ /* 0x000fda0003f0f008 */
[----:B------:R0:W-:Y:S02]  /*0a60*/  @P0 STS [R3+0xa00], RZ ;  /* 0x000a00ff03000388 */ /* 0x0001e40000000800 */
.L_x_137:
[----:B------:R-:W-:Y:S05]  /*0a70*/  BSYNC.RECONVERGENT B0 ;  /* 0x0000000000007941 */ /* 0x000fea0003800200 */
.L_x_136:
[----:B------:R-:W5:Y:S01]  /*0a80*/  LDCU.64 UR14, c[0x0][0x390] ;  /* 0x00007200ff0e77ac */ /* 0x000f620008000a00 */
[----:B------:R-:W-:Y:S02]  /*0a90*/  USHF.L.U32 UR4, UR6, 0x1e, URZ ;  /* 0x0000001e06047899 */ /* 0x000fe400080006ff */
[----:B------:R-:W-:Y:S02]  /*0aa0*/  USHF.L.U64.HI UR5, UR6, 0x1e, UR7 ;  /* 0x0000001e06057899 */ /* 0x000fe40008010207 */
[----:B-----5:R-:W-:-:S04]  /*0ab0*/  UIADD3 UR4, UP0, UPT, -UR4, UR14, URZ ;  /* 0x0000000e04047290 */ /* 0x020fc8000ff1e1ff */
[----:B------:R-:W-:Y:S02]  /*0ac0*/  UIADD3.X UR5, UPT, UPT, ~UR5, UR15, URZ, UP0, !UPT ;  /* 0x0000000f05057290 */ /* 0x000fe400087fe5ff */
[----:B------:R-:W-:-:S04]  /*0ad0*/  UISETP.LT.U32.AND UP0, UPT, UR4, 0x40000000, UPT ;  /* 0x400000000400788c */ /* 0x000fc8000bf01070 */
[----:B------:R-:W-:-:S04]  /*0ae0*/  UISETP.LT.U32.AND.EX UP0, UPT, UR5, URZ, UPT, UP0 ;  /* 0x000000ff0500728c */ /* 0x000fc8000bf01100 */
[----:B------:R-:W-:Y:S02]  /*0af0*/  USEL UR13, UR4, 0x40000000, UP0 ;  /* 0x40000000040d7887 */ /* 0x000fe40008000000 */
[----:B------:R-:W-:Y:S02]  /*0b00*/  USEL UR14, UR5, URZ, UP0 ;  /* 0x000000ff050e7287 */ /* 0x000fe40008000000 */
[----:B------:R-:W-:-:S04]  /*0b10*/  UISETP.GT.U32.AND UP0, UPT, UR13, UR8, UPT ;  /* 0x000000080d00728c */ /* 0x000fc8000bf04070 */
[----:B------:R-:W-:Y:S01]  /*0b20*/  UISETP.GT.U32.AND.EX UP0, UPT, UR14, URZ, UPT, UP0 ;  /* 0x000000ff0e00728c */ /* 0x000fe2000bf04100 */
[----:B------:R-:W-:Y:S08]  /*0b30*/  BAR.SYNC.DEFER_BLOCKING 0x0 ;  /* 0x0000000000007b1d */ /* 0x000ff00000010000 */
[----:B------:R-:W-:Y:S06]  /*0b40*/  BAR.SYNC.DEFER_BLOCKING 0x0 ;  /* 0x0000000000007b1d */ /* 0x000fec0000010000 */
[----:B------:R-:W-:Y:S05]  /*0b50*/  BRA.U !UP0, `(.L_x_145) ;  /* 0x0000000d082c7547 */ /* 0x000fea000b800000 */
[----:B------:R-:W-:Y:S01]  /*0b60*/  UMOV UR10, UR8 ;  /* 0x00000008000a7c82 */ /* 0x000fe20008000000 */
[----:B------:R-:W-:-:S05]  /*0b70*/  UMOV UR5, URZ ;  /* 0x000000ff00057c82 */ /* 0x000fca0008000000 */
.L_x_150:
[----:B-----5:R-:W5:Y:S01]  /*0b80*/  LDCU.64 UR18, c[0x0][0x390] ;  /* 0x00007200ff1277ac */ /* 0x020f620008000a00 */
[----:B------:R-:W-:Y:S02]  /*0b90*/  USHF.L.U32 UR15, UR6, 0x1e, URZ ;  /* 0x0000001e060f7899 */ /* 0x000fe400080006ff */
[----:B------:R-:W-:Y:S02]  /*0ba0*/  USHF.L.U64.HI UR16, UR6, 0x1e, UR7 ;  /* 0x0000001e06107899 */ /* 0x000fe40008010207 */
[----:B------:R-:W-:-:S04]  /*0bb0*/  UIADD3 UR15, UP0, UPT, UR10, UR15, URZ ;  /* 0x0000000f0a0f7290 */ /* 0x000fc8000ff1e0ff */
[----:B------:R-:W-:Y:S02]  /*0bc0*/  UIADD3.X UR16, UPT, UPT, UR5, UR16, URZ, UP0, !UPT ;  /* 0x0000001005107290 */ /* 0x000fe400087fe4ff */
[----:B------:R-:W-:Y:S02]  /*0bd0*/  ULEA UR10, UP0, UR28, UR10, 0xb ;  /* 0x0000000a1c0a7291 */ /* 0x000fe4000f8058ff */
[----:B-----5:R-:W-:Y:S02]  /*0be0*/  UIADD3 UR17, UP1, UPT, -UR15, UR18, URZ ;  /* 0x000000120f117290 */ /* 0x020fe4000ff3e1ff */
[----:B------:R-:W-:Y:S02]  /*0bf0*/  UIADD3.X UR5, UPT, UPT, URZ, UR5, URZ, UP0, !UPT ;  /* 0x00000005ff057290 */ /* 0x000fe400087fe4ff */
[----:B------:R-:W-:Y:S02]  /*0c00*/  UIADD3.X UR4, UPT, UPT, ~UR16, UR19, URZ, UP1, !UPT ;  /* 0x0000001310047290 */ /* 0x000fe40008ffe5ff */
[----:B------:R-:W-:-:S02]  /*0c10*/  UISETP.GE.U32.AND UP1, UPT, UR17, 0x800, UPT ;  /* 0x000008001100788c */ /* 0x000fc4000bf26070 */
[----:B------:R-:W-:Y:S02]  /*0c20*/  UISETP.GE.U32.AND UP0, UPT, UR10, UR13, UPT ;  /* 0x0000000d0a00728c */ /* 0x000fe4000bf06070 */
[----:B------:R-:W-:Y:S02]  /*0c30*/  UISETP.GE.U32.AND.EX UP1, UPT, UR4, URZ, UPT, UP1 ;  /* 0x000000ff0400728c */ /* 0x000fe4000bf26110 */
[----:B------:R-:W-:-:S07]  /*0c40*/  UISETP.GE.U32.AND.EX UP0, UPT, UR5, UR14, UPT, UP0 ;  /* 0x0000000e0500728c */ /* 0x000fce000bf06100 */
[----:B0-----:R-:W-:Y:S05]  /*0c50*/  BRA.U !UP1, `(.L_x_146) ;  /* 0x0000000109587547 */ /* 0x001fea000b800000 */
[----:B------:R-:W4:Y:S01]  /*0c60*/  LDCU.64 UR18, c[0x0][0x388] ;  /* 0x00007100ff1277ac */ /* 0x000f220008000a00 */
[----:B0-23--:R-:W-:-:S05]  /*0c70*/  IADD3 R3, P0, PT, R4, UR15, RZ ;  /* 0x0000000f04037c10 */ /* 0x00dfca000ff1e0ff */
[----:B------:R-:W-:Y:S01]  /*0c80*/  IMAD.X R6, RZ, RZ, UR16, P0 ;  /* 0x00000010ff067e24 */ /* 0x000fe200080e06ff */
[----:B----4-:R-:W-:-:S04]  /*0c90*/  LEA R2, P0, R3, UR18, 0x2 ;  /* 0x0000001203027c11 */ /* 0x010fc8000f8010ff */
        /* <DEDUP_REMOVED lines=18> */
.L_x_146:
[----:B------:R-:W4:Y:S01]  /*0dc0*/  LDCU.64 UR18, c[0x0][0x388] ;  /* 0x00007100ff1277ac */ /* 0x000f220008000a00 */
[C---:B012---:R-:W-:Y:S01]  /*0dd0*/  VIADD R5, R4.reuse, 0x100 ;  /* 0x0000010004057836 */ /* 0x047fe20000000000 */
[C---:B---3--:R-:W-:Y:S01]  /*0de0*/  IADD3 R3, P0, PT, R4.reuse, UR15, RZ ;  /* 0x0000000f04037c10 */ /* 0x048fe2000ff1e0ff */
[C---:B----4-:R-:W-:Y:S01]  /*0df0*/  VIADD R2, R4.reuse, 0x80 ;  /* 0x0000008004027836 */ /* 0x050fe20000000000 */
[C---:B------:R-:W-:Y:S01]  /*0e00*/  ISETP.GE.AND P1, PT, R4.reuse, UR17, PT ;  /* 0x0000001104007c0c */ /* 0x040fe2000bf26270 */
[----:B------:R-:W-:Y:S01]  /*0e10*/  VIADD R7, R4, 0x180 ;  /* 0x0000018004077836 */ /* 0x000fe20000000000 */
[----:B------:R-:W-:Y:S01]  /*0e20*/  ISETP.GE.AND P3, PT, R5, UR17, PT ;  /* 0x0000001105007c0c */ /* 0x000fe2000bf66270 */
[----:B------:R-:W-:Y:S01]  /*0e30*/  IMAD.X R6, RZ, RZ, UR16, P0 ;  /* 0x00000010ff067e24 */ /* 0x000fe200080e06ff */
[----:B------:R-:W-:Y:S01]  /*0e40*/  ISETP.GE.AND P2, PT, R2, UR17, PT ;  /* 0x0000001102007c0c */ /* 0x000fe2000bf46270 */
[----:B------:R-:W-:Y:S01]  /*0e50*/  VIADD R5, R4, 0x200 ;  /* 0x0000020004057836 */ /* 0x000fe20000000000 */
[----:B------:R-:W-:Y:S01]  /*0e60*/  ISETP.GE.AND P4, PT, R7, UR17, PT ;  /* 0x0000001107007c0c */ /* 0x000fe2000bf86270 */
[----:B------:R-:W-:-:S03]  /*0e70*/  IMAD.MOV.U32 R12, RZ, RZ, 0x7fffffff ;  /* 0x7fffffffff0c7424 */ /* 0x000fc600078e00ff */
[----:B------:R-:W-:Y:S01]  /*0e80*/  ISETP.GE.AND P5, PT, R5, UR17, PT ;  /* 0x0000001105007c0c */ /* 0x000fe2000bfa6270 */
[----:B------:R-:W-:Y:S01]  /*0e90*/  VIADD R5, R4, 0x300 ;  /* 0x0000030004057836 */ /* 0x000fe20000000000 */
[----:B------:R-:W-:-:S04]  /*0ea0*/  LEA R2, P0, R3, UR18, 0x2 ;  /* 0x0000001203027c11 */ /* 0x000fc8000f8010ff */
[----:B------:R-:W-:Y:S01]  /*0eb0*/  LEA.HI.X R3, R3, UR19, R6, 0x2, P0 ;  /* 0x0000001303037c11 */ /* 0x000fe200080f1406 */
[----:B------:R-:W-:Y:S01]  /*0ec0*/  IMAD.MOV.U32 R11, RZ, RZ, 0x7fffffff ;  /* 0x7fffffffff0b7424 */ /* 0x000fe200078e00ff */
[----:B------:R-:W-:-:S03]  /*0ed0*/  IADD3 R6, PT, PT, R4, 0x280, RZ ;  /* 0x0000028004067810 */ /* 0x000fc60007ffe0ff */
[----:B------:R1:W5:Y:S01]  /*0ee0*/  @!P1 LDG.E R12, desc[UR20][R2.64] ;  /* 0x00000014020c9981 */ /* 0x000362000c1e1900 */
[----:B------:R-:W-:Y:S01]  /*0ef0*/  ISETP.GE.AND P1, PT, R5, UR17, PT ;  /* 0x0000001105007c0c */ /* 0x000fe2000bf26270 */
[----:B------:R-:W-:Y:S01]  /*0f00*/  VIADD R5, R4, 0x380 ;  /* 0x0000038004057836 */ /* 0x000fe20000000000 */
[----:B------:R-:W-:Y:S01]  /*0f10*/  ISETP.GE.AND P0, PT, R6, UR17, PT ;  /* 0x0000001106007c0c */ /* 0x000fe2000bf06270 */
[----:B------:R-:W-:Y:S01]  /*0f20*/  IMAD.MOV.U32 R9, RZ, RZ, 0x7fffffff ;  /* 0x7fffffffff097424 */ /* 0x000fe200078e00ff */
[----:B------:R1:W5:Y:S02]  /*0f30*/  @!P2 LDG.E R11, desc[UR20][R2.64+0x200] ;  /* 0x00020014020ba981 */ /* 0x000364000c1e1900 */
[----:B------:R-:W-:Y:S01]  /*0f40*/  ISETP.GE.AND P2, PT, R5, UR17, PT ;  /* 0x0000001105007c0c */ /* 0x000fe2000bf46270 */
[----:B------:R-:W-:Y:S02]  /*0f50*/  VIADD R5, R4, 0x480 ;  /* 0x0000048004057836 */ /* 0x000fe40000000000 */
[----:B------:R-:W-:Y:S01]  /*0f60*/  IMAD.MOV.U32 R10, RZ, RZ, 0x7fffffff ;  /* 0x7fffffffff0a7424 */ /* 0x000fe200078e00ff */
[----:B------:R1:W5:Y:S01]  /*0f70*/  @!P4 LDG.E R9, desc[UR20][R2.64+0x600] ;  /* 0x000600140209c981 */ /* 0x000362000c1e1900 */
[----:B------:R-:W-:-:S02]  /*0f80*/  MOV R8, 0x7fffffff ;  /* 0x7fffffff00087802 */ /* 0x000fc40000000f00 */
[C---:B------:R-:W-:Y:S02]  /*0f90*/  LOP3.LUT R6, R4.reuse, 0x400, RZ, 0xfc, !PT ;  /* 0x0000040004067812 */ /* 0x040fe400078efcff */
[----:B------:R-:W-:Y:S01]  /*0fa0*/  ISETP.GE.AND P4, PT, R5, UR17, PT ;  /* 0x0000001105007c0c */ /* 0x000fe2000bf86270 */
[----:B------:R-:W-:Y:S01]  /*0fb0*/  VIADD R5, R4, 0x500 ;  /* 0x0000050004057836 */ /* 0x000fe20000000000 */
[----:B------:R1:W5:Y:S01]  /*0fc0*/  @!P3 LDG.E R10, desc[UR20][R2.64+0x400] ;  /* 0x00040014020ab981 */ /* 0x000362000c1e1900 */
[----:B------:R-:W-:Y:S01]  /*0fd0*/  ISETP.GE.AND P3, PT, R6, UR17, PT ;  /* 0x0000001106007c0c */ /* 0x000fe2000bf66270 */
[----:B------:R-:W-:Y:S02]  /*0fe0*/  IMAD.MOV.U32 R6, RZ, RZ, 0x7fffffff ;  /* 0x7fffffffff067424 */ /* 0x000fe400078e00ff */
[----:B------:R1:W5:Y:S01]  /*0ff0*/  @!P5 LDG.E R8, desc[UR20][R2.64+0x800] ;  /* 0x000800140208d981 */ /* 0x000362000c1e1900 */
[----:B------:R-:W-:Y:S01]  /*1000*/  ISETP.GE.AND P5, PT, R5, UR17, PT ;  /* 0x0000001105007c0c */ /* 0x000fe2000bfa6270 */
[----:B------:R-:W-:-:S02]  /*1010*/  VIADD R5, R4, 0x600 ;  /* 0x0000060004057836 */ /* 0x000fc40000000000 */
[----:B------:R-:W-:Y:S01]  /*1020*/  IMAD.MOV.U32 R7, RZ, RZ, 0x7fffffff ;  /* 0x7fffffffff077424 */ /* 0x000fe200078e00ff */
[----:B------:R1:W5:Y:S01]  /*1030*/  @!P1 LDG.E R6, desc[UR20][R2.64+0xc00] ;  /* 0x000c001402069981 */ /* 0x000362000c1e1900 */
[C---:B------:R-:W-:Y:S01]  /*1040*/  VIADD R13, R4.reuse, 0x580 ;  /* 0x00000580040d7836 */ /* 0x040fe20000000000 */
[----:B------:R-:W-:Y:S01]  /*1050*/  ISETP.GE.AND P1, PT, R5, UR17, PT ;  /* 0x0000001105007c0c */ /* 0x000fe2000bf26270 */
[----:B------:R-:W-:Y:S02]  /*1060*/  IMAD.MOV.U32 R5, RZ, RZ, 0x7fffffff ;  /* 0x7fffffffff057424 */ /* 0x000fe400078e00ff */
[----:B------:R-:W-:Y:S01]  /*1070*/  IMAD.MOV.U32 R19, RZ, RZ, 0x7fffffff ;  /* 0x7fffffffff137424 */ /* 0x000fe200078e00ff */
[----:B------:R1:W5:Y:S01]  /*1080*/  @!P0 LDG.E R7, desc[UR20][R2.64+0xa00] ;  /* 0x000a001402078981 */ /* 0x000362000c1e1900 */
[----:B------:R-:W-:Y:S01]  /*1090*/  IMAD.MOV.U32 R18, RZ, RZ, 0x7fffffff ;  /* 0x7fffffffff127424 */ /* 0x000fe200078e00ff */
[----:B------:R-:W-:Y:S01]  /*10a0*/  ISETP.GE.AND P0, PT, R13, UR17, PT ;  /* 0x000000110d007c0c */ /* 0x000fe2000bf06270 */
[C---:B------:R-:W-:Y:S01]  /*10b0*/  VIADD R14, R4.reuse, 0x700 ;  /* 0x00000700040e7836 */ /* 0x040fe20000000000 */
[----:B------:R-:W-:Y:S01]  /*10c0*/  IADD3 R13, PT, PT, R4, 0x680, RZ ;  /* 0x00000680040d7810 */ /* 0x000fe20007ffe0ff */
[----:B------:R1:W5:Y:S03]  /*10d0*/  @!P2 LDG.E R5, desc[UR20][R2.64+0xe00] ;  /* 0x000e00140205a981 */ /* 0x000366000c1e1900 */
[----:B------:R-:W-:Y:S01]  /*10e0*/  ISETP.GE.AND P2, PT, R13, UR17, PT ;  /* 0x000000110d007c0c */ /* 0x000fe2000bf46270 */
[----:B------:R1:W5:Y:S01]  /*10f0*/  @!P3 LDG.E R19, desc[UR20][R2.64+0x1000] ;  /* 0x001000140213b981 */ /* 0x000362000c1e1900 */
[----:B------:R-:W-:-:S03]  /*1100*/  ISETP.GE.AND P3, PT, R14, UR17, PT ;  /* 0x000000110e007c0c */ /* 0x000fc6000bf66270 */
[----:B------:R1:W5:Y:S01]  /*1110*/  @!P4 LDG.E R18, desc[UR20][R2.64+0x1200] ;  /* 0x001200140212c981 */ /* 0x000362000c1e1900 */
[----:B------:R-:W-:Y:S01]  /*1120*/  ISETP.GE.AND P4, PT, R21, UR17, PT ;  /* 0x0000001115007c0c */ /* 0x000fe2000bf86270 */
[----:B------:R-:W-:Y:S01]  /*1130*/  IMAD.MOV.U32 R17, RZ, RZ, 0x7fffffff ;  /* 0x7fffffffff117424 */ /* 0x000fe200078e00ff */
[----:B------:R-:W-:Y:S01]  /*1140*/  MOV R14, 0x7fffffff ;  /* 0x7fffffff000e7802 */ /* 0x000fe20000000f00 */
[----:B------:R-:W-:Y:S02]  /*1150*/  IMAD.MOV.U32 R16, RZ, RZ, 0x7fffffff ;  /* 0x7fffffffff107424 */ /* 0x000fe400078e00ff */
[----:B------:R-:W-:Y:S02]  /*1160*/  IMAD.MOV.U32 R22, RZ, RZ, 0x7fffffff ;  /* 0x7fffffffff167424 */ /* 0x000fe400078e00ff */
        /* <DEDUP_REMOVED lines=8> */
.L_x_147:
[----:B01----:R-:W0:Y:S02]  /*11f0*/  LDC.64 R2, c[0x0][0x398] ;  /* 0x0000e600ff027b82 */ /* 0x003e240000000a00 */
[----:B0-----:R-:W-:-:S13]  /*1200*/  ISETP.GT.AND P0, PT, R3, R2, PT ;  /* 0x000000020300720c */ /* 0x001fda0003f04270 */
[----:B------:R-:W-:Y:S05]  /*1210*/  @!P0 BRA `(.L_x_148) ;  /* 0x0000000400788947 */ /* 0x000fea0003800000 */
[----:B------:R-:W0:Y:S01]  /*1220*/  S2UR UR15, SR_CgaCtaId ;  /* 0x00000000000f79c3 */ /* 0x000e220000008800 */
[----:B-----5:R-:W-:Y:S01]  /*1230*/  LOP3.LUT R15, R15, 0x80000000, RZ, 0x3c, !PT ;  /* 0x800000000f0f7812 */ /* 0x020fe200078e3cff */
[----:B------:R-:W-:Y:S01]  /*1240*/  UMOV UR4, 0x400 ;  /* 0x0000040000047882 */ /* 0x000fe20000000000 */
[----:B------:R-:W-:Y:S01]  /*1250*/  LOP3.LUT R14, R14, 0x80000000, RZ, 0x3c, !PT ;  /* 0x800000000e0e7812 */ /* 0x000fe200078e3cff */
[----:B------:R-:W1:Y:S01]  /*1260*/  LDCU UR16, c[0x0][0x398] ;  /* 0x00007300ff1077ac */ /* 0x000e620008000800 */
[----:B------:R-:W-:Y:S02]  /*1270*/  LOP3.LUT R13, R13, 0x80000000, RZ, 0x3c, !PT ;  /* 0x800000000d0d7812 */ /* 0x000fe400078e3cff */
[----:B------:R-:W-:Y:S02]  /*1280*/  LOP3.LUT R2, R22, 0x80000000, RZ, 0x3c, !PT ;  /* 0x8000000016027812 */ /* 0x000fe400078e3cff */
[----:B------:R-:W-:Y:S02]  /*1290*/  LOP3.LUT R16, R16, 0x80000000, RZ, 0x3c, !PT ;  /* 0x8000000010107812 */ /* 0x000fe400078e3cff */
[----:B------:R-:W-:-:S02]  /*12a0*/  LOP3.LUT R17, R17, 0x80000000, RZ, 0x3c, !PT ;  /* 0x8000000011117812 */ /* 0x000fc400078e3cff */
[----:B------:R-:W-:Y:S02]  /*12b0*/  LOP3.LUT R18, R18, 0x80000000, RZ, 0x3c, !PT ;  /* 0x8000000012127812 */ /* 0x000fe400078e3cff */
[----:B------:R-:W-:Y:S02]  /*12c0*/  LOP3.LUT R19, R19, 0x80000000, RZ, 0x3c, !PT ;  /* 0x8000000013137812 */ /* 0x000fe400078e3cff */
[----:B------:R-:W-:Y:S02]  /*12d0*/  LOP3.LUT R5, R5, 0x80000000, RZ, 0x3c, !PT ;  /* 0x8000000005057812 */ /* 0x000fe400078e3cff */
[----:B------:R-:W-:Y:S02]  /*12e0*/  LOP3.LUT R6, R6, 0x80000000, RZ, 0x3c, !PT ;  /* 0x8000000006067812 */ /* 0x000fe400078e3cff */
[----:B------:R-:W-:Y:S02]  /*12f0*/  LOP3.LUT R7, R7, 0x80000000, RZ, 0x3c, !PT ;  /* 0x8000000007077812 */ /* 0x000fe400078e3cff */
[----:B------:R-:W-:Y:S01]  /*1300*/  LOP3.LUT R8, R8, 0x80000000, RZ, 0x3c, !PT ;  /* 0x8000000008087812 */ /* 0x000fe200078e3cff */
[----:B0-----:R-:W-:Y:S01]  /*1310*/  ULEA UR15, UR15, UR4, 0x18 ;  /* 0x000000040f0f7291 */ /* 0x001fe2000f8ec0ff */
[----:B------:R-:W-:-:S02]  /*1320*/  LOP3.LUT R9, R9, 0x80000000, RZ, 0x3c, !PT ;  /* 0x8000000009097812 */ /* 0x000fc400078e3cff */
[----:B------:R-:W-:Y:S01]  /*1330*/  LOP3.LUT R10, R10, 0x80000000, RZ, 0x3c, !PT ;  /* 0x800000000a0a7812 */ /* 0x000fe200078e3cff */
[----:B------:R-:W-:Y:S01]  /*1340*/  UMOV UR4, URZ ;  /* 0x000000ff00047c82 */ /* 0x000fe20008000000 */
[----:B------:R-:W-:Y:S02]  /*1350*/  LOP3.LUT R11, R11, 0x80000000, RZ, 0x3c, !PT ;  /* 0x800000000b0b7812 */ /* 0x000fe400078e3cff */
[----:B-1----:R-:W-:-:S07]  /*1360*/  LOP3.LUT R12, R12, 0x80000000, RZ, 0x3c, !PT ;  /* 0x800000000c0c7812 */ /* 0x002fce00078e3cff */
.L_x_149:
[----:B------:R-:W-:Y:S01]  /*1370*/  IMAD R22, RZ, RZ, -UR16 ;  /* 0x80000010ff167e24 */ /* 0x000fe2000f8e02ff */
[----:B0-----:R-:W-:Y:S01]  /*1380*/  SHF.R.U32.HI R23, RZ, UR16, R12 ;  /* 0x00000010ff177c19 */ /* 0x001fe2000801160c */
[----:B------:R-:W-:Y:S01]  /*1390*/  IMAD.MOV.U32 R25, RZ, RZ, -0x1 ;  /* 0xffffffffff197424 */ /* 0x000fe200078e00ff */
[----:B------:R-:W-:Y:S01]  /*13a0*/  ULEA UR17, UR4, UR15, 0xa ;  /* 0x0000000f04117291 */ /* 0x000fe2000f8e50ff */
[----:B------:R-:W-:Y:S01]  /*13b0*/  SHF.R.U32.HI R27, RZ, UR16, R10 ;  /* 0x00000010ff1b7c19 */ /* 0x000fe2000801160a */
[----:B------:R-:W-:Y:S01]  /*13c0*/  UIADD3 UR4, UPT, UPT, UR4, 0x1, URZ ;  /* 0x0000000104047890 */ /* 0x000fe2000fffe0ff */
[----:B------:R-:W-:Y:S02]  /*13d0*/  VIADDMNMX R22, R22, R3, 0x8, PT ;  /* 0x0000000816167446 */ /* 0x000fe40003800103 */
[----:B------:R-:W-:Y:S02]  /*13e0*/  SHF.R.U32.HI R29, RZ, UR16, R9 ;  /* 0x00000010ff1d7c19 */ /* 0x000fe40008011609 */
[----:B------:R-:W-:-:S02]  /*13f0*/  SHF.L.U32 R22, R25, R22, RZ ;  /* 0x0000001619167219 */ /* 0x000fc400000006ff */
[----:B------:R-:W-:Y:S02]  /*1400*/  SHF.R.U32.HI R25, RZ, UR16, R11 ;  /* 0x00000010ff197c19 */ /* 0x000fe4000801160b */
[-C--:B------:R-:W-:Y:S02]  /*1410*/  LOP3.LUT R23, R23, R22.reuse, RZ, 0x30, !PT ;  /* 0x0000001617177212 */ /* 0x080fe400078e30ff */
[-C--:B------:R-:W-:Y:S02]  /*1420*/  LOP3.LUT R25, R25, R22.reuse, RZ, 0x30, !PT ;  /* 0x0000001619197212 */ /* 0x080fe400078e30ff */
[----:B------:R-:W-:Y:S02]  /*1430*/  LOP3.LUT R27, R27, R22, RZ, 0x30, !PT ;  /* 0x000000161b1b7212 */ /* 0x000fe400078e30ff */
[----:B------:R-:W-:Y:S02]  /*1440*/  LEA R23, R23, UR17, 0x2 ;  /* 0x0000001117177c11 */ /* 0x000fe4000f8e10ff */
[----:B------:R-:W-:-:S02]  /*1450*/  LEA R25, R25, UR17, 0x2 ;  /* 0x0000001119197c11 */ /* 0x000fc4000f8e10ff */
[----:B------:R-:W-:Y:S01]  /*1460*/  LEA R27, R27, UR17, 0x2 ;  /* 0x000000111b1b7c11 */ /* 0x000fe2000f8e10ff */
[----:B------:R0:W-:Y:S01]  /*1470*/  ATOMS.POPC.INC.32 RZ, [R23+URZ] ;  /* 0x0000000017ff7f8c */ /* 0x0001e2000d8000ff */
[----:B------:R-:W-:Y:S02]  /*1480*/  SHF.R.U32.HI R24, RZ, UR16, R8 ;  /* 0x00000010ff187c19 */ /* 0x000fe40008011608 */
[----:B------:R-:W-:Y:S01]  /*1490*/  SHF.R.U32.HI R26, RZ, UR16, R7 ;  /* 0x00000010ff1a7c19 */ /* 0x000fe20008011607 */
[----:B------:R1:W-:Y:S01]  /*14a0*/  ATOMS.POPC.INC.32 RZ, [R25+URZ] ;  /* 0x0000000019ff7f8c */ /* 0x0003e2000d8000ff */
[-C--:B------:R-:W-:Y:S02]  /*14b0*/  LOP3.LUT R29, R29, R22.reuse, RZ, 0x30, !PT ;  /* 0x000000161d1d7212 */ /* 0x080fe400078e30ff */
[----:B------:R-:W-:Y:S01]  /*14c0*/  LOP3.LUT R24, R24, R22, RZ, 0x30, !PT ;  /* 0x0000001618187212 */ /* 0x000fe200078e30ff */
[----:B------:R2:W-:Y:S01]  /*14d0*/  ATOMS.POPC.INC.32 RZ, [R27+URZ] ;  /* 0x000000001bff7f8c */ /* 0x0005e2000d8000ff */
[----:B0-----:R-:W-:-:S02]  /*14e0*/  SHF.R.U32.HI R23, RZ, UR16, R6 ;  /* 0x00000010ff177c19 */ /* 0x001fc40008011606 */
[-C--:B------:R-:W-:Y:S02]  /*14f0*/  LOP3.LUT R26, R26, R22.reuse, RZ, 0x30, !PT ;  /* 0x000000161a1a7212 */ /* 0x080fe400078e30ff */
[----:B-1----:R-:W-:Y:S02]  /*1500*/  SHF.R.U32.HI R25, RZ, UR16, R5 ;  /* 0x00000010ff197c19 */ /* 0x002fe40008011605 */
[-C--:B------:R-:W-:Y:S02]  /*1510*/  LOP3.LUT R23, R23, R22.reuse, RZ, 0x30, !PT ;  /* 0x0000001617177212 */ /* 0x080fe400078e30ff */
[----:B--2---:R-:W-:Y:S02]  /*1520*/  SHF.R.U32.HI R27, RZ, UR16, R19 ;  /* 0x00000010ff1b7c19 */ /* 0x004fe40008011613 */
[----:B------:R-:W-:Y:S02]  /*1530*/  LEA R29, R29, UR17, 0x2 ;  /* 0x000000111d1d7c11 */ /* 0x000fe4000f8e10ff */
[----:B------:R-:W-:-:S02]  /*1540*/  LOP3.LUT R25, R25, R22, RZ, 0x30, !PT ;  /* 0x0000001619197212 */ /* 0x000fc400078e30ff */
[----:B------:R-:W-:Y:S01]  /*1550*/  LEA R24, R24, UR17, 0x2 ;  /* 0x0000001118187c11 */ /* 0x000fe2000f8e10ff */
[----:B------:R0:W-:Y:S01]  /*1560*/  ATOMS.POPC.INC.32 RZ, [R29+URZ] ;  /* 0x000000001dff7f8c */ /* 0x0001e2000d8000ff */
[----:B------:R-:W-:Y:S02]  /*1570*/  LOP3.LUT R27, R27, R22, RZ, 0x30, !PT ;  /* 0x000000161b1b7212 */ /* 0x000fe400078e30ff */
[----:B------:R-:W-:Y:S01]  /*1580*/  LEA R26, R26, UR17, 0x2 ;  /* 0x000000111a1a7c11 */ /* 0x000fe2000f8e10ff */
[----:B------:R1:W-:Y:S01]  /*1590*/  ATOMS.POPC.INC.32 RZ, [R24+URZ] ;  /* 0x0000000018ff7f8c */ /* 0x0003e2000d8000ff */
[----:B------:R-:W-:Y:S02]  /*15a0*/  LEA R23, R23, UR17, 0x2 ;  /* 0x0000001117177c11 */ /* 0x000fe4000f8e10ff */
[----:B------:R-:W-:Y:S01]  /*15b0*/  LEA R25, R25, UR17, 0x2 ;  /* 0x0000001119197c11 */ /* 0x000fe2000f8e10ff */
[----:B------:R2:W-:Y:S01]  /*15c0*/  ATOMS.POPC.INC.32 RZ, [R26+URZ] ;  /* 0x000000001aff7f8c */ /* 0x0005e2000d8000ff */
[----:B------:R-:W-:-:S02]  /*15d0*/  LEA R27, R27, UR17, 0x2 ;  /* 0x000000111b1b7c11 */ /* 0x000fc4000f8e10ff */
[----:B0-----:R-:W-:Y:S01]  /*15e0*/  SHF.R.U32.HI R29, RZ, UR16, R18 ;  /* 0x00000010ff1d7c19 */ /* 0x001fe20008011612 */
[----:B------:R0:W-:Y:S01]  /*15f0*/  ATOMS.POPC.INC.32 RZ, [R23+URZ] ;  /* 0x0000000017ff7f8c */ /* 0x0001e2000d8000ff */
[----:B-1----:R-:W-:Y:S02]  /*1600*/  SHF.R.U32.HI R24, RZ, UR16, R17 ;  /* 0x00000010ff187c19 */ /* 0x002fe40008011611 */
[----:B------:R-:W-:Y:S01]  /*1610*/  SHF.R.U32.HI R28, RZ, UR16, R15 ;  /* 0x00000010ff1c7c19 */ /* 0x000fe2000801160f */
[----:B------:R1:W-:Y:S01]  /*1620*/  ATOMS.POPC.INC.32 RZ, [R25+URZ] ;  /* 0x0000000019ff7f8c */ /* 0x0003e2000d8000ff */
[----:B--2---:R-:W-:Y:S02]  /*1630*/  SHF.R.U32.HI R26, RZ, UR16, R16 ;  /* 0x00000010ff1a7c19 */ /* 0x004fe40008011610 */
[----:B------:R-:W-:Y:S01]  /*1640*/  LOP3.LUT R29, R29, R22, RZ, 0x30, !PT ;  /* 0x000000161d1d7212 */ /* 0x000fe200078e30ff */
[----:B------:R2:W-:Y:S01]  /*1650*/  ATOMS.POPC.INC.32 RZ, [R27+URZ] ;  /* 0x000000001bff7f8c */ /* 0x0005e2000d8000ff */
[----:B0-----:R-:W-:-:S02]  /*1660*/  SHF.R.U32.HI R23, RZ, UR16, R2 ;  /* 0x00000010ff177c19 */ /* 0x001fc40008011602 */
[-C--:B------:R-:W-:Y:S02]  /*1670*/  LOP3.LUT R24, R24, R22.reuse, RZ, 0x30, !PT ;  /* 0x0000001618187212 */ /* 0x080fe400078e30ff */
[----:B-1----:R-:W-:Y:S02]  /*1680*/  SHF.R.U32.HI R25, RZ, UR16, R13 ;  /* 0x00000010ff197c19 */ /* 0x002fe4000801160d */
[-C--:B------:R-:W-:Y:S02]  /*1690*/  LOP3.LUT R26, R26, R22.reuse, RZ, 0x30, !PT ;  /* 0x000000161a1a7212 */ /* 0x080fe400078e30ff */
[----:B--2---:R-:W-:Y:S01]  /*16a0*/  SHF.R.U32.HI R27, RZ, UR16, R14 ;  /* 0x00000010ff1b7c19 */ /* 0x004fe2000801160e */
[----:B------:R-:W-:Y:S01]  /*16b0*/  UIADD3 UR16, UPT, UPT, UR16, 0x8, URZ ;  /* 0x0000000810107890 */ /* 0x000fe2000fffe0ff */
[----:B------:R-:W-:Y:S02]  /*16c0*/  LOP3.LUT R23, R23, R22, RZ, 0x30, !PT ;  /* 0x0000001617177212 */ /* 0x000fe400078e30ff */
[----:B------:R-:W-:-:S02]  /*16d0*/  LEA R29, R29, UR17, 0x2 ;  /* 0x000000111d1d7c11 */ /* 0x000fc4000f8e10ff */
[-C--:B------:R-:W-:Y:S02]  /*16e0*/  LOP3.LUT R25, R25, R22.reuse, RZ, 0x30, !PT ;  /* 0x0000001619197212 */ /* 0x080fe400078e30ff */
[----:B------:R-:W-:Y:S01]  /*16f0*/  ISETP.LE.AND P0, PT, R3, UR16, PT ;  /* 0x0000001003007c0c */ /* 0x000fe2000bf03270 */
[----:B------:R0:W-:Y:S01]  /*1700*/  ATOMS.POPC.INC.32 RZ, [R29+URZ] ;  /* 0x000000001dff7f8c */ /* 0x0001e2000d8000ff */
[----:B------:R-:W-:Y:S02]  /*1710*/  LEA R24, R24, UR17, 0x2 ;  /* 0x0000001118187c11 */ /* 0x000fe4000f8e10ff */
[-C--:B------:R-:W-:Y:S02]  /*1720*/  LOP3.LUT R27, R27, R22.reuse, RZ, 0x30, !PT ;  /* 0x000000161b1b7212 */ /* 0x080fe400078e30ff */
[----:B------:R-:W-:Y:S01]  /*1730*/  LEA R26, R26, UR17, 0x2 ;  /* 0x000000111a1a7c11 */ /* 0x000fe2000f8e10ff */
[----:B------:R0:W-:Y:S01]  /*1740*/  ATOMS.POPC.INC.32 RZ, [R24+URZ] ;  /* 0x0000000018ff7f8c */ /* 0x0001e2000d8000ff */
[----:B------:R-:W-:-:S02]  /*1750*/  LOP3.LUT R28, R28, R22, RZ, 0x30, !PT ;  /* 0x000000161c1c7212 */ /* 0x000fc400078e30ff */
[----:B------:R-:W-:Y:S01]  /*1760*/  LEA R23, R23, UR17, 0x2 ;  /* 0x0000001117177c11 */ /* 0x000fe2000f8e10ff */
[----:B------:R0:W-:Y:S01]  /*1770*/  ATOMS.POPC.INC.32 RZ, [R26+URZ] ;  /* 0x000000001aff7f8c */ /* 0x0001e2000d8000ff */
[----:B------:R-:W-:Y:S02]  /*1780*/  LEA R25, R25, UR17, 0x2 ;  /* 0x0000001119197c11 */ /* 0x000fe4000f8e10ff */
[----:B------:R-:W-:Y:S01]  /*1790*/  LEA R27, R27, UR17, 0x2 ;  /* 0x000000111b1b7c11 */ /* 0x000fe2000f8e10ff */
[----:B------:R0:W-:Y:S01]  /*17a0*/  ATOMS.POPC.INC.32 RZ, [R23+URZ] ;  /* 0x0000000017ff7f8c */ /* 0x0001e2000d8000ff */
[----:B------:R-:W-:-:S03]  /*17b0*/  LEA R28, R28, UR17, 0x2 ;  /* 0x000000111c1c7c11 */ /* 0x000fc6000f8e10ff */
[----:B------:R0:W-:Y:S04]  /*17c0*/  ATOMS.POPC.INC.32 RZ, [R25+URZ] ;  /* 0x0000000019ff7f8c */ /* 0x0001e8000d8000ff */
[----:B------:R0:W-:Y:S04]  /*17d0*/  ATOMS.POPC.INC.32 RZ, [R27+URZ] ;  /* 0x000000001bff7f8c */ /* 0x0001e8000d8000ff */
[----:B------:R0:W-:Y:S01]  /*17e0*/  ATOMS.POPC.INC.32 RZ, [R28+URZ] ;  /* 0x000000001cff7f8c */ /* 0x0001e2000d8000ff */
[----:B------:R-:W-:Y:S05]  /*17f0*/  @!P0 BRA `(.L_x_149) ;  /* 0xfffffff800dc8947 */ /* 0x000fea000383ffff */
.L_x_148:
[----:B------:R-:W-:Y:S05]  /*1800*/  BRA.U !UP0, `(.L_x_150) ;  /* 0xfffffff108dc7547 */ /* 0x000fea000b83ffff */
.L_x_145:
[----:B------:R-:W-:Y:S01]  /*1810*/  BAR.SYNC.DEFER_BLOCKING 0x0 ;  /* 0x0000000000007b1d */ /* 0x000fe20000010000 */
[----:B------:R-:W-:-:S05]  /*1820*/  ISETP.NE.AND P0, PT, R20, RZ, PT ;  /* 0x000000ff1400720c */ /* 0x000fca0003f05270 */
[----:B------:R-:W-:Y:S08]  /*1830*/  BSSY.RECONVERGENT B0, `(.L_x_151) ;  /* 0x0000164000007945 */ /* 0x000ff00003800200 */
[----:B------:R-:W-:Y:S05]  /*1840*/  @P0 BRA `(.L_x_152) ;  /* 0x0000001400880947 */ /* 0x000fea0003800000 */
[----:B------:R-:W-:Y:S01]  /*1850*/  UISETP.GE.U32.AND UP0, UPT, UR22, 0x7, UPT ;  /* 0x000000071600788c */ /* 0x000fe2000bf06070 */
[----:B0-23--:R-:W-:-:S08]  /*1860*/  IMAD.MOV.U32 R3, RZ, RZ, RZ ;  /* 0x000000ffff037224 */ /* 0x00dfd000078e00ff */
[----:B------:R-:W-:Y:S05]  /*1870*/  BRA.U !UP0, `(.L_x_153) ;  /* 0x00000005085c7547 */ /* 0x000fea000b800000 */
[----:B----4-:R-:W0:Y:S01]  /*1880*/  LDC.64 R2, c[0x0][0x380] ;  /* 0x0000e000ff027b82 */ /* 0x010e220000000a00 */
[----:B-1---5:R-:W-:-:S07]  /*1890*/  IMAD.MOV.U32 R5, RZ, RZ, RZ ;  /* 0x000000ffff057224 */ /* 0x022fce00078e00ff */
.L_x_170:
[----:B----4-:R-:W-:Y:S01]  /*18a0*/  IMAD R7, R5, 0x400, R0 ;  /* 0x0000040005077824 */ /* 0x010fe200078e0200 */
[----:B------:R-:W-:Y:S04]  /*18b0*/  BSSY.RECONVERGENT B1, `(.L_x_154) ;  /* 0x000000f000017945 */ /* 0x000fe80003800200 */
[----:B01----:R-:W1:Y:S04]  /*18c0*/  LDS R18, [R7] ;  /* 0x0000000007127984 */ /* 0x003e680000000800 */
[----:B--23--:R2:W3:Y:S04]  /*18d0*/  LDS R9, [R7+0x400] ;  /* 0x0004000007097984 */ /* 0x00c4e80000000800 */
[----:B------:R2:W4:Y:S04]  /*18e0*/  LDS R22, [R7+0x800] ;  /* 0x0008000007167984 */ /* 0x0005280000000800 */
[----:B------:R2:W0:Y:S04]  /*18f0*/  LDS R14, [R7+0xc00] ;  /* 0x000c0000070e7984 */ /* 0x0004280000000800 */
[----:B------:R2:W0:Y:S04]  /*1900*/  LDS R12, [R7+0x1000] ;  /* 0x00100000070c7984 */ /* 0x0004280000000800 */
[----:B------:R2:W0:Y:S04]  /*1910*/  LDS R6, [R7+0x1400] ;  /* 0x0014000007067984 */ /* 0x0004280000000800 */
[----:B------:R2:W0:Y:S04]  /*1920*/  LDS R8, [R7+0x1800] ;  /* 0x0018000007087984 */ /* 0x0004280000000800 */
[----:B------:R2:W0:Y:S01]  /*1930*/  LDS R10, [R7+0x1c00] ;  /* 0x001c0000070a7984 */ /* 0x0004220000000800 */
[----:B-1----:R-:W-:-:S13]  /*1940*/  ISETP.NE.AND P0, PT, R18, RZ, PT ;  /* 0x000000ff1200720c */ /* 0x002fda0003f05270 */
[----:B--234-:R-:W-:Y:S05]  /*1950*/  @!P0 BRA `(.L_x_155) ;  /* 0x0000000000108947 */ /* 0x01cfea0003800000 */
[----:B------:R-:W-:Y:S01]  /*1960*/  LEA R17, R5, R4, 0x8 ;  /* 0x0000000405117211 */ /* 0x000fe200078e40ff */
[----:B------:R-:W-:-:S04]  /*1970*/  IMAD.MOV.U32 R19, RZ, RZ, RZ ;  /* 0x000000ffff137224 */ /* 0x000fc800078e00ff */
[----:B0-----:R-:W-:-:S05]  /*1980*/  IMAD.WIDE.U32 R16, R17, 0x8, R2 ;  /* 0x0000000811107825 */ /* 0x001fca00078e0002 */
[----:B------:R1:W-:Y:S02]  /*1990*/  REDG.E.ADD.64.STRONG.GPU desc[UR20][R16.64], R18 ;  /* 0x000000121000798e */ /* 0x0003e4000c12e514 */
.L_x_155:
[----:B------:R-:W-:Y:S05]  /*19a0*/  BSYNC.RECONVERGENT B1 ;  /* 0x0000000000017941 */ /* 0x000fea0003800200 */
.L_x_154:
[----:B------:R-:W-:Y:S01]  /*19b0*/  ISETP.NE.AND P6, PT, R9, RZ, PT ;  /* 0x000000ff0900720c */ /* 0x000fe20003fc5270 */
[----:B------:R-:W-:Y:S01]  /*19c0*/  BSSY.RECONVERGENT B1, `(.L_x_156) ;  /* 0x000000e000017945 */ /* 0x000fe20003800200 */
[----:B------:R-:W-:Y:S02]  /*19d0*/  ISETP.NE.AND P0, PT, R22, RZ, PT ;  /* 0x000000ff1600720c */ /* 0x000fe40003f05270 */
[----:B0-----:R-:W-:Y:S02]  /*19e0*/  ISETP.NE.AND P1, PT, R14, RZ, PT ;  /* 0x000000ff0e00720c */ /* 0x001fe40003f25270 */
[----:B------:R-:W-:Y:S02]  /*19f0*/  ISETP.NE.AND P2, PT, R12, RZ, PT ;  /* 0x000000ff0c00720c */ /* 0x000fe40003f45270 */
[----:B------:R-:W-:Y:S02]  /*1a00*/  ISETP.NE.AND P3, PT, R6, RZ, PT ;  /* 0x000000ff0600720c */ /* 0x000fe40003f65270 */
[----:B------:R-:W-:-:S02]  /*1a10*/  ISETP.NE.AND P4, PT, R8, RZ, PT ;  /* 0x000000ff0800720c */ /* 0x000fc40003f85270 */
[----:B------:R-:W-:Y:S01]  /*1a20*/  ISETP.NE.AND P5, PT, R10, RZ, PT ;  /* 0x000000ff0a00720c */ /* 0x000fe20003fa5270 */
[----:B------:R-:W-:-:S12]  /*1a30*/  @!P6 BRA `(.L_x_157) ;  /* 0x000000000018e947 */ /* 0x000fd80003800000 */
[----:B-1----:R-:W-:Y:S02]  /*1a40*/  IMAD R17, R5, 0x100, R4 ;  /* 0x0000010005117824 */ /* 0x002fe400078e0204 */
[----:B------:R-:W-:Y:S02]  /*1a50*/  IMAD.MOV.U32 R18, RZ, RZ, R9 ;  /* 0x000000ffff127224 */ /* 0x000fe400078e0009 */
[----:B------:R-:W-:Y:S02]  /*1a60*/  VIADD R17, R17, 0x100 ;  /* 0x0000010011117836 */ /* 0x000fe40000000000 */
[----:B------:R-:W-:Y:S02]  /*1a70*/  IMAD.MOV.U32 R19, RZ, RZ, RZ ;  /* 0x000000ffff137224 */ /* 0x000fe400078e00ff */
[----:B------:R-:W-:-:S05]  /*1a80*/  IMAD.WIDE.U32 R16, R17, 0x8, R2 ;  /* 0x0000000811107825 */ /* 0x000fca00078e0002 */
[----:B------:R0:W-:Y:S02]  /*1a90*/  REDG.E.ADD.64.STRONG.GPU desc[UR20][R16.64], R18 ;  /* 0x000000121000798e */ /* 0x0001e4000c12e514 */
.L_x_157:
[----:B------:R-:W-:Y:S05]  /*1aa0*/  BSYNC.RECONVERGENT B1 ;  /* 0x0000000000017941 */ /* 0x000fea0003800200 */
.L_x_156:
[----:B------:R-:W-:Y:S04]  /*1ab0*/  BSSY.RECONVERGENT B1, `(.L_x_158) ;  /* 0x0000007000017945 */ /* 0x000fe80003800200 */
[----:B------:R-:W-:Y:S05]  /*1ac0*/  @!P0 BRA `(.L_x_159) ;  /* 0x0000000000148947 */ /* 0x000fea0003800000 */
[----:B01----:R-:W-:Y:S02]  /*1ad0*/  IMAD R17, R5, 0x100, R4 ;  /* 0x0000010005117824 */ /* 0x003fe400078e0204 */
[----:B------:R-:W-:-:S03]  /*1ae0*/  IMAD.MOV.U32 R23, RZ, RZ, RZ ;  /* 0x000000ffff177224 */ /* 0x000fc600078e00ff */
[----:B------:R-:W-:-:S05]  /*1af0*/  IADD3 R17, PT, PT, R17, 0x200, RZ ;  /* 0x0000020011117810 */ /* 0x000fca0007ffe0ff */
[----:B------:R-:W-:-:S05]  /*1b00*/  IMAD.WIDE.U32 R16, R17, 0x8, R2 ;  /* 0x0000000811107825 */ /* 0x000fca00078e0002 */
[----:B------:R2:W-:Y:S02]  /*1b10*/  REDG.E.ADD.64.STRONG.GPU desc[UR20][R16.64], R22 ;  /* 0x000000161000798e */ /* 0x0005e4000c12e514 */
.L_x_159:
[----:B------:R-:W-:Y:S05]  /*1b20*/  BSYNC.RECONVERGENT B1 ;  /* 0x0000000000017941 */ /* 0x000fea0003800200 */
.L_x_158:
[----:B------:R-:W-:Y:S04]  /*1b30*/  BSSY.RECONVERGENT B1, `(.L_x_160) ;  /* 0x0000007000017945 */ /* 0x000fe80003800200 */
[----:B------:R-:W-:Y:S05]  /*1b40*/  @!P1 BRA `(.L_x_161) ;  /* 0x0000000000149947 */ /* 0x000fea0003800000 */
[----:B012---:R-:W-:Y:S02]  /*1b50*/  IMAD R17, R5, 0x100, R4 ;  /* 0x0000010005117824 */ /* 0x007fe400078e0204 */
[----:B------:R-:W-:Y:S02]  /*1b60*/  IMAD.MOV.U32 R15, RZ, RZ, RZ ;  /* 0x000000ffff0f7224 */ /* 0x000fe400078e00ff */
[----:B------:R-:W-:-:S04]  /*1b70*/  VIADD R17, R17, 0x300 ;  /* 0x0000030011117836 */ /* 0x000fc80000000000 */
[----:B------:R-:W-:-:S05]  /*1b80*/  IMAD.WIDE.U32 R16, R17, 0x8, R2 ;  /* 0x0000000811107825 */ /* 0x000fca00078e0002 */
[----:B------:R3:W-:Y:S02]  /*1b90*/  REDG.E.ADD.64.STRONG.GPU desc[UR20][R16.64], R14 ;  /* 0x0000000e1000798e */ /* 0x0007e4000c12e514 */
.L_x_161:
[----:B------:R-:W-:Y:S05]  /*1ba0*/  BSYNC.RECONVERGENT B1 ;  /* 0x0000000000017941 */ /* 0x000fea0003800200 */
.L_x_160:
[----:B------:R-:W-:Y:S04]  /*1bb0*/  BSSY.RECONVERGENT B1, `(.L_x_162) ;  /* 0x0000007000017945 */ /* 0x000fe80003800200 */
[----:B------:R-:W-:Y:S05]  /*1bc0*/  @!P2 BRA `(.L_x_163) ;  /* 0x000000000014a947 */ /* 0x000fea0003800000 */
[----:B---3--:R-:W-:Y:S02]  /*1bd0*/  IMAD R15, R5, 0x100, R4 ;  /* 0x00000100050f7824 */ /* 0x008fe400078e0204 */
[----:B------:R-:W-:Y:S02]  /*1be0*/  HFMA2 R13, -RZ, RZ, 0, 0 ;  /* 0x00000000ff0d7431 */ /* 0x000fe400000001ff */
[----:B------:R-:W-:-:S04]  /*1bf0*/  VIADD R15, R15, 0x400 ;  /* 0x000004000f0f7836 */ /* 0x000fc80000000000 */
[----:B------:R-:W-:-:S05]  /*1c00*/  IMAD.WIDE.U32 R14, R15, 0x8, R2 ;  /* 0x000000080f0e7825 */ /* 0x000fca00078e0002 */
[----:B------:R4:W-:Y:S02]  /*1c10*/  REDG.E.ADD.64.STRONG.GPU desc[UR20][R14.64], R12 ;  /* 0x0000000c0e00798e */ /* 0x0009e4000c12e514 */
.L_x_163:
[----:B------:R-:W-:Y:S05]  /*1c20*/  BSYNC.RECONVERGENT B1 ;  /* 0x0000000000017941 */ /* 0x000fea0003800200 */
.L_x_162:
[----:B------:R-:W-:Y:S04]  /*1c30*/  BSSY.RECONVERGENT B1, `(.L_x_164) ;  /* 0x0000007000017945 */ /* 0x000fe80003800200 */
[----:B------:R-:W-:Y:S05]  /*1c40*/  @!P3 BRA `(.L_x_165) ;  /* 0x000000000014b947 */ /* 0x000fea0003800000 */
[----:B----4-:R-:W-:Y:S02]  /*1c50*/  IMAD R13, R5, 0x100, R4 ;  /* 0x00000100050d7824 */ /* 0x010fe400078e0204 */
[----:B------:R-:W-:Y:S02]  /*1c60*/  IMAD.MOV.U32 R7, RZ, RZ, RZ ;  /* 0x000000ffff077224 */ /* 0x000fe400078e00ff */
[----:B------:R-:W-:-:S04]  /*1c70*/  VIADD R13, R13, 0x500 ;  /* 0x000005000d0d7836 */ /* 0x000fc80000000000 */
[----:B------:R-:W-:-:S05]  /*1c80*/  IMAD.WIDE.U32 R12, R13, 0x8, R2 ;  /* 0x000000080d0c7825 */ /* 0x000fca00078e0002 */
[----:B------:R4:W-:Y:S02]  /*1c90*/  REDG.E.ADD.64.STRONG.GPU desc[UR20][R12.64], R6 ;  /* 0x000000060c00798e */ /* 0x0009e4000c12e514 */
.L_x_165:
[----:B------:R-:W-:Y:S05]  /*1ca0*/  BSYNC.RECONVERGENT B1 ;  /* 0x0000000000017941 */ /* 0x000fea0003800200 */
.L_x_164:
[----:B------:R-:W-:Y:S04]  /*1cb0*/  BSSY.RECONVERGENT B1, `(.L_x_166) ;  /* 0x0000007000017945 */ /* 0x000fe80003800200 */
[----:B------:R-:W-:Y:S05]  /*1cc0*/  @!P4 BRA `(.L_x_167) ;  /* 0x000000000014c947 */ /* 0x000fea0003800000 */
[----:B----4-:R-:W-:Y:S02]  /*1cd0*/  IMAD R7, R5, 0x100, R4 ;  /* 0x0000010005077824 */ /* 0x010fe400078e0204 */
[----:B------:R-:W-:Y:S02]  /*1ce0*/  IMAD.MOV.U32 R9, RZ, RZ, RZ ;  /* 0x000000ffff097224 */ /* 0x000fe400078e00ff */
[----:B------:R-:W-:-:S04]  /*1cf0*/  VIADD R7, R7, 0x600 ;  /* 0x0000060007077836 */ /* 0x000fc80000000000 */
[----:B------:R-:W-:-:S05]  /*1d00*/  IMAD.WIDE.U32 R6, R7, 0x8, R2 ;  /* 0x0000000807067825 */ /* 0x000fca00078e0002 */
[----:B------:R4:W-:Y:S02]  /*1d10*/  REDG.E.ADD.64.STRONG.GPU desc[UR20][R6.64], R8 ;  /* 0x000000080600798e */ /* 0x0009e4000c12e514 */
.L_x_167:
[----:B------:R-:W-:Y:S05]  /*1d20*/  BSYNC.RECONVERGENT B1 ;  /* 0x0000000000017941 */ /* 0x000fea0003800200 */
.L_x_166:
[----:B------:R-:W-:Y:S04]  /*1d30*/  BSSY.RECONVERGENT B1, `(.L_x_168) ;  /* 0x0000007000017945 */ /* 0x000fe80003800200 */
[----:B------:R-:W-:Y:S05]  /*1d40*/  @!P5 BRA `(.L_x_169) ;  /* 0x000000000014d947 */ /* 0x000fea0003800000 */
[----:B----4-:R-:W-:Y:S01]  /*1d50*/  LEA R7, R5, R4, 0x8 ;  /* 0x0000000405077211 */ /* 0x010fe200078e40ff */
[----:B------:R-:W-:-:S04]  /*1d60*/  IMAD.MOV.U32 R11, RZ, RZ, RZ ;  /* 0x000000ffff0b7224 */ /* 0x000fc800078e00ff */
[----:B------:R-:W-:-:S04]  /*1d70*/  VIADD R7, R7, 0x700 ;  /* 0x0000070007077836 */ /* 0x000fc80000000000 */
[----:B------:R-:W-:-:S05]  /*1d80*/  IMAD.WIDE.U32 R6, R7, 0x8, R2 ;  /* 0x0000000807067825 */ /* 0x000fca00078e0002 */
[----:B------:R4:W-:Y:S02]  /*1d90*/  REDG.E.ADD.64.STRONG.GPU desc[UR20][R6.64], R10 ;  /* 0x0000000a0600798e */ /* 0x0009e4000c12e514 */
.L_x_169:
[----:B------:R-:W-:Y:S05]  /*1da0*/  BSYNC.RECONVERGENT B1 ;  /* 0x0000000000017941 */ /* 0x000fea0003800200 */
.L_x_168:
[----:B------:R-:W-:-:S05]  /*1db0*/  VIADD R5, R5, 0x8 ;  /* 0x0000000805057836 */ /* 0x000fca0000000000 */
[----:B------:R-:W-:-:S13]  /*1dc0*/  ISETP.NE.AND P0, PT, R5, UR27, PT ;  /* 0x0000001b05007c0c */ /* 0x000fda000bf05270 */
[----:B------:R-:W-:Y:S05]  /*1dd0*/  @P0 BRA `(.L_x_170) ;  /* 0xfffffff800b00947 */ /* 0x000fea000383ffff */
[----:B------:R-:W-:-:S07]  /*1de0*/  IMAD.U32 R3, RZ, RZ, UR27 ;  /* 0x0000001bff037e24 */ /* 0x000fce000f8e00ff */
.L_x_153:
[----:B------:R-:W-:Y:S02]  /*1df0*/  UISETP.NE.AND UP0, UPT, UR24, URZ, UPT ;  /* 0x000000ff1800728c */ /* 0x000fe4000bf05270 */
[----:B----45:R-:W-:Y:S02]  /*1e00*/  IMAD.U32 R8, RZ, RZ, UR24 ;  /* 0x00000018ff087e24 */ /* 0x030fe4000f8e00ff */
[----:B-1----:R-:W-:-:S03]  /*1e10*/  IMAD.U32 R5, RZ, RZ, UR25 ;  /* 0x00000019ff057e24 */ /* 0x002fc6000f8e00ff */
[----:B------:R-:W-:Y:S01]  /*1e20*/  IADD3 R8, PT, PT, R8, -0x1, RZ ;  /* 0xffffffff08087810 */ /* 0x000fe20007ffe0ff */
[----:B------:R-:W-:Y:S01]  /*1e30*/  VIADD R5, R5, 0xffffffff ;  /* 0xffffffff05057836 */ /* 0x000fe20000000000 */
[----:B------:R-:W-:Y:S06]  /*1e40*/  BRA.U !UP0, `(.L_x_171) ;  /* 0x0000000508707547 */ /* 0x000fec000b800000 */
[----:B------:R-:W-:-:S13]  /*1e50*/  ISETP.GE.U32.AND P0, PT, R8, 0x3, PT ;  /* 0x000000030800780c */ /* 0x000fda0003f06070 */
[----:B------:R-:W-:Y:S05]  /*1e60*/  @!P0 BRA `(.L_x_172) ;  /* 0x0000000000bc8947 */ /* 0x000fea0003800000 */
[----:B------:R-:W-:Y:S01]  /*1e70*/  IMAD R7, R3, 0x400, R0 ;  /* 0x0000040003077824 */ /* 0x000fe200078e0200 */
[----:B------:R-:W-:Y:S04]  /*1e80*/  BSSY.RECONVERGENT B1, `(.L_x_173) ;  /* 0x000000f000017945 */ /* 0x000fe80003800200 */
[----:B------:R-:W1:Y:S04]  /*1e90*/  LDS R12, [R7] ;  /* 0x00000000070c7984 */ /* 0x000e680000000800 */
[----:B------:R-:W4:Y:S04]  /*1ea0*/  LDS R9, [R7+0x400] ;  /* 0x0004000007097984 */ /* 0x000f280000000800 */
[----:B------:R-:W5:Y:S04]  /*1eb0*/  LDS R6, [R7+0x800] ;  /* 0x0008000007067984 */ /* 0x000f680000000800 */
[----:B------:R-:W0:Y:S01]  /*1ec0*/  LDS R2, [R7+0xc00] ;  /* 0x000c000007027984 */ /* 0x000e220000000800 */
[----:B-1----:R-:W-:-:S02]  /*1ed0*/  ISETP.NE.AND P0, PT, R12, RZ, PT ;  /* 0x000000ff0c00720c */ /* 0x002fc40003f05270 */
[----:B----4-:R-:W-:Y:S02]  /*1ee0*/  ISETP.NE.AND P1, PT, R9, RZ, PT ;  /* 0x000000ff0900720c */ /* 0x010fe40003f25270 */
[----:B-----5:R-:W-:Y:S02]  /*1ef0*/  ISETP.NE.AND P2, PT, R6, RZ, PT ;  /* 0x000000ff0600720c */ /* 0x020fe40003f45270 */
[----:B0-----:R-:W-:-:S07]  /*1f00*/  ISETP.NE.AND P3, PT, R2, RZ, PT ;  /* 0x000000ff0200720c */ /* 0x001fce0003f65270 */
[----:B------:R-:W-:Y:S06]  /*1f10*/  @!P0 BRA `(.L_x_174) ;  /* 0x0000000000148947 */ /* 0x000fec0003800000 */
[----:B------:R-:W0:Y:S01]  /*1f20*/  LDC.64 R10, c[0x0][0x380] ;  /* 0x0000e000ff0a7b82 */ /* 0x000e220000000a00 */
[----:B------:R-:W-:Y:S02]  /*1f30*/  IMAD R7, R3, 0x100, R4 ;  /* 0x0000010003077824 */ /* 0x000fe400078e0204 */
[----:B------:R-:W-:Y:S02]  /*1f40*/  IMAD.MOV.U32 R13, RZ, RZ, RZ ;  /* 0x000000ffff0d7224 */ /* 0x000fe400078e00ff */
[----:B0-----:R-:W-:-:S05]  /*1f50*/  IMAD.WIDE.U32 R10, R7, 0x8, R10 ;  /* 0x00000008070a7825 */ /* 0x001fca00078e000a */
[----:B------:R0:W-:Y:S02]  /*1f60*/  REDG.E.ADD.64.STRONG.GPU desc[UR20][R10.64], R12 ;  /* 0x0000000c0a00798e */ /* 0x0001e4000c12e514 */
.L_x_174:
[----:B------:R-:W-:Y:S05]  /*1f70*/  BSYNC.RECONVERGENT B1 ;  /* 0x0000000000017941 */ /* 0x000fea0003800200 */
.L_x_173:
[----:B------:R-:W-:Y:S04]  /*1f80*/  BSSY.RECONVERGENT B1, `(.L_x_175) ;  /* 0x0000009000017945 */ /* 0x000fe80003800200 */
[----:B------:R-:W-:Y:S05]  /*1f90*/  @!P1 BRA `(.L_x_176) ;  /* 0x00000000001c9947 */ /* 0x000fea0003800000 */
[----:B0-----:R-:W0:Y:S01]  /*1fa0*/  LDC.64 R10, c[0x0][0x380] ;  /* 0x0000e000ff0a7b82 */ /* 0x001e220000000a00 */
[----:B------:R-:W-:Y:S01]  /*1fb0*/  IMAD R7, R3, 0x100, R4 ;  /* 0x0000010003077824 */ /* 0x000fe200078e0204 */
[----:B------:R-:W-:Y:S01]  /*1fc0*/  MOV R12, R9 ;  /* 0x00000009000c7202 */ /* 0x000fe20000000f00 */
[----:B------:R-:W-:Y:S02]  /*1fd0*/  IMAD.MOV.U32 R13, RZ, RZ, RZ ;  /* 0x000000ffff0d7224 */ /* 0x000fe400078e00ff */
[----:B------:R-:W-:-:S04]  /*1fe0*/  VIADD R7, R7, 0x100 ;  /* 0x0000010007077836 */ /* 0x000fc80000000000 */
[----:B0-----:R-:W-:-:S05]  /*1ff0*/  IMAD.WIDE.U32 R10, R7, 0x8, R10 ;  /* 0x00000008070a7825 */ /* 0x001fca00078e000a */
[----:B------:R1:W-:Y:S02]  /*2000*/  REDG.E.ADD.64.STRONG.GPU desc[UR20][R10.64], R12 ;  /* 0x0000000c0a00798e */ /* 0x0003e4000c12e514 */
.L_x_176:
[----:B------:R-:W-:Y:S05]  /*2010*/  BSYNC.RECONVERGENT B1 ;  /* 0x0000000000017941 */ /* 0x000fea0003800200 */
.L_x_175:
[----:B------:R-:W-:Y:S04]  /*2020*/  BSSY.RECONVERGENT B1, `(.L_x_177) ;  /* 0x0000008000017945 */ /* 0x000fe80003800200 */
[----:B------:R-:W-:Y:S05]  /*2030*/  @!P2 BRA `(.L_x_178) ;  /* 0x000000000018a947 */ /* 0x000fea0003800000 */
[----:B01----:R-:W0:Y:S01]  /*2040*/  LDC.64 R10, c[0x0][0x380] ;  /* 0x0000e000ff0a7b82 */ /* 0x003e220000000a00 */
[----:B------:R-:W-:-:S04]  /*2050*/  IMAD R7, R3, 0x100, R4 ;  /* 0x0000010003077824 */ /* 0x000fc800078e0204 */
[----:B------:R-:W-:-:S04]  /*2060*/  VIADD R7, R7, 0x200 ;  /* 0x0000020007077836 */ /* 0x000fc80000000000 */
[----:B0-----:R-:W-:-:S04]  /*2070*/  IMAD.WIDE.U32 R10, R7, 0x8, R10 ;  /* 0x00000008070a7825 */ /* 0x001fc800078e000a */
[----:B------:R-:W-:-:S05]  /*2080*/  IMAD.MOV.U32 R7, RZ, RZ, RZ ;  /* 0x000000ffff077224 */ /* 0x000fca00078e00ff */
[----:B------:R4:W-:Y:S02]  /*2090*/  REDG.E.ADD.64.STRONG.GPU desc[UR20][R10.64], R6 ;  /* 0x000000060a00798e */ /* 0x0009e4000c12e514 */
.L_x_178:
[----:B------:R-:W-:Y:S05]  /*20a0*/  BSYNC.RECONVERGENT B1 ;  /* 0x0000000000017941 */ /* 0x000fea0003800200 */
.L_x_177:
[----:B------:R-:W-:Y:S04]  /*20b0*/  BSSY.RECONVERGENT B1, `(.L_x_179) ;  /* 0x0000009000017945 */ /* 0x000fe80003800200 */
[----:B------:R-:W-:Y:S05]  /*20c0*/  @!P3 BRA `(.L_x_180) ;  /* 0x00000000001cb947 */ /* 0x000fea0003800000 */
[----:B----4-:R-:W4:Y:S01]  /*20d0*/  LDC.64 R6, c[0x0][0x380] ;  /* 0x0000e000ff067b82 */ /* 0x010f220000000a00 */
[----:B------:R-:W-:Y:S01]  /*20e0*/  IMAD R9, R3, 0x100, R4 ;  /* 0x0000010003097824 */ /* 0x000fe200078e0204 */
[----:B01----:R-:W-:Y:S01]  /*20f0*/  MOV R10, R2 ;  /* 0x00000002000a7202 */ /* 0x003fe20000000f00 */
[----:B------:R-:W-:Y:S02]  /*2100*/  IMAD.MOV.U32 R11, RZ, RZ, RZ ;  /* 0x000000ffff0b7224 */ /* 0x000fe400078e00ff */
[----:B------:R-:W-:-:S04]  /*2110*/  VIADD R9, R9, 0x300 ;  /* 0x0000030009097836 */ /* 0x000fc80000000000 */
[----:B----4-:R-:W-:-:S05]  /*2120*/  IMAD.WIDE.U32 R6, R9, 0x8, R6 ;  /* 0x0000000809067825 */ /* 0x010fca00078e0006 */
[----:B------:R0:W-:Y:S02]  /*2130*/  REDG.E.ADD.64.STRONG.GPU desc[UR20][R6.64], R10 ;  /* 0x0000000a0600798e */ /* 0x0001e4000c12e514 */
.L_x_180:
[----:B------:R-:W-:Y:S05]  /*2140*/  BSYNC.RECONVERGENT B1 ;  /* 0x0000000000017941 */ /* 0x000fea0003800200 */
.L_x_179:
[----:B------:R-:W-:-:S07]  /*2150*/  VIADD R3, R3, 0x4 ;  /* 0x0000000403037836 */ /* 0x000fce0000000000 */
.L_x_172:
[----:B------:R-:W-:Y:S01]  /*2160*/  UISETP.NE.AND UP0, UPT, UR25, URZ, UPT ;  /* 0x000000ff1900728c */ /* 0x000fe2000bf05270 */
[----:B------:R-:W-:Y:S08]  /*2170*/  BSSY.RECONVERGENT B1, `(.L_x_171) ;  /* 0x0000029000017945 */ /* 0x000ff00003800200 */
[----:B------:R-:W-:Y:S05]  /*2180*/  BRA.U !UP0, `(.L_x_181) ;  /* 0x00000001089c7547 */ /* 0x000fea000b800000 */
[----:B------:R-:W-:-:S13]  /*2190*/  ISETP.NE.AND P0, PT, R5, RZ, PT ;  /* 0x000000ff0500720c */ /* 0x000fda0003f05270 */
[----:B------:R-:W-:Y:S05]  /*21a0*/  @!P0 BRA `(.L_x_182) ;  /* 0x0000000000648947 */ /* 0x000fea0003800000 */
[----:B0---4-:R-:W-:Y:S01]  /*21b0*/  IMAD R6, R3, 0x400, R0 ;  /* 0x0000040003067824 */ /* 0x011fe200078e0200 */
[----:B------:R-:W-:Y:S04]  /*21c0*/  BSSY.RECONVERGENT B2, `(.L_x_183) ;  /* 0x000000c000027945 */ /* 0x000fe80003800200 */
[----:B------:R-:W0:Y:S04]  /*21d0*/  LDS R2, [R6] ;  /* 0x0000000006027984 */ /* 0x000e280000000800 */
[----:B------:R-:W4:Y:S01]  /*21e0*/  LDS R9, [R6+0x400] ;  /* 0x0004000006097984 */ /* 0x000f220000000800 */
[----:B0-----:R-:W-:-:S02]  /*21f0*/  ISETP.NE.AND P0, PT, R2, RZ, PT ;  /* 0x000000ff0200720c */ /* 0x001fc40003f05270 */
[----:B----4-:R-:W-:-:S11]  /*2200*/  ISETP.NE.AND P1, PT, R9, RZ, PT ;  /* 0x000000ff0900720c */ /* 0x010fd60003f25270 */
[----:B------:R-:W-:Y:S05]  /*2210*/  @!P0 BRA `(.L_x_184) ;  /* 0x0000000000188947 */ /* 0x000fea0003800000 */
[----:B------:R-:W0:Y:S01]  /*2220*/  LDC.64 R6, c[0x0][0x380] ;  /* 0x0000e000ff067b82 */ /* 0x000e220000000a00 */
[----:B-1----:R-:W-:-:S04]  /*2230*/  IMAD R11, R3, 0x100, R4 ;  /* 0x00000100030b7824 */ /* 0x002fc800078e0204 */
[----:B0-----:R-:W-:-:S04]  /*2240*/  IMAD.WIDE.U32 R10, R11, 0x8, R6 ;  /* 0x000000080b0a7825 */ /* 0x001fc800078e0006 */
[----:B------:R-:W-:Y:S02]  /*2250*/  IMAD.MOV.U32 R6, RZ, RZ, R2 ;  /* 0x000000ffff067224 */ /* 0x000fe400078e0002 */
[----:B------:R-:W-:-:S05]  /*2260*/  IMAD.MOV.U32 R7, RZ, RZ, RZ ;  /* 0x000000ffff077224 */ /* 0x000fca00078e00ff */
[----:B------:R0:W-:Y:S02]  /*2270*/  REDG.E.ADD.64.STRONG.GPU desc[UR20][R10.64], R6 ;  /* 0x000000060a00798e */ /* 0x0001e4000c12e514 */
.L_x_184:
[----:B------:R-:W-:Y:S05]  /*2280*/  BSYNC.RECONVERGENT B2 ;  /* 0x0000000000027941 */ /* 0x000fea0003800200 */
.L_x_183:
[----:B------:R-:W-:Y:S04]  /*2290*/  BSSY.RECONVERGENT B2, `(.L_x_185) ;  /* 0x0000009000027945 */ /* 0x000fe80003800200 */
[----:B------:R-:W-:Y:S05]  /*22a0*/  @!P1 BRA `(.L_x_186) ;  /* 0x00000000001c9947 */ /* 0x000fea0003800000 */
[----:B0-----:R-:W0:Y:S01]  /*22b0*/  LDC.64 R6, c[0x0][0x380] ;  /* 0x0000e000ff067b82 */ /* 0x001e220000000a00 */
[----:B------:R-:W-:-:S05]  /*22c0*/  LEA R2, R3, R4, 0x8 ;  /* 0x0000000403027211 */ /* 0x000fca00078e40ff */
[----:B-1----:R-:W-:-:S04]  /*22d0*/  VIADD R11, R2, 0x100 ;  /* 0x00000100020b7836 */ /* 0x002fc80000000000 */
[----:B0-----:R-:W-:-:S04]  /*22e0*/  IMAD.WIDE.U32 R10, R11, 0x8, R6 ;  /* 0x000000080b0a7825 */ /* 0x001fc800078e0006 */
[----:B------:R-:W-:Y:S02]  /*22f0*/  IMAD.MOV.U32 R6, RZ, RZ, R9 ;  /* 0x000000ffff067224 */ /* 0x000fe400078e0009 */
[----:B------:R-:W-:-:S05]  /*2300*/  IMAD.MOV.U32 R7, RZ, RZ, RZ ;  /* 0x000000ffff077224 */ /* 0x000fca00078e00ff */
[----:B------:R4:W-:Y:S02]  /*2310*/  REDG.E.ADD.64.STRONG.GPU desc[UR20][R10.64], R6 ;  /* 0x000000060a00798e */ /* 0x0009e4000c12e514 */
.L_x_186:
[----:B------:R-:W-:Y:S05]  /*2320*/  BSYNC.RECONVERGENT B2 ;  /* 0x0000000000027941 */ /* 0x000fea0003800200 */
.L_x_185:
[----:B------:R-:W-:-:S07]  /*2330*/  VIADD R3, R3, 0x2 ;  /* 0x0000000203037836 */ /* 0x000fce0000000000 */
.L_x_182:
[----:B------:R-:W-:-:S09]  /*2340*/  UISETP.NE.AND UP0, UPT, UR9, URZ, UPT ;  /* 0x000000ff0900728c */ /* 0x000fd2000bf05270 */
[----:B------:R-:W-:Y:S05]  /*2350*/  BRA.U !UP0, `(.L_x_181) ;  /* 0x0000000108287547 */ /* 0x000fea000b800000 */
[----:B------:R-:W-:-:S05]  /*2360*/  IMAD R2, R3, 0x400, R0 ;  /* 0x0000040003027824 */ /* 0x000fca00078e0200 */
[----:B------:R-:W5:Y:S02]  /*2370*/  LDS R9, [R2] ;  /* 0x0000000002097984 */ /* 0x000f640000000800 */
[----:B-----5:R-:W-:-:S13]  /*2380*/  ISETP.NE.AND P0, PT, R9, RZ, PT ;  /* 0x000000ff0900720c */ /* 0x020fda0003f05270 */
[----:B------:R-:W-:Y:S05]  /*2390*/  @!P0 BRA `(.L_x_181) ;  /* 0x0000000000188947 */ /* 0x000fea0003800000 */
[----:B0---4-:R-:W0:Y:S01]  /*23a0*/  LDC.64 R6, c[0x0][0x380] ;  /* 0x0000e000ff067b82 */ /* 0x011e220000000a00 */
[----:B------:R-:W-:-:S04]  /*23b0*/  IMAD R3, R3, 0x100, R4 ;  /* 0x0000010003037824 */ /* 0x000fc800078e0204 */
[----:B0-----:R-:W-:Y:S01]  /*23c0*/  IMAD.WIDE.U32 R2, R3, 0x8, R6 ;  /* 0x0000000803027825 */ /* 0x001fe200078e0006 */
[----:B------:R-:W-:-:S03]  /*23d0*/  MOV R6, R9 ;  /* 0x0000000900067202 */ /* 0x000fc60000000f00 */
[----:B------:R-:W-:-:S05]  /*23e0*/  IMAD.MOV.U32 R7, RZ, RZ, RZ ;  /* 0x000000ffff077224 */ /* 0x000fca00078e00ff */
[----:B------:R0:W-:Y:S02]  /*23f0*/  REDG.E.ADD.64.STRONG.GPU desc[UR20][R2.64], R6 ;  /* 0x000000060200798e */ /* 0x0001e4000c12e514 */
.L_x_181:
[----:B------:R-:W-:Y:S05]  /*2400*/  BSYNC.RECONVERGENT B1 ;  /* 0x0000000000017941 */ /* 0x000fea0003800200 */
.L_x_171:
[----:B------:R-:W-:-:S13]  /*2410*/  ISETP.GT.U32.AND P0, PT, R4, 0x7f, PT ;  /* 0x0000007f0400780c */ /* 0x000fda0003f04070 */
[----:B------:R-:W-:Y:S05]  /*2420*/  @P0 BRA `(.L_x_152) ;  /* 0x0000000800900947 */ /* 0x000fea0003800000 */
[----:B------:R-:W-:Y:S01]  /*2430*/  UISETP.GE.U32.AND UP0, UPT, UR22, 0x7, UPT ;  /* 0x000000071600788c */ /* 0x000fe2000bf06070 */
[----:B0-----:R-:W-:-:S08]  /*2440*/  IMAD.MOV.U32 R3, RZ, RZ, RZ ;  /* 0x000000ffff037224 */ /* 0x001fd000078e00ff */
[----:B------:R-:W-:Y:S05]  /*2450*/  BRA.U !UP0, `(.L_x_187) ;  /* 0x0000000508147547 */ /* 0x000fea000b800000 */
[----:B------:R-:W0:Y:S01]  /*2460*/  LDC.64 R2, c[0x0][0x380] ;  /* 0x0000e000ff027b82 */ /* 0x000e220000000a00 */
[----:B------:R-:W-:-:S07]  /*2470*/  IMAD.MOV.U32 R9, RZ, RZ, RZ ;  /* 0x000000ffff097224 */ /* 0x000fce00078e00ff */
.L_x_204:
[C---:B01--4-:R-:W-:Y:S01]  /*2480*/  IMAD R11, R9.reuse, 0x400, R0 ;  /* 0x00000400090b7824 */ /* 0x053fe200078e0200 */
[----:B------:R-:W-:Y:S01]  /*2490*/  BSSY.RECONVERGENT B1, `(.L_x_188) ;  /* 0x0000011000017945 */ /* 0x000fe20003800200 */
[C---:B--23--:R-:W-:Y:S02]  /*24a0*/  IMAD R7, R9.reuse, 0x100, R4 ;  /* 0x0000010009077824 */ /* 0x04cfe400078e0204 */
[----:B------:R-:W-:Y:S01]  /*24b0*/  VIADD R9, R9, 0x8 ;  /* 0x0000000809097836 */ /* 0x000fe20000000000 */
[----:B---3--:R-:W1:Y:S01]  /*24c0*/  LDS R14, [R11+0x200] ;  /* 0x000200000b0e7984 */ /* 0x008e620000000800 */
[----:B0-----:R-:W-:-:S03]  /*24d0*/  IMAD.WIDE.U32 R6, R7, 0x8, R2 ;  /* 0x0000000807067825 */ /* 0x001fc600078e0002 */
[----:B------:R-:W0:Y:S04]  /*24e0*/  LDS R13, [R11+0x600] ;  /* 0x000600000b0d7984 */ /* 0x000e280000000800 */
[----:B--2---:R2:W3:Y:S04]  /*24f0*/  LDS R17, [R11+0xa00] ;  /* 0x000a00000b117984 */ /* 0x0044e80000000800 */
[----:B------:R2:W4:Y:S04]  /*2500*/  LDS R18, [R11+0xe00] ;  /* 0x000e00000b127984 */ /* 0x0005280000000800 */
[----:B------:R2:W2:Y:S04]  /*2510*/  LDS R19, [R11+0x1200] ;  /* 0x001200000b137984 */ /* 0x0004a80000000800 */
[----:B------:R0:W2:Y:S04]  /*2520*/  LDS R16, [R11+0x1600] ;  /* 0x001600000b107984 */ /* 0x0000a80000000800 */
[----:B------:R0:W2:Y:S04]  /*2530*/  LDS R12, [R11+0x1a00] ;  /* 0x001a00000b0c7984 */ /* 0x0000a80000000800 */
[----:B------:R0:W2:Y:S01]  /*2540*/  LDS R10, [R11+0x1e00] ;  /* 0x001e00000b0a7984 */ /* 0x0000a20000000800 */
[----:B-1----:R-:W-:-:S02]  /*2550*/  ISETP.NE.AND P0, PT, R14, RZ, PT ;  /* 0x000000ff0e00720c */ /* 0x002fc40003f05270 */
[----:B0-----:R-:W-:-:S11]  /*2560*/  ISETP.NE.AND P1, PT, R13, RZ, PT ;  /* 0x000000ff0d00720c */ /* 0x001fd60003f25270 */
[----:B---34-:R-:W-:Y:S05]  /*2570*/  @!P0 BRA `(.L_x_189) ;  /* 0x0000000000088947 */ /* 0x018fea0003800000 */
[----:B------:R-:W-:-:S05]  /*2580*/  HFMA2 R15, -RZ, RZ, 0, 0 ;  /* 0x00000000ff0f7431 */ /* 0x000fca00000001ff */
[----:B------:R0:W-:Y:S02]  /*2590*/  REDG.E.ADD.64.STRONG.GPU desc[UR20][R6.64+0x400], R14 ;  /* 0x0004000e0600798e */ /* 0x0001e4000c12e514 */
.L_x_189:
[----:B------:R-:W-:Y:S05]  /*25a0*/  BSYNC.RECONVERGENT B1 ;  /* 0x0000000000017941 */ /* 0x000fea0003800200 */
.L_x_188:
[----:B------:R-:W-:Y:S04]  /*25b0*/  BSSY.RECONVERGENT B1, `(.L_x_190) ;  /* 0x0000005000017945 */ /* 0x000fe80003800200 */
[----:B------:R-:W-:Y:S05]  /*25c0*/  @!P1 BRA `(.L_x_191) ;  /* 0x00000000000c9947 */ /* 0x000fea0003800000 */
[----:B0-----:R-:W-:Y:S02]  /*25d0*/  IMAD.MOV.U32 R14, RZ, RZ, R13 ;  /* 0x000000ffff0e7224 */ /* 0x001fe400078e000d */
[----:B------:R-:W-:-:S05]  /*25e0*/  IMAD.MOV.U32 R15, RZ, RZ, RZ ;  /* 0x000000ffff0f7224 */ /* 0x000fca00078e00ff */
[----:B------:R1:W-:Y:S02]  /*25f0*/  REDG.E.ADD.64.STRONG.GPU desc[UR20][R6.64+0xc00], R14 ;  /* 0x000c000e0600798e */ /* 0x0003e4000c12e514 */
.L_x_191:
[----:B------:R-:W-:Y:S05]  /*2600*/  BSYNC.RECONVERGENT B1 ;  /* 0x0000000000017941 */ /* 0x000fea0003800200 */
.L_x_190:
[----:B------:R-:W-:Y:S01]  /*2610*/  ISETP.NE.AND P6, PT, R17, RZ, PT ;  /* 0x000000ff1100720c */ /* 0x000fe20003fc5270 */
[----:B------:R-:W-:Y:S01]  /*2620*/  BSSY.RECONVERGENT B1, `(.L_x_192) ;  /* 0x000000b000017945 */ /* 0x000fe20003800200 */
[----:B------:R-:W-:Y:S02]  /*2630*/  ISETP.NE.AND P0, PT, R9, UR27, PT ;  /* 0x0000001b09007c0c */ /* 0x000fe4000bf05270 */
[----:B------:R-:W-:Y:S02]  /*2640*/  ISETP.NE.AND P1, PT, R18, RZ, PT ;  /* 0x000000ff1200720c */ /* 0x000fe40003f25270 */
[----:B--2---:R-:W-:Y:S02]  /*2650*/  ISETP.NE.AND P2, PT, R19, RZ, PT ;  /* 0x000000ff1300720c */ /* 0x004fe40003f45270 */
[----:B------:R-:W-:Y:S02]  /*2660*/  ISETP.NE.AND P3, PT, R16, RZ, PT ;  /* 0x000000ff1000720c */ /* 0x000fe40003f65270 */
[----:B------:R-:W-:-:S02]  /*2670*/  ISETP.NE.AND P4, PT, R12, RZ, PT ;  /* 0x000000ff0c00720c */ /* 0x000fc40003f85270 */
[----:B------:R-:W-:Y:S01]  /*2680*/  ISETP.NE.AND P5, PT, R10, RZ, PT ;  /* 0x000000ff0a00720c */ /* 0x000fe20003fa5270 */
[----:B------:R-:W-:-:S12]  /*2690*/  @!P6 BRA `(.L_x_193) ;  /* 0x00000000000ce947 */ /* 0x000fd80003800000 */
[----:B01----:R-:W-:Y:S02]  /*26a0*/  IMAD.MOV.U32 R14, RZ, RZ, R17 ;  /* 0x000000ffff0e7224 */ /* 0x003fe400078e0011 */
[----:B------:R-:W-:-:S05]  /*26b0*/  IMAD.MOV.U32 R15, RZ, RZ, RZ ;  /* 0x000000ffff0f7224 */ /* 0x000fca00078e00ff */
[----:B------:R2:W-:Y:S02]  /*26c0*/  REDG.E.ADD.64.STRONG.GPU desc[UR20][R6.64+0x1400], R14 ;  /* 0x0014000e0600798e */ /* 0x0005e4000c12e514 */
.L_x_193:
[----:B------:R-:W-:Y:S05]  /*26d0*/  BSYNC.RECONVERGENT B1 ;  /* 0x0000000000017941 */ /* 0x000fea0003800200 */
.L_x_192:
[----:B------:R-:W-:Y:S04]  /*26e0*/  BSSY.RECONVERGENT B1, `(.L_x_194) ;  /* 0x0000005000017945 */ /* 0x000fe80003800200 */
[----:B------:R-:W-:Y:S05]  /*26f0*/  @!P1 BRA `(.L_x_195) ;  /* 0x00000000000c9947 */ /* 0x000fea0003800000 */
[----:B012---:R-:W-:Y:S02]  /*2700*/  IMAD.MOV.U32 R14, RZ, RZ, R18 ;  /* 0x000000ffff0e7224 */ /* 0x007fe400078e0012 */
[----:B------:R-:W-:-:S05]  /*2710*/  IMAD.MOV.U32 R15, RZ, RZ, RZ ;  /* 0x000000ffff0f7224 */ /* 0x000fca00078e00ff */
[----:B------:R3:W-:Y:S02]  /*2720*/  REDG.E.ADD.64.STRONG.GPU desc[UR20][R6.64+0x1c00], R14 ;  /* 0x001c000e0600798e */ /* 0x0007e4000c12e514 */
.L_x_195:
[----:B------:R-:W-:Y:S05]  /*2730*/  BSYNC.RECONVERGENT B1 ;  /* 0x0000000000017941 */ /* 0x000fea0003800200 */
.L_x_194:
[----:B------:R-:W-:Y:S04]  /*2740*/  BSSY.RECONVERGENT B1, `(.L_x_196) ;  /* 0x0000005000017945 */ /* 0x000fe80003800200 */
[----:B------:R-:W-:Y:S05]  /*2750*/  @!P2 BRA `(.L_x_197) ;  /* 0x00000000000ca947 */ /* 0x000fea0003800000 */
[----:B0123--:R-:W-:Y:S01]  /*2760*/  MOV R14, R19 ;  /* 0x00000013000e7202 */ /* 0x00ffe20000000f00 */
[----:B------:R-:W-:-:S05]  /*2770*/  IMAD.MOV.U32 R15, RZ, RZ, RZ ;  /* 0x000000ffff0f7224 */ /* 0x000fca00078e00ff */
[----:B------:R4:W-:Y:S02]  /*2780*/  REDG.E.ADD.64.STRONG.GPU desc[UR20][R6.64+0x2400], R14 ;  /* 0x0024000e0600798e */ /* 0x0009e4000c12e514 */
.L_x_197:
[----:B------:R-:W-:Y:S05]  /*2790*/  BSYNC.RECONVERGENT B1 ;  /* 0x0000000000017941 */ /* 0x000fea0003800200 */
.L_x_196:
[----:B------:R-:W-:Y:S04]  /*27a0*/  BSSY.RECONVERGENT B1, `(.L_x_198) ;  /* 0x0000004000017945 */ /* 0x000fe80003800200 */
[----:B------:R-:W-:Y:S05]  /*27b0*/  @!P3 BRA `(.L_x_199) ;  /* 0x000000000008b947 */ /* 0x000fea0003800000 */
[----:B------:R-:W-:-:S05]  /*27c0*/  IMAD.MOV.U32 R17, RZ, RZ, RZ ;  /* 0x000000ffff117224 */ /* 0x000fca00078e00ff */
[----:B------:R0:W-:Y:S02]  /*27d0*/  REDG.E.ADD.64.STRONG.GPU desc[UR20][R6.64+0x2c00], R16 ;  /* 0x002c00100600798e */ /* 0x0001e4000c12e514 */
.L_x_199:
[----:B------:R-:W-:Y:S05]  /*27e0*/  BSYNC.RECONVERGENT B1 ;  /* 0x0000000000017941 */ /* 0x000fea0003800200 */
.L_x_198:
[----:B------:R-:W-:Y:S04]  /*27f0*/  BSSY.RECONVERGENT B1, `(.L_x_200) ;  /* 0x0000004000017945 */ /* 0x000fe80003800200 */
[----:B------:R-:W-:Y:S05]  /*2800*/  @!P4 BRA `(.L_x_201) ;  /* 0x000000000008c947 */ /* 0x000fea0003800000 */
[----:B------:R-:W-:-:S05]  /*2810*/  IMAD.MOV.U32 R13, RZ, RZ, RZ ;  /* 0x000000ffff0d7224 */ /* 0x000fca00078e00ff */
[----:B------:R0:W-:Y:S02]  /*2820*/  REDG.E.ADD.64.STRONG.GPU desc[UR20][R6.64+0x3400], R12 ;  /* 0x0034000c0600798e */ /* 0x0001e4000c12e514 */
.L_x_201:
[----:B------:R-:W-:Y:S05]  /*2830*/  BSYNC.RECONVERGENT B1 ;  /* 0x0000000000017941 */ /* 0x000fea0003800200 */
.L_x_200:
[----:B------:R-:W-:Y:S04]  /*2840*/  BSSY.RECONVERGENT B1, `(.L_x_202) ;  /* 0x0000004000017945 */ /* 0x000fe80003800200 */
[----:B------:R-:W-:Y:S05]  /*2850*/  @!P5 BRA `(.L_x_203) ;  /* 0x000000000008d947 */ /* 0x000fea0003800000 */
[----:B------:R-:W-:-:S05]  /*2860*/  IMAD.MOV.U32 R11, RZ, RZ, RZ ;  /* 0x000000ffff0b7224 */ /* 0x000fca00078e00ff */
[----:B------:R0:W-:Y:S02]  /*2870*/  REDG.E.ADD.64.STRONG.GPU desc[UR20][R6.64+0x3c00], R10 ;  /* 0x003c000a0600798e */ /* 0x0001e4000c12e514 */
.L_x_203:
[----:B------:R-:W-:Y:S05]  /*2880*/  BSYNC.RECONVERGENT B1 ;  /* 0x0000000000017941 */ /* 0x000fea0003800200 */
.L_x_202:
[----:B------:R-:W-:Y:S05]  /*2890*/  @P0 BRA `(.L_x_204) ;  /* 0xfffffff800f80947 */ /* 0x000fea000383ffff */
[----:B------:R-:W-:-:S07]  /*28a0*/  IMAD.U32 R3, RZ, RZ, UR27 ;  /* 0x0000001bff037e24 */ /* 0x000fce000f8e00ff */
.L_x_187:
[----:B------:R-:W-:-:S09]  /*28b0*/  UISETP.NE.AND UP0, UPT, UR24, URZ, UPT ;  /* 0x000000ff1800728c */ /* 0x000fd2000bf05270 */
[----:B------:R-:W-:Y:S05]  /*28c0*/  BRA.U !UP0, `(.L_x_152) ;  /* 0x0000000508687547 */ /* 0x000fea000b800000 */
[----:B------:R-:W-:-:S13]  /*28d0*/  ISETP.GE.U32.AND P0, PT, R8, 0x3, PT ;  /* 0x000000030800780c */ /* 0x000fda0003f06070 */
[----:B------:R-:W-:Y:S05]  /*28e0*/  @!P0 BRA `(.L_x_205) ;  /* 0x0000000000bc8947 */ /* 0x000fea0003800000 */
[----:B01234-:R-:W-:Y:S01]  /*28f0*/  IMAD R7, R3, 0x400, R0 ;  /* 0x0000040003077824 */ /* 0x01ffe200078e0200 */
[----:B------:R-:W-:Y:S04]  /*2900*/  BSSY.RECONVERGENT B1, `(.L_x_206) ;  /* 0x000000f000017945 */ /* 0x000fe80003800200 */
[----:B------:R-:W0:Y:S04]  /*2910*/  LDS R10, [R7+0x200] ;  /* 0x00020000070a7984 */ /* 0x000e280000000800 */
[----:B------:R-:W1:Y:S04]  /*2920*/  LDS R12, [R7+0x600] ;  /* 0x00060000070c7984 */ /* 0x000e680000000800 */
[----:B------:R-:W2:Y:S04]  /*2930*/  LDS R6, [R7+0xa00] ;  /* 0x000a000007067984 */ /* 0x000ea80000000800 */
[----:B------:R-:W3:Y:S01]  /*2940*/  LDS R2, [R7+0xe00] ;  /* 0x000e000007027984 */ /* 0x000ee20000000800 */
[----:B0-----:R-:W-:-:S02]  /*2950*/  ISETP.NE.AND P0, PT, R10, RZ, PT ;  /* 0x000000ff0a00720c */ /* 0x001fc40003f05270 */
[----:B-1----:R-:W-:Y:S02]  /*2960*/  ISETP.NE.AND P1, PT, R12, RZ, PT ;  /* 0x000000ff0c00720c */ /* 0x002fe40003f25270 */
[----:B--2---:R-:W-:Y:S02]  /*2970*/  ISETP.NE.AND P2, PT, R6, RZ, PT ;  /* 0x000000ff0600720c */ /* 0x004fe40003f45270 */
[----:B---3--:R-:W-:-:S07]  /*2980*/  ISETP.NE.AND P3, PT, R2, RZ, PT ;  /* 0x000000ff0200720c */ /* 0x008fce0003f65270 */
[----:B------:R-:W-:Y:S06]  /*2990*/  @!P0 BRA `(.L_x_207) ;  /* 0x0000000000148947 */ /* 0x000fec0003800000 */
[----:B------:R-:W0:Y:S01]  /*29a0*/  LDC.64 R8, c[0x0][0x380] ;  /* 0x0000e000ff087b82 */ /* 0x000e220000000a00 */
[----:B------:R-:W-:Y:S01]  /*29b0*/  LEA R7, R3, R4, 0x8 ;  /* 0x0000000403077211 */ /* 0x000fe200078e40ff */
[----:B------:R-:W-:-:S04]  /*29c0*/  IMAD.MOV.U32 R11, RZ, RZ, RZ ;  /* 0x000000ffff0b7224 */ /* 0x000fc800078e00ff */
[----:B0-----:R-:W-:-:S05]  /*29d0*/  IMAD.WIDE.U32 R8, R7, 0x8, R8 ;  /* 0x0000000807087825 */ /* 0x001fca00078e0008 */
[----:B------:R0:W-:Y:S02]  /*29e0*/  REDG.E.ADD.64.STRONG.GPU desc[UR20][R8.64+0x400], R10 ;  /* 0x0004000a0800798e */ /* 0x0001e4000c12e514 */
.L_x_207:
[----:B------:R-:W-:Y:S05]  /*29f0*/  BSYNC.RECONVERGENT B1 ;  /* 0x0000000000017941 */ /* 0x000fea0003800200 */
.L_x_206:
[----:B------:R-:W-:Y:S04]  /*2a00*/  BSSY.RECONVERGENT B1, `(.L_x_208) ;  /* 0x0000009000017945 */ /* 0x000fe80003800200 */
[----:B------:R-:W-:Y:S05]  /*2a10*/  @!P1 BRA `(.L_x_209) ;  /* 0x00000000001c9947 */ /* 0x000fea0003800000 */
[----:B0-----:R-:W0:Y:S01]  /*2a20*/  LDC.64 R8, c[0x0][0x380] ;  /* 0x0000e000ff087b82 */ /* 0x001e220000000a00 */
[----:B------:R-:W-:Y:S02]  /*2a30*/  IMAD R7, R3, 0x100, R4 ;  /* 0x0000010003077824 */ /* 0x000fe400078e0204 */
[----:B------:R-:W-:Y:S02]  /*2a40*/  IMAD.MOV.U32 R10, RZ, RZ, R12 ;  /* 0x000000ffff0a7224 */ /* 0x000fe400078e000c */
[----:B------:R-:W-:Y:S02]  /*2a50*/  VIADD R7, R7, 0x100 ;  /* 0x0000010007077836 */ /* 0x000fe40000000000 */
[----:B------:R-:W-:Y:S02]  /*2a60*/  IMAD.MOV.U32 R11, RZ, RZ, RZ ;  /* 0x000000ffff0b7224 */ /* 0x000fe400078e00ff */
[----:B0-----:R-:W-:-:S05]  /*2a70*/  IMAD.WIDE.U32 R8, R7, 0x8, R8 ;  /* 0x0000000807087825 */ /* 0x001fca00078e0008 */
[----:B------:R1:W-:Y:S02]  /*2a80*/  REDG.E.ADD.64.STRONG.GPU desc[UR20][R8.64+0x400], R10 ;  /* 0x0004000a0800798e */ /* 0x0003e4000c12e514 */
.L_x_209:
[----:B------:R-:W-:Y:S05]  /*2a90*/  BSYNC.RECONVERGENT B1 ;  /* 0x0000000000017941 */ /* 0x000fea0003800200 */
.L_x_208:
[----:B------:R-:W-:Y:S04]  /*2aa0*/  BSSY.RECONVERGENT B1, `(.L_x_210) ;  /* 0x0000008000017945 */ /* 0x000fe80003800200 */
[----:B------:R-:W-:Y:S05]  /*2ab0*/  @!P2 BRA `(.L_x_211) ;  /* 0x000000000018a947 */ /* 0x000fea0003800000 */
[----:B01----:R-:W0:Y:S01]  /*2ac0*/  LDC.64 R8, c[0x0][0x380] ;  /* 0x0000e000ff087b82 */ /* 0x003e220000000a00 */
[----:B------:R-:W-:-:S05]  /*2ad0*/  IMAD R7, R3, 0x100, R4 ;  /* 0x0000010003077824 */ /* 0x000fca00078e0204 */
[----:B------:R-:W-:-:S05]  /*2ae0*/  IADD3 R7, PT, PT, R7, 0x200, RZ ;  /* 0x0000020007077810 */ /* 0x000fca0007ffe0ff */
[----:B0-----:R-:W-:-:S04]  /*2af0*/  IMAD.WIDE.U32 R8, R7, 0x8, R8 ;  /* 0x0000000807087825 */ /* 0x001fc800078e0008 */
[----:B------:R-:W-:-:S05]  /*2b00*/  IMAD.MOV.U32 R7, RZ, RZ, RZ ;  /* 0x000000ffff077224 */ /* 0x000fca00078e00ff */
[----:B------:R2:W-:Y:S02]  /*2b10*/  REDG.E.ADD.64.STRONG.GPU desc[UR20][R8.64+0x400], R6 ;  /* 0x000400060800798e */ /* 0x0005e4000c12e514 */
.L_x_211:
[----:B------:R-:W-:Y:S05]  /*2b20*/  BSYNC.RECONVERGENT B1 ;  /* 0x0000000000017941 */ /* 0x000fea0003800200 */
.L_x_210:
[----:B------:R-:W-:Y:S04]  /*2b30*/  BSSY.RECONVERGENT B1, `(.L_x_212) ;  /* 0x0000009000017945 */ /* 0x000fe80003800200 */
[----:B------:R-:W-:Y:S05]  /*2b40*/  @!P3 BRA `(.L_x_213) ;  /* 0x00000000001cb947 */ /* 0x000fea0003800000 */
[----:B--2---:R-:W2:Y:S01]  /*2b50*/  LDC.64 R6, c[0x0][0x380] ;  /* 0x0000e000ff067b82 */ /* 0x004ea20000000a00 */
[----:B01----:R-:W-:Y:S02]  /*2b60*/  IMAD R9, R3, 0x100, R4 ;  /* 0x0000010003097824 */ /* 0x003fe400078e0204 */
[----:B------:R-:W-:Y:S02]  /*2b70*/  IMAD.MOV.U32 R8, RZ, RZ, R2 ;  /* 0x000000ffff087224 */ /* 0x000fe400078e0002 */
[----:B------:R-:W-:-:S04]  /*2b80*/  VIADD R9, R9, 0x300 ;  /* 0x0000030009097836 */ /* 0x000fc80000000000 */
[----:B--2---:R-:W-:-:S04]  /*2b90*/  IMAD.WIDE.U32 R6, R9, 0x8, R6 ;  /* 0x0000000809067825 */ /* 0x004fc800078e0006 */
[----:B------:R-:W-:-:S05]  /*2ba0*/  IMAD.MOV.U32 R9, RZ, RZ, RZ ;  /* 0x000000ffff097224 */ /* 0x000fca00078e00ff */
[----:B------:R3:W-:Y:S02]  /*2bb0*/  REDG.E.ADD.64.STRONG.GPU desc[UR20][R6.64+0x400], R8 ;  /* 0x000400080600798e */ /* 0x0007e4000c12e514 */
.L_x_213:
[----:B------:R-:W-:Y:S05]  /*2bc0*/  BSYNC.RECONVERGENT B1 ;  /* 0x0000000000017941 */ /* 0x000fea0003800200 */
.L_x_212:
[----:B------:R-:W-:-:S07]  /*2bd0*/  VIADD R3, R3, 0x4 ;  /* 0x0000000403037836 */ /* 0x000fce0000000000 */
.L_x_205:
[----:B------:R-:W-:-:S09]  /*2be0*/  UISETP.NE.AND UP0, UPT, UR25, URZ, UPT ;  /* 0x000000ff1900728c */ /* 0x000fd2000bf05270 */
[----:B------:R-:W-:Y:S05]  /*2bf0*/  BRA.U !UP0, `(.L_x_152) ;  /* 0x00000001089c7547 */ /* 0x000fea000b800000 */
[----:B------:R-:W-:-:S13]  /*2c00*/  ISETP.NE.AND P0, PT, R5, RZ, PT ;  /* 0x000000ff0500720c */ /* 0x000fda0003f05270 */
[----:B------:R-:W-:Y:S05]  /*2c10*/  @!P0 BRA `(.L_x_214) ;  /* 0x0000000000648947 */ /* 0x000fea0003800000 */
[----:B01234-:R-:W-:Y:S01]  /*2c20*/  LEA R6, R3, R0, 0xa ;  /* 0x0000000003067211 */ /* 0x01ffe200078e50ff */
[----:B------:R-:W-:Y:S04]  /*2c30*/  BSSY.RECONVERGENT B1, `(.L_x_215) ;  /* 0x000000c000017945 */ /* 0x000fe80003800200 */
[----:B------:R-:W0:Y:S04]  /*2c40*/  LDS R2, [R6+0x200] ;  /* 0x0002000006027984 */ /* 0x000e280000000800 */
[----:B------:R-:W1:Y:S01]  /*2c50*/  LDS R5, [R6+0x600] ;  /* 0x0006000006057984 */ /* 0x000e620000000800 */
[----:B0-----:R-:W-:-:S02]  /*2c60*/  ISETP.NE.AND P0, PT, R2, RZ, PT ;  /* 0x000000ff0200720c */ /* 0x001fc40003f05270 */
[----:B-1----:R-:W-:-:S11]  /*2c70*/  ISETP.NE.AND P1, PT, R5, RZ, PT ;  /* 0x000000ff0500720c */ /* 0x002fd60003f25270 */
[----:B------:R-:W-:Y:S05]  /*2c80*/  @!P0 BRA `(.L_x_216) ;  /* 0x0000000000188947 */ /* 0x000fea0003800000 */
[----:B------:R-:W0:Y:S01]  /*2c90*/  LDC.64 R6, c[0x0][0x380] ;  /* 0x0000e000ff067b82 */ /* 0x000e220000000a00 */
[----:B------:R-:W-:-:S04]  /*2ca0*/  IMAD R9, R3, 0x100, R4 ;  /* 0x0000010003097824 */ /* 0x000fc800078e0204 */
[----:B0-----:R-:W-:-:S04]  /*2cb0*/  IMAD.WIDE.U32 R8, R9, 0x8, R6 ;  /* 0x0000000809087825 */ /* 0x001fc800078e0006 */
[----:B------:R-:W-:Y:S02]  /*2cc0*/  IMAD.MOV.U32 R6, RZ, RZ, R2 ;  /* 0x000000ffff067224 */ /* 0x000fe400078e0002 */
[----:B------:R-:W-:-:S05]  /*2cd0*/  IMAD.MOV.U32 R7, RZ, RZ, RZ ;  /* 0x000000ffff077224 */ /* 0x000fca00078e00ff */
[----:B------:R0:W-:Y:S02]  /*2ce0*/  REDG.E.ADD.64.STRONG.GPU desc[UR20][R8.64+0x400], R6 ;  /* 0x000400060800798e */ /* 0x0001e4000c12e514 */
.L_x_216:
[----:B------:R-:W-:Y:S05]  /*2cf0*/  BSYNC.RECONVERGENT B1 ;  /* 0x0000000000017941 */ /* 0x000fea0003800200 */
.L_x_215:
[----:B------:R-:W-:Y:S04]  /*2d00*/  BSSY.RECONVERGENT B1, `(.L_x_217) ;  /* 0x0000009000017945 */ /* 0x000fe80003800200 */
[----:B------:R-:W-:Y:S05]  /*2d10*/  @!P1 BRA `(.L_x_218) ;  /* 0x00000000001c9947 */ /* 0x000fea0003800000 */
[----:B0-----:R-:W0:Y:S01]  /*2d20*/  LDC.64 R6, c[0x0][0x380] ;  /* 0x0000e000ff067b82 */ /* 0x001e220000000a00 */
[----:B------:R-:W-:-:S04]  /*2d30*/  IMAD R2, R3, 0x100, R4 ;  /* 0x0000010003027824 */ /* 0x000fc800078e0204 */
[----:B------:R-:W-:-:S04]  /*2d40*/  VIADD R9, R2, 0x100 ;  /* 0x0000010002097836 */ /* 0x000fc80000000000 */
[----:B0-----:R-:W-:-:S04]  /*2d50*/  IMAD.WIDE.U32 R8, R9, 0x8, R6 ;  /* 0x0000000809087825 */ /* 0x001fc800078e0006 */
[----:B------:R-:W-:Y:S02]  /*2d60*/  HFMA2 R7, -RZ, RZ, 0, 0 ;  /* 0x00000000ff077431 */ /* 0x000fe400000001ff */
[----:B------:R-:W-:-:S05]  /*2d70*/  IMAD.MOV.U32 R6, RZ, RZ, R5 ;  /* 0x000000ffff067224 */ /* 0x000fca00078e0005 */
[----:B------:R1:W-:Y:S02]  /*2d80*/  REDG.E.ADD.64.STRONG.GPU desc[UR20][R8.64+0x400], R6 ;  /* 0x000400060800798e */ /* 0x0003e4000c12e514 */
.L_x_218:
[----:B------:R-:W-:Y:S05]  /*2d90*/  BSYNC.RECONVERGENT B1 ;  /* 0x0000000000017941 */ /* 0x000fea0003800200 */
.L_x_217:
[----:B------:R-:W-:-:S07]  /*2da0*/  VIADD R3, R3, 0x2 ;  /* 0x0000000203037836 */ /* 0x000fce0000000000 */
.L_x_214:
[----:B------:R-:W-:-:S09]  /*2db0*/  UISETP.NE.AND UP0, UPT, UR9, URZ, UPT ;  /* 0x000000ff0900728c */ /* 0x000fd2000bf05270 */
[----:B------:R-:W-:Y:S05]  /*2dc0*/  BRA.U !UP0, `(.L_x_152) ;  /* 0x0000000108287547 */ /* 0x000fea000b800000 */
[----:B------:R-:W-:-:S05]  /*2dd0*/  IMAD R2, R3, 0x400, R0 ;  /* 0x0000040003027824 */ /* 0x000fca00078e0200 */
[----:B------:R-:W5:Y:S02]  /*2de0*/  LDS R5, [R2+0x200] ;  /* 0x0002000002057984 */ /* 0x000f640000000800 */
[----:B-----5:R-:W-:-:S13]  /*2df0*/  ISETP.NE.AND P0, PT, R5, RZ, PT ;  /* 0x000000ff0500720c */ /* 0x020fda0003f05270 */
[----:B------:R-:W-:Y:S05]  /*2e00*/  @!P0 BRA `(.L_x_152) ;  /* 0x0000000000188947 */ /* 0x000fea0003800000 */
[----:B01234-:R-:W0:Y:S01]  /*2e10*/  LDC.64 R6, c[0x0][0x380] ;  /* 0x0000e000ff067b82 */ /* 0x01fe220000000a00 */
[----:B------:R-:W-:-:S04]  /*2e20*/  IMAD R3, R3, 0x100, R4 ;  /* 0x0000010003037824 */ /* 0x000fc800078e0204 */
[----:B0-----:R-:W-:-:S04]  /*2e30*/  IMAD.WIDE.U32 R2, R3, 0x8, R6 ;  /* 0x0000000803027825 */ /* 0x001fc800078e0006 */
[----:B------:R-:W-:Y:S02]  /*2e40*/  IMAD.MOV.U32 R6, RZ, RZ, R5 ;  /* 0x000000ffff067224 */ /* 0x000fe400078e0005 */
[----:B------:R-:W-:-:S05]  /*2e50*/  IMAD.MOV.U32 R7, RZ, RZ, RZ ;  /* 0x000000ffff077224 */ /* 0x000fca00078e00ff */
[----:B------:R0:W-:Y:S02]  /*2e60*/  REDG.E.ADD.64.STRONG.GPU desc[UR20][R2.64+0x400], R6 ;  /* 0x000400060200798e */ /* 0x0001e4000c12e514 */
.L_x_152:
[----:B------:R-:W-:Y:S05]  /*2e70*/  BSYNC.RECONVERGENT B0 ;  /* 0x0000000000007941 */ /* 0x000fea0003800200 */
.L_x_151:
[----:B------:R-:W-:Y:S01]  /*2e80*/  BAR.SYNC.DEFER_BLOCKING 0x0 ;  /* 0x0000000000007b1d */ /* 0x000fe20000010000 */
[----:B------:R-:W-:-:S04]  /*2e90*/  UIADD3 UR6, UP0, UPT, UR6, 0x1, URZ ;  /* 0x0000000106067890 */ /* 0x000fc8000ff1e0ff */
[----:B------:R-:W-:Y:S02]  /*2ea0*/  UIADD3.X UR7, UPT, UPT, URZ, UR7, URZ, UP0, !UPT ;  /* 0x00000007ff077290 */ /* 0x000fe400087fe4ff */
[----:B------:R-:W-:-:S04]  /*2eb0*/  UISETP.NE.U32.AND UP0, UPT, UR6, UR11, UPT ;  /* 0x0000000b0600728c */ /* 0x000fc8000bf05070 */
[----:B------:R-:W-:-:S09]  /*2ec0*/  UISETP.NE.AND.EX UP0, UPT, UR7, UR12, UPT, UP0 ;  /* 0x0000000c0700728c */ /* 0x000fd2000bf05300 */
[----:B------:R-:W-:Y:S05]  /*2ed0*/  BRA.U UP0, `(.L_x_219) ;  /* 0xffffffd100f07547 */ /* 0x000fea000b83ffff */
[----:B------:R-:W-:Y:S05]  /*2ee0*/  EXIT ;  /* 0x000000000000794d */ /* 0x000fea0003800000 */
.L_x_220:
        /* <DEDUP_REMOVED lines=9> */
.L_x_239:


//--------------------- .text._ZN3cub18CUB_300001_SM_10006detail10radix_sort31DeviceRadixSortSingleTileKernelINS1_5radix10policy_hubIiiyE10Policy1000ELNS0_9SortOrderE0EiiyNS1_21identity_decomposer_tEEEvPKT1_PSA_PKT2_PSE_T3_iiT4_ --------------------------
	.section	.text._ZN3cub18CUB_300001_SM_10006detail10radix_sort31DeviceRadixSortSingleTileKernelINS1_5radix10policy_hubIiiyE10Policy1000ELNS0_9SortOrderE0EiiyNS1_21identity_decomposer_tEEEvPKT1_PSA_PKT2_PSE_T3_iiT4_,"ax",@progbits
	.align	128
        .global         _ZN3cub18CUB_300001_SM_10006detail10radix_sort31DeviceRadixSortSingleTileKernelINS1_5radix10policy_hubIiiyE10Policy1000ELNS0_9SortOrderE0EiiyNS1_21identity_decomposer_tEEEvPKT1_PSA_PKT2_PSE_T3_iiT4_
        .type           _ZN3cub18CUB_300001_SM_10006detail10radix_sort31DeviceRadixSortSingleTileKernelINS1_5radix10policy_hubIiiyE10Policy1000ELNS0_9SortOrderE0EiiyNS1_21identity_decomposer_tEEEvPKT1_PSA_PKT2_PSE_T3_iiT4_,@function
        .size           _ZN3cub18CUB_300001_SM_10006detail10radix_sort31DeviceRadixSortSingleTileKernelINS1_5radix10policy_hubIiiyE10Policy1000ELNS0_9SortOrderE0EiiyNS1_21identity_decomposer_tEEEvPKT1_PSA_PKT2_PSE_T3_iiT4_,(.L_x_240 - _ZN3cub18CUB_300001_SM_10006detail10radix_sort31DeviceRadixSortSingleTileKernelINS1_5radix10policy_hubIiiyE10Policy1000ELNS0_9SortOrderE0EiiyNS1_21identity_decomposer_tEEEvPKT1_PSA_PKT2_PSE_T3_iiT4_)
        .other          _ZN3cub18CUB_300001_SM_10006detail10radix_sort31DeviceRadixSortSingleTileKernelINS1_5radix10policy_hubIiiyE10Policy1000ELNS0_9SortOrderE0EiiyNS1_21identity_decomposer_tEEEvPKT1_PSA_PKT2_PSE_T3_iiT4_,@"STO_CUDA_ENTRY STV_DEFAULT"
_ZN3cub18CUB_300001_SM_10006detail10radix_sort31DeviceRadixSortSingleTileKernelINS1_5radix10policy_hubIiiyE10Policy1000ELNS0_9SortOrderE0EiiyNS1_21identity_decomposer_tEEEvPKT1_PSA_PKT2_PSE_T3_iiT4_:
.text._ZN3cub18CUB_300001_SM_10006detail10radix_sort31DeviceRadixSortSingleTileKernelINS1_5radix10policy_hubIiiyE10Policy1000ELNS0_9SortOrderE0EiiyNS1_21identity_decomposer_tEEEvPKT1_PSA_PKT2_PSE_T3_iiT4_:
[----:B------:R-:W-:Y:S01]  /*0000*/  LDC R1, c[0x0][0x37c] ;  /* 0x0000df00ff017b82 */ /* 0x000fe20000000800 */
[----:B------:R-:W0:Y:S01]  /*0010*/  S2R R0, SR_TID.X ;  /* 0x0000000000007919 */ /* 0x000e220000002100 */
[----:B------:R-:W1:Y:S06]  /*0020*/  LDCU UR4, c[0x0][0x3a0] ;  /* 0x00007400ff0477ac */ /* 0x000e6c0008000800 */
[----:B------:R-:W2:Y:S01]  /*0030*/  LDC.64 R6, c[0x0][0x380] ;  /* 0x0000e000ff067b82 */ /* 0x000ea20000000a00 */
[----:B------:R-:W3:Y:S01]  /*0040*/  LDCU.64 UR8, c[0x0][0x358] ;  /* 0x00006b00ff0877ac */ /* 0x000ee20008000a00 */
[----:B------:R-:W4:Y:S01]  /*0050*/  LDCU UR10, c[0x0][0x3ac] ;  /* 0x00007580ff0a77ac */ /* 0x000f220008000800 */
[----:B0-----:R-:W-:-:S04]  /*0060*/  IMAD R9, R0, 0x13, RZ ;  /* 0x0000001300097824 */ /* 0x001fc800078e02ff */
[C---:B------:R-:W-:Y:S01]  /*0070*/  VIADD R4, R9.reuse, 0x1 ;  /* 0x0000000109047836 */ /* 0x040fe20000000000 */
[C---:B-1----:R-:W-:Y:S01]  /*0080*/  ISETP.GE.AND P6, PT, R9.reuse, UR4, PT ;  /* 0x0000000409007c0c */ /* 0x042fe2000bfc6270 */
[C---:B------:R-:W-:Y:S02]  /*0090*/  VIADD R8, R9.reuse, 0x5 ;  /* 0x0000000509087836 */ /* 0x040fe40000000000 */
[C---:B--2---:R-:W-:Y:S01]  /*00a0*/  IMAD.WIDE.U32 R6, R9.reuse, 0x4, R6 ;  /* 0x0000000409067825 */ /* 0x044fe200078e0006 */
[----:B------:R-:W-:Y:S02]  /*00b0*/  ISETP.GE.AND P5, PT, R4, UR4, PT ;  /* 0x0000000404007c0c */ /* 0x000fe4000bfa6270 */
[----:B------:R-:W-:Y:S01]  /*00c0*/  ISETP.GE.AND P1, PT, R8, UR4, PT ;  /* 0x0000000408007c0c */ /* 0x000fe2000bf26270 */
[C---:B------:R-:W-:Y:S01]  /*00d0*/  VIADD R5, R9.reuse, 0x2 ;  /* 0x0000000209057836 */ /* 0x040fe20000000000 */
[----:B------:R-:W-:Y:S01]  /*00e0*/  P2R R46, PR, RZ, 0x20 ;  /* 0x00000020ff2e7803 */ /* 0x000fe20000000000 */
[C---:B------:R-:W-:Y:S01]  /*00f0*/  VIADD R10, R9.reuse, 0x6 ;  /* 0x00000006090a7836 */ /* 0x040fe20000000000 */
[----:B------:R-:W-:Y:S01]  /*0100*/  P2R R49, PR, RZ, 0x2 ;  /* 0x00000002ff317803 */ /* 0x000fe20000000000 */
[----:B------:R-:W-:Y:S01]  /*0110*/  VIADD R4, R9, 0x3 ;  /* 0x0000000309047836 */ /* 0x000fe20000000000 */
[----:B------:R-:W-:Y:S01]  /*0120*/  ISETP.GE.AND P4, PT, R5, UR4, PT ;  /* 0x0000000405007c0c */ /* 0x000fe2000bf86270 */
[C---:B------:R-:W-:Y:S01]  /*0130*/  VIADD R5, R9.reuse, 0x4 ;  /* 0x0000000409057836 */ /* 0x040fe20000000000 */
[----:B------:R-:W-:Y:S01]  /*0140*/  ISETP.GE.AND P0, PT, R10, UR4, PT ;  /* 0x000000040a007c0c */ /* 0x000fe2000bf06270 */
[----:B------:R-:W-:Y:S01]  /*0150*/  VIADD R29, R9, 0x9 ;  /* 0x00000009091d7836 */ /* 0x000fe20000000000 */
[----:B------:R-:W-:Y:S01]  /*0160*/  ISETP.GE.AND P3, PT, R4, UR4, PT ;  /* 0x0000000404007c0c */ /* 0x000fe2000bf66270 */
[----:B---3--:R-:W2:Y:S01]  /*0170*/  @!P5 LDG.E R8, desc[UR8][R6.64+0x4] ;  /* 0x000004080608d981 */ /* 0x008ea2000c1e1900 */
[----:B------:R-:W-:Y:S01]  /*0180*/  ISETP.GE.AND P2, PT, R5, UR4, PT ;  /* 0x0000000405007c0c */ /* 0x000fe2000bf46270 */
[C---:B------:R-:W-:Y:S01]  /*0190*/  VIADD R4, R9.reuse, 0x7 ;  /* 0x0000000709047836 */ /* 0x040fe20000000000 */
[----:B------:R-:W-:Y:S01]  /*01a0*/  P2R R50, PR, RZ, 0x1 ;  /* 0x00000001ff327803 */ /* 0x000fe20000000000 */
[----:B------:R-:W3:Y:S01]  /*01b0*/  @!P1 LDG.E R35, desc[UR8][R6.64+0x14] ;  /* 0x0000140806239981 */ /* 0x000ee2000c1e1900 */
[C---:B------:R-:W-:Y:S01]  /*01c0*/  VIADD R5, R9.reuse, 0x8 ;  /* 0x0000000809057836 */ /* 0x040fe20000000000 */
[----:B------:R-:W-:Y:S01]  /*01d0*/  P2R R47, PR, RZ, 0x8 ;  /* 0x00000008ff2f7803 */ /* 0x000fe20000000000 */
[C---:B------:R-:W-:Y:S01]  /*01e0*/  VIADD R30, R9.reuse, 0xa ;  /* 0x0000000a091e7836 */ /* 0x040fe20000000000 */
[----:B------:R-:W4:Y:S01]  /*01f0*/  @!P4 LDG.E R10, desc[UR8][R6.64+0x8] ;  /* 0x00000808060ac981 */ /* 0x000f22000c1e1900 */
[C---:B------:R-:W-:Y:S01]  /*0200*/  VIADD R31, R9.reuse, 0xb ;  /* 0x0000000b091f7836 */ /* 0x040fe20000000000 */
[----:B------:R-:W-:Y:S01]  /*0210*/  P2R R48, PR, RZ, 0x4 ;  /* 0x00000004ff307803 */ /* 0x000fe20000000000 */
[C---:B------:R-:W-:Y:S01]  /*0220*/  VIADD R32, R9.reuse, 0xc ;  /* 0x0000000c09207836 */ /* 0x040fe20000000000 */
[----:B------:R-:W3:Y:S01]  /*0230*/  @!P3 LDG.E R11, desc[UR8][R6.64+0xc] ;  /* 0x00000c08060bb981 */ /* 0x000ee2000c1e1900 */
[----:B------:R-:W-:Y:S01]  /*0240*/  VIADD R33, R9, 0x10 ;  /* 0x0000001009217836 */ /* 0x000fe20000000000 */
[----:B------:R-:W-:-:S02]  /*0250*/  P2R R45, PR, RZ, 0x10 ;  /* 0x00000010ff2d7803 */ /* 0x000fc40000000000 */
[----:B------:R-:W3:Y:S04]  /*0260*/  @!P2 LDG.E R34, desc[UR8][R6.64+0x10] ;  /* 0x000010080622a981 */ /* 0x000ee8000c1e1900 */
[----:B------:R-:W3:Y:S01]  /*0270*/  @!P0 LDG.E R36, desc[UR8][R6.64+0x18] ;  /* 0x0000180806248981 */ /* 0x000ee2000c1e1900 */
[----:B------:R-:W-:-:S03]  /*0280*/  ISETP.GE.AND P0, PT, R4, UR4, PT ;  /* 0x0000000404007c0c */ /* 0x000fc6000bf06270 */
[----:B------:R-:W3:Y:S01]  /*0290*/  @!P6 LDG.E R61, desc[UR8][R6.64] ;  /* 0x00000008063de981 */ /* 0x000ee2000c1e1900 */
[----:B------:R-:W-:-:S09]  /*02a0*/  P2R R51, PR, RZ, 0x1 ;  /* 0x00000001ff337803 */ /* 0x000fd20000000000 */
[----:B------:R-:W3:Y:S01]  /*02b0*/  @!P0 LDG.E R37, desc[UR8][R6.64+0x1c] ;  /* 0x00001c0806258981 */ /* 0x000ee2000c1e1900 */
[----:B------:R-:W-:Y:S02]  /*02c0*/  ISETP.GE.AND P0, PT, R5, UR4, PT ;  /* 0x0000000405007c0c */ /* 0x000fe4000bf06270 */
[----:B------:R-:W0:Y:S02]  /*02d0*/  LDC.64 R4, c[0x0][0x390] ;  /* 0x0000e400ff047b82 */ /* 0x000e240000000a00 */
[----:B------:R-:W-:-:S09]  /*02e0*/  P2R R52, PR, RZ, 0x1 ;  /* 0x00000001ff347803 */ /* 0x000fd20000000000 */
[----:B------:R-:W3:Y:S01]  /*02f0*/  @!P0 LDG.E R38, desc[UR8][R6.64+0x20] ;  /* 0x0000200806268981 */ /* 0x000ee2000c1e1900 */
[----:B------:R-:W-:-:S04]  /*0300*/  ISETP.GE.AND P0, PT, R29, UR4, PT ;  /* 0x000000041d007c0c */ /* 0x000fc8000bf06270 */
[----:B------:R-:W-:-:S09]  /*0310*/  P2R R53, PR, RZ, 0x1 ;  /* 0x00000001ff357803 */ /* 0x000fd20000000000 */
[----:B------:R-:W3:Y:S01]  /*0320*/  @!P0 LDG.E R39, desc[UR8][R6.64+0x24] ;  /* 0x0000240806278981 */ /* 0x000ee2000c1e1900 */
[----:B------:R-:W-:Y:S01]  /*0330*/  ISETP.GE.AND P0, PT, R30, UR4, PT ;  /* 0x000000041e007c0c */ /* 0x000fe2000bf06270 */
[----:B------:R-:W-:-:S05]  /*0340*/  VIADD R30, R9, 0xd ;  /* 0x0000000d091e7836 */ /* 0x000fca0000000000 */
[----:B------:R-:W-:Y:S02]  /*0350*/  ISETP.GE.AND P1, PT, R30, UR4, PT ;  /* 0x000000041e007c0c */ /* 0x000fe4000bf26270 */
[----:B------:R-:W-:Y:S02]  /*0360*/  P2R R54, PR, RZ, 0x1 ;  /* 0x00000001ff367803 */ /* 0x000fe40000000000 */
[----:B------:R-:W-:-:S03]  /*0370*/  P2R R58, PR, RZ, 0x2 ;  /* 0x00000002ff3a7803 */ /* 0x000fc60000000000 */
[----:B------:R-:W3:Y:S01]  /*0380*/  @!P0 LDG.E R40, desc[UR8][R6.64+0x28] ;  /* 0x0000280806288981 */ /* 0x000ee2000c1e1900 */
[----:B------:R-:W-:-:S05]  /*0390*/  ISETP.GE.AND P0, PT, R31, UR4, PT ;  /* 0x000000041f007c0c */ /* 0x000fca000bf06270 */
[----:B------:R-:W3:Y:S01]  /*03a0*/  @!P1 LDG.E R62, desc[UR8][R6.64+0x34] ;  /* 0x00003408063e9981 */ /* 0x000ee2000c1e1900 */
[----:B------:R-:W-:-:S04]  /*03b0*/  ISETP.NE.AND P1, PT, R54, RZ, PT ;  /* 0x000000ff3600720c */ /* 0x000fc80003f25270 */
[----:B------:R-:W-:Y:S02]  /*03c0*/  P2R R57, PR, RZ, 0x2 ;  /* 0x00000002ff397803 */ /* 0x000fe40000000000 */
[----:B------:R-:W-:Y:S01]  /*03d0*/  ISETP.NE.AND P1, PT, R53, RZ, PT ;  /* 0x000000ff3500720c */ /* 0x000fe20003f25270 */
[----:B------:R-:W3:Y:S03]  /*03e0*/  @!P0 LDG.E R41, desc[UR8][R6.64+0x2c] ;  /* 0x00002c0806298981 */ /* 0x000ee6000c1e1900 */
[----:B------:R-:W-:Y:S02]  /*03f0*/  P2R R56, PR, RZ, 0x2 ;  /* 0x00000002ff387803 */ /* 0x000fe40000000000 */
[----:B------:R-:W-:Y:S02]  /*0400*/  ISETP.NE.AND P1, PT, R52, RZ, PT ;  /* 0x000000ff3400720c */ /* 0x000fe40003f25270 */
[----:B------:R-:W-:-:S02]  /*0410*/  P2R R60, PR, RZ, 0x1 ;  /* 0x00000001ff3c7803 */ /* 0x000fc40000000000 */
[----:B------:R-:W-:Y:S02]  /*0420*/  P2R R55, PR, RZ, 0x2 ;  /* 0x00000002ff377803 */ /* 0x000fe40000000000 */
[----:B------:R-:W-:Y:S02]  /*0430*/  ISETP.GE.AND P0, PT, R32, UR4, PT ;  /* 0x0000000420007c0c */ /* 0x000fe4000bf06270 */
[----:B------:R-:W-:Y:S01]  /*0440*/  ISETP.NE.AND P1, PT, R51, RZ, PT ;  /* 0x000000ff3300720c */ /* 0x000fe20003f25270 */
[----:B------:R-:W-:-:S03]  /*0450*/  VIADD R32, R9, 0xf ;  /* 0x0000000f09207836 */ /* 0x000fc60000000000 */
[----:B------:R-:W-:Y:S02]  /*0460*/  P2R R54, PR, RZ, 0x2 ;  /* 0x00000002ff367803 */ /* 0x000fe40000000000 */
[----:B------:R-:W-:Y:S02]  /*0470*/  ISETP.NE.AND P1, PT, R50, RZ, PT ;  /* 0x000000ff3200720c */ /* 0x000fe40003f25270 */
[----:B------:R-:W-:Y:S02]  /*0480*/  ISETP.GE.AND P3, PT, R32, UR4, PT ;  /* 0x0000000420007c0c */ /* 0x000fe4000bf66270 */
[----:B------:R-:W-:Y:S01]  /*0490*/  P2R R53, PR, RZ, 0x2 ;  /* 0x00000002ff357803 */ /* 0x000fe20000000000 */
[----:B------:R-:W3:Y:S01]  /*04a0*/  @!P0 LDG.E R42, desc[UR8][R6.64+0x30] ;  /* 0x00003008062a8981 */ /* 0x000ee2000c1e1900 */
[----:B------:R-:W-:Y:S01]  /*04b0*/  ISETP.NE.AND P1, PT, R49, RZ, PT ;  /* 0x000000ff3100720c */ /* 0x000fe20003f25270 */
[----:B------:R-:W-:-:S03]  /*04c0*/  VIADD R31, R9, 0xe ;  /* 0x0000000e091f7836 */ /* 0x000fc60000000000 */
[----:B------:R-:W-:Y:S01]  /*04d0*/  P2R R51, PR, RZ, 0x2 ;  /* 0x00000002ff337803 */ /* 0x000fe20000000000 */
[C---:B------:R-:W-:Y:S01]  /*04e0*/  VIADD R43, R9.reuse, 0x11 ;  /* 0x00000011092b7836 */ /* 0x040fe20000000000 */
[----:B------:R-:W-:Y:S01]  /*04f0*/  ISETP.NE.AND P1, PT, R48, RZ, PT ;  /* 0x000000ff3000720c */ /* 0x000fe20003f25270 */
[----:B------:R-:W-:Y:S01]  /*0500*/  VIADD R44, R9, 0x12 ;  /* 0x00000012092c7836 */ /* 0x000fe20000000000 */
[----:B------:R-:W-:Y:S02]  /*0510*/  ISETP.GE.AND P2, PT, R31, UR4, PT ;  /* 0x000000041f007c0c */ /* 0x000fe4000bf46270 */
[----:B------:R-:W-:Y:S02]  /*0520*/  P2R R49, PR, RZ, 0x2 ;  /* 0x00000002ff317803 */ /* 0x000fe40000000000 */
[----:B------:R-:W-:Y:S02]  /*0530*/  ISETP.NE.AND P1, PT, R47, RZ, PT ;  /* 0x000000ff2f00720c */ /* 0x000fe40003f25270 */
[----:B------:R-:W-:Y:S01]  /*0540*/  ISETP.GE.AND P4, PT, R33, UR4, PT ;  /* 0x0000000421007c0c */ /* 0x000fe2000bf86270 */
[----:B------:R-:W3:Y:S01]  /*0550*/  @!P3 LDG.E R47, desc[UR8][R6.64+0x3c] ;  /* 0x00003c08062fb981 */ /* 0x000ee2000c1e1900 */
[----:B------:R-:W-:-:S02]  /*0560*/  ISETP.GE.AND P5, PT, R43, UR4, PT ;  /* 0x000000042b007c0c */ /* 0x000fc4000bfa6270 */
[----:B------:R-:W-:Y:S02]  /*0570*/  ISETP.GE.AND P6, PT, R44, UR4, PT ;  /* 0x000000042c007c0c */ /* 0x000fe4000bfc6270 */
[----:B------:R-:W-:Y:S02]  /*0580*/  P2R R48, PR, RZ, 0x2 ;  /* 0x00000002ff307803 */ /* 0x000fe40000000000 */
[----:B------:R-:W-:-:S04]  /*0590*/  ISETP.NE.AND P1, PT, R45, RZ, PT ;  /* 0x000000ff2d00720c */ /* 0x000fc80003f25270 */
[----:B------:R-:W-:Y:S01]  /*05a0*/  P2R R45, PR, RZ, 0x2 ;  /* 0x00000002ff2d7803 */ /* 0x000fe20000000000 */
[----:B0-----:R-:W-:Y:S01]  /*05b0*/  IMAD.WIDE.U32 R4, R9, 0x4, R4 ;  /* 0x0000000409047825 */ /* 0x001fe200078e0004 */
[----:B------:R-:W-:Y:S01]  /*05c0*/  ISETP.NE.AND P1, PT, R46, RZ, PT ;  /* 0x000000ff2e00720c */ /* 0x000fe20003f25270 */
[----:B------:R-:W3:Y:S01]  /*05d0*/  @!P4 LDG.E R50, desc[UR8][R6.64+0x40] ;  /* 0x000040080632c981 */ /* 0x000ee2000c1e1900 */
[----:B------:R-:W-:-:S03]  /*05e0*/  P2R R59, PR, RZ, 0x1 ;  /* 0x00000001ff3b7803 */ /* 0x000fc60000000000 */
[----:B------:R-:W3:Y:S01]  /*05f0*/  @!P2 LDG.E R46, desc[UR8][R6.64+0x38] ;  /* 0x00003808062ea981 */ /* 0x000ee2000c1e1900 */
[----:B------:R-:W-:Y:S01]  /*0600*/  ISETP.GE.AND P0, PT, R9, UR4, PT ;  /* 0x0000000409007c0c */ /* 0x000fe2000bf06270 */
[----:B------:R-:W-:Y:S01]  /*0610*/  IMAD.MOV.U32 R30, RZ, RZ, -0x1 ;  /* 0xffffffffff1e7424 */ /* 0x000fe200078e00ff */
[----:B------:R-:W0:Y:S01]  /*0620*/  S2UR UR6, SR_CgaCtaId ;  /* 0x00000000000679c3 */ /* 0x000e220000008800 */
[----:B------:R-:W3:Y:S01]  /*0630*/  @!P5 LDG.E R9, desc[UR8][R6.64+0x44] ;  /* 0x000044080609d981 */ /* 0x000ee2000c1e1900 */
[----:B------:R-:W-:Y:S01]  /*0640*/  IMAD.MOV.U32 R31, RZ, RZ, -0x1 ;  /* 0xffffffffff1f7424 */ /* 0x000fe200078e00ff */
[----:B------:R-:W1:Y:S02]  /*0650*/  LDCU.64 UR4, c[0x0][0x3a8] ;  /* 0x00007500ff0477ac */ /* 0x000e640008000a00 */
[----:B------:R-:W3:Y:S03]  /*0660*/  @!P6 LDG.E R52, desc[UR8][R6.64+0x48] ;  /* 0x000048080634e981 */ /* 0x000ee6000c1e1900 */
[----:B------:R-:W-:Y:S06]  /*0670*/  BAR.SYNC.DEFER_BLOCKING 0x0 ;  /* 0x0000000000007b1d */ /* 0x000fec0000010000 */
[----:B------:R0:W5:Y:S01]  /*0680*/  @!P1 LDG.E R3, desc[UR8][R4.64+0x4] ;  /* 0x0000040804039981 */ /* 0x000162000c1e1900 */
[----:B------:R-:W-:-:S02]  /*0690*/  IMAD.MOV.U32 R32, RZ, RZ, -0x1 ;  /* 0xffffffffff207424 */ /* 0x000fc400078e00ff */
[----:B------:R-:W-:Y:S01]  /*06a0*/  IMAD.MOV.U32 R33, RZ, RZ, -0x1 ;  /* 0xffffffffff217424 */ /* 0x000fe200078e00ff */
[----:B------:R0:W5:Y:S01]  /*06b0*/  @!P0 LDG.E R2, desc[UR8][R4.64] ;  /* 0x0000000804028981 */ /* 0x000162000c1e1900 */
[----:B--2---:R-:W-:Y:S01]  /*06c0*/  @!P1 LOP3.LUT R30, R8, 0x80000000, RZ, 0x3c, !PT ;  /* 0x80000000081e9812 */ /* 0x004fe200078e3cff */
[----:B------:R-:W-:Y:S01]  /*06d0*/  IMAD.MOV.U32 R29, RZ, RZ, -0x1 ;  /* 0xffffffffff1d7424 */ /* 0x000fe200078e00ff */
[----:B------:R-:W-:Y:S01]  /*06e0*/  ISETP.NE.AND P1, PT, R45, RZ, PT ;  /* 0x000000ff2d00720c */ /* 0x000fe20003f25270 */
[----:B------:R2:W5:Y:S01]  /*06f0*/  @!P2 LDG.E R24, desc[UR8][R4.64+0x38] ;  /* 0x000038080418a981 */ /* 0x000562000c1e1900 */
[----:B-1----:R-:W-:-:S03]  /*0700*/  UIADD3 UR7, UPT, UPT, UR4, 0x6, URZ ;  /* 0x0000000604077890 */ /* 0x002fc6000fffe0ff */
[----:B------:R2:W5:Y:S01]  /*0710*/  @!P3 LDG.E R25, desc[UR8][R4.64+0x3c] ;  /* 0x00003c080419b981 */ /* 0x000562000c1e1900 */
[----:B------:R-:W-:-:S03]  /*0720*/  UIADD3 UR5, UPT, UPT, -UR4, UR5, URZ ;  /* 0x0000000504057290 */ /* 0x000fc6000fffe1ff */
[----:B------:R2:W5:Y:S04]  /*0730*/  @!P4 LDG.E R26, desc[UR8][R4.64+0x40] ;  /* 0x00004008041ac981 */ /* 0x000568000c1e1900 */
[----:B----4-:R-:W-:Y:S01]  /*0740*/  @!P1 LOP3.LUT R31, R10, 0x80000000, RZ, 0x3c, !PT ;  /* 0x800000000a1f9812 */ /* 0x010fe200078e3cff */
[----:B------:R2:W5:Y:S01]  /*0750*/  @!P1 LDG.E R12, desc[UR8][R4.64+0x8] ;  /* 0x00000808040c9981 */ /* 0x000562000c1e1900 */
[----:B------:R-:W-:-:S03]  /*0760*/  ISETP.NE.AND P1, PT, R48, RZ, PT ;  /* 0x000000ff3000720c */ /* 0x000fc60003f25270 */
[----:B------:R2:W5:Y:S04]  /*0770*/  @!P5 LDG.E R27, desc[UR8][R4.64+0x44] ;  /* 0x00004408041bd981 */ /* 0x000568000c1e1900 */
[----:B------:R2:W5:Y:S06]  /*0780*/  @!P6 LDG.E R28, desc[UR8][R4.64+0x48] ;  /* 0x00004808041ce981 */ /* 0x00056c000c1e1900 */
[----:B---3--:R-:W-:Y:S01]  /*0790*/  @!P1 LOP3.LUT R32, R11, 0x80000000, RZ, 0x3c, !PT ;  /* 0x800000000b209812 */ /* 0x008fe200078e3cff */
[----:B------:R2:W5:Y:S01]  /*07a0*/  @!P1 LDG.E R13, desc[UR8][R4.64+0xc] ;  /* 0x00000c08040d9981 */ /* 0x000562000c1e1900 */
[----:B------:R-:W-:-:S13]  /*07b0*/  ISETP.NE.AND P1, PT, R49, RZ, PT ;  /* 0x000000ff3100720c */ /* 0x000fda0003f25270 */
[----:B------:R-:W-:Y:S01]  /*07c0*/  @!P1 LOP3.LUT R33, R34, 0x80000000, RZ, 0x3c, !PT ;  /* 0x8000000022219812 */ /* 0x000fe200078e3cff */
[----:B------:R2:W5:Y:S01]  /*07d0*/  @!P1 LDG.E R14, desc[UR8][R4.64+0x10] ;  /* 0x00001008040e9981 */ /* 0x000562000c1e1900 */
[----:B------:R-:W-:Y:S01]  /*07e0*/  ISETP.NE.AND P1, PT, R51, RZ, PT ;  /* 0x000000ff3300720c */ /* 0x000fe20003f25270 */
[----:B------:R-:W-:-:S12]  /*07f0*/  IMAD.MOV.U32 R34, RZ, RZ, -0x1 ;  /* 0xffffffffff227424 */ /* 0x000fd800078e00ff */
        /* <DEDUP_REMOVED lines=15> */
[----:B------:R-:W-:Y:S01]  /*08f0*/  IMAD.MOV.U32 R38, RZ, RZ, -0x1 ;  /* 0xffffffffff267424 */ /* 0x000fe200078e00ff */
[----:B------:R-:W-:Y:S02]  /*0900*/  @!P0 LOP3.LUT R29, R61, 0x80000000, RZ, 0x3c, !PT ;  /* 0x800000003d1d8812 */ /* 0x000fe400078e3cff */
[----:B------:R-:W-:-:S09]  /*0910*/  ISETP.NE.AND P0, PT, R60, RZ, PT ;  /* 0x000000ff3c00720c */ /* 0x000fd20003f05270 */
[----:B------:R-:W-:Y:S01]  /*0920*/  @!P1 LOP3.LUT R38, R39, 0x80000000, RZ, 0x3c, !PT ;  /* 0x8000000027269812 */ /* 0x000fe200078e3cff */
[----:B------:R2:W5:Y:S01]  /*0930*/  @!P1 LDG.E R19, desc[UR8][R4.64+0x24] ;  /* 0x0000240804139981 */ /* 0x000562000c1e1900 */
[----:B------:R-:W-:Y:S01]  /*0940*/  ISETP.NE.AND P1, PT, R57, RZ, PT ;  /* 0x000000ff3900720c */ /* 0x000fe20003f25270 */
[----:B------:R-:W-:Y:S02]  /*0950*/  IMAD.MOV.U32 R39, RZ, RZ, -0x1 ;  /* 0xffffffffff277424 */ /* 0x000fe400078e00ff */
[----:B------:R2:W5:Y:S10]  /*0960*/  @!P0 LDG.E R21, desc[UR8][R4.64+0x2c] ;  /* 0x00002c0804158981 */ /* 0x000574000c1e1900 */
[----:B------:R-:W-:Y:S01]  /*0970*/  @!P1 LOP3.LUT R39, R40, 0x80000000, RZ, 0x3c, !PT ;  /* 0x8000000028279812 */ /* 0x000fe200078e3cff */
[----:B------:R-:W-:Y:S01]  /*0980*/  IMAD.MOV.U32 R40, RZ, RZ, -0x1 ;  /* 0xffffffffff287424 */ /* 0x000fe200078e00ff */
[----:B------:R2:W5:Y:S01]  /*0990*/  @!P1 LDG.E R20, desc[UR8][R4.64+0x28] ;  /* 0x0000280804149981 */ /* 0x000562000c1e1900 */
[----:B------:R-:W-:-:S02]  /*09a0*/  @!P0 LOP3.LUT R40, R41, 0x80000000, RZ, 0x3c, !PT ;  /* 0x8000000029288812 */ /* 0x000fc400078e3cff */
[----:B------:R-:W-:Y:S02]  /*09b0*/  ISETP.NE.AND P1, PT, R58, RZ, PT ;  /* 0x000000ff3a00720c */ /* 0x000fe40003f25270 */
[----:B------:R-:W-:Y:S01]  /*09c0*/  ISETP.NE.AND P0, PT, R59, RZ, PT ;  /* 0x000000ff3b00720c */ /* 0x000fe20003f05270 */
[----:B------:R-:W-:Y:S01]  /*09d0*/  IMAD.MOV.U32 R41, RZ, RZ, -0x1 ;  /* 0xffffffffff297424 */ /* 0x000fe200078e00ff */
[----:B------:R-:W-:Y:S02]  /*09e0*/  UMOV UR4, 0x400 ;  /* 0x0000040000047882 */ /* 0x000fe40000000000 */
[----:B0-----:R-:W-:-:S07]  /*09f0*/  ULEA UR4, UR6, UR4, 0x18 ;  /* 0x0000000406047291 */ /* 0x001fce000f8ec0ff */
[----:B------:R2:W5:Y:S02]  /*0a00*/  @!P1 LDG.E R23, desc[UR8][R4.64+0x34] ;  /* 0x0000340804179981 */ /* 0x000564000c1e1900 */
[----:B------:R-:W-:Y:S02]  /*0a10*/  @!P0 LOP3.LUT R41, R42, 0x80000000, RZ, 0x3c, !PT ;  /* 0x800000002a298812 */ /* 0x000fe400078e3cff */
[----:B------:R2:W5:Y:S01]  /*0a20*/  @!P0 LDG.E R22, desc[UR8][R4.64+0x30] ;  /* 0x0000300804168981 */ /* 0x000562000c1e1900 */
[----:B------:R-:W0:Y:S01]  /*0a30*/  S2R R42, SR_LANEID ;  /* 0x00000000002a7919 */ /* 0x000e220000000000 */
[----:B------:R-:W-:Y:S01]  /*0a40*/  IMAD.MOV.U32 R45, RZ, RZ, -0x1 ;  /* 0xffffffffff2d7424 */ /* 0x000fe200078e00ff */
[----:B------:R-:W-:Y:S02]  /*0a50*/  @!P3 LOP3.LUT R45, R47, 0x80000000, RZ, 0x3c, !PT ;  /* 0x800000002f2db812 */ /* 0x000fe400078e3cff */
[----:B------:R-:W-:Y:S01]  /*0a60*/  LEA R47, R0, UR4, 0x2 ;  /* 0x00000004002f7c11 */ /* 0x000fe2000f8e10ff */
[----:B------:R-:W-:Y:S01]  /*0a70*/  IMAD.MOV.U32 R44, RZ, RZ, -0x1 ;  /* 0xffffffffff2c7424 */ /* 0x000fe200078e00ff */
[----:B------:R-:W-:-:S02]  /*0a80*/  SHF.R.U32.HI R124, RZ, 0x5, R0 ;  /* 0x00000005ff7c7819 */ /* 0x000fc40000011600 */
[----:B------:R-:W-:Y:S01]  /*0a90*/  @!P2 LOP3.LUT R44, R46, 0x80000000, RZ, 0x3c, !PT ;  /* 0x800000002e2ca812 */ /* 0x000fe200078e3cff */
[----:B------:R-:W-:Y:S02]  /*0aa0*/  IMAD R51, R0, 0x80, R47 ;  /* 0x0000008000337824 */ /* 0x000fe400078e022f */
[----:B------:R-:W-:Y:S01]  /*0ab0*/  IMAD.MOV.U32 R46, RZ, RZ, -0x1 ;  /* 0xffffffffff2e7424 */ /* 0x000fe200078e00ff */
[----:B------:R-:W-:Y:S01]  /*0ac0*/  @!P4 LOP3.LUT R46, R50, 0x80000000, RZ, 0x3c, !PT ;  /* 0x80000000322ec812 */ /* 0x000fe200078e3cff */
[----:B------:R-:W-:Y:S01]  /*0ad0*/  IMAD.MOV.U32 R43, RZ, RZ, -0x1 ;  /* 0xffffffffff2b7424 */ /* 0x000fe200078e00ff */
[----:B------:R-:W-:Y:S01]  /*0ae0*/  @!P1 LOP3.LUT R43, R62, 0x80000000, RZ, 0x3c, !PT ;  /* 0x800000003e2b9812 */ /* 0x000fe200078e3cff */
[----:B------:R-:W-:Y:S01]  /*0af0*/  IMAD.MOV.U32 R48, RZ, RZ, -0x1 ;  /* 0xffffffffff307424 */ /* 0x000fe200078e00ff */
[----:B------:R-:W-:Y:S01]  /*0b00*/  @!P5 LOP3.LUT R48, R9, 0x80000000, RZ, 0x3c, !PT ;  /* 0x800000000930d812 */ /* 0x000fe200078e3cff */
[----:B------:R-:W-:Y:S01]  /*0b10*/  IMAD.MOV.U32 R49, RZ, RZ, -0x1 ;  /* 0xffffffffff317424 */ /* 0x000fe200078e00ff */
[----:B------:R-:W-:Y:S01]  /*0b20*/  @!P6 LOP3.LUT R49, R52, 0x80000000, RZ, 0x3c, !PT ;  /* 0x800000003431e812 */ /* 0x000fe200078e3cff */
[----:B------:R-:W-:Y:S01]  /*0b30*/  IMAD R53, R0, -0x38, R51 ;  /* 0xffffffc800357824 */ /* 0x000fe200078e0233 */
[----:B------:R-:W-:Y:S01]  /*0b40*/  LEA R50, R124, UR4, 0x2 ;  /* 0x000000047c327c11 */ /* 0x000fe2000f8e10ff */
[----:B--2---:R-:W-:Y:S06]  /*0b50*/  BAR.SYNC.DEFER_BLOCKING 0x0 ;  /* 0x0000000000007b1d */ /* 0x004fec0000010000 */
.L_x_222:
[----:B------:R-:W-:Y:S01]  /*0b60*/  UISETP.LT.AND UP0, UPT, UR5, 0x6, UPT ;  /* 0x000000060500788c */ /* 0x000fe2000bf01270 */
[----:B------:R-:W-:Y:S01]  /*0b70*/  STS [R47], RZ ;  /* 0x000000ff2f007388 */ /* 0x000fe20000000800 */
[----:B------:R-:W-:Y:S01]  /*0b80*/  UIADD3 UR6, UPT, UPT, UR7, -0x6, URZ ;  /* 0xfffffffa07067890 */ /* 0x000fe2000fffe0ff */
[----:B0-----:R-:W-:Y:S01]  /*0b90*/  ISETP.NE.AND P1, PT, R42, 0x1f, PT ;  /* 0x0000001f2a00780c */ /* 0x001fe20003f25270 */
[----:B------:R-:W-:Y:S01]  /*0ba0*/  USEL UR4, UR5, 0x6, UP0 ;  /* 0x0000000605047887 */ /* 0x000fe20008000000 */
[----:B------:R-:W-:Y:S01]  /*0bb0*/  STS [R47+0x400], RZ ;  /* 0x000400ff2f007388 */ /* 0x000fe20000000800 */
[C---:B------:R-:W-:Y:S01]  /*0bc0*/  ISETP.NE.AND P2, PT, R124.reuse, 0x6, PT ;  /* 0x000000067c00780c */ /* 0x040fe20003f45270 */
[----:B------:R-:W-:Y:S01]  /*0bd0*/  UISETP.GE.AND UP0, UPT, UR7, UR10, UPT ;  /* 0x0000000a0700728c */ /* 0x000fe2000bf06270 */
[----:B-1----:R-:W-:Y:S01]  /*0be0*/  SHF.R.U32.HI R4, RZ, UR6, R29 ;  /* 0x00000006ff047c19 */ /* 0x002fe2000801161d */
[----:B------:R-:W-:Y:S01]  /*0bf0*/  UBMSK UR4, URZ, UR4 ;  /* 0x00000004ff04729b */ /* 0x000fe20008000000 */
[----:B------:R-:W-:Y:S01]  /*0c00*/  STS [R47+0x800], RZ ;  /* 0x000800ff2f007388 */ /* 0x000fe20000000800 */
[----:B------:R-:W-:-:S03]  /*0c10*/  ISETP.NE.AND P3, PT, R124, 0x7, PT ;  /* 0x000000077c00780c */ /* 0x000fc60003f65270 */
[----:B------:R-:W-:Y:S01]  /*0c20*/  STS [R47+0xc00], RZ ;  /* 0x000c00ff2f007388 */ /* 0x000fe20000000800 */
[----:B------:R-:W-:-:S03]  /*0c30*/  LOP3.LUT R4, R4, UR4, RZ, 0xc0, !PT ;  /* 0x0000000404047c12 */ /* 0x000fc6000f8ec0ff */
[----:B------:R-:W-:Y:S02]  /*0c40*/  STS [R47+0x1000], RZ ;  /* 0x001000ff2f007388 */ /* 0x000fe40000000800 */
[----:B------:R-:W-:Y:S01]  /*0c50*/  IMAD.SHL.U32 R5, R4, 0x400, RZ ;  /* 0x0000040004057824 */ /* 0x000fe200078e00ff */
[----:B------:R-:W-:Y:S01]  /*0c60*/  SHF.R.U32.HI R4, RZ, 0x4, R4 ;  /* 0x00000004ff047819 */ /* 0x000fe20000011604 */
[----:B------:R-:W-:Y:S03]  /*0c70*/  STS [R47+0x1400], RZ ;  /* 0x001400ff2f007388 */ /* 0x000fe60000000800 */
[----:B------:R-:W-:Y:S01]  /*0c80*/  LOP3.LUT R54, R5, 0x7c00, RZ, 0xc0, !PT ;  /* 0x00007c0005367812 */ /* 0x000fe200078ec0ff */
[----:B------:R-:W-:Y:S01]  /*0c90*/  STS [R47+0x1800], RZ ;  /* 0x001800ff2f007388 */ /* 0x000fe20000000800 */
[----:B------:R-:W-:-:S03]  /*0ca0*/  LOP3.LUT R4, R4, 0xffffffe, RZ, 0xc0, !PT ;  /* 0x0ffffffe04047812 */ /* 0x000fc600078ec0ff */
[----:B------:R-:W-:Y:S01]  /*0cb0*/  STS [R47+0x1c00], RZ ;  /* 0x001c00ff2f007388 */ /* 0x000fe20000000800 */
[----:B------:R-:W-:Y:S02]  /*0cc0*/  IADD3 R54, PT, PT, R4, R47, R54 ;  /* 0x0000002f04367210 */ /* 0x000fe40007ffe036 */
[----:B------:R-:W-:Y:S01]  /*0cd0*/  SHF.R.U32.HI R4, RZ, UR6, R30 ;  /* 0x00000006ff047c19 */ /* 0x000fe2000801161e */
[----:B------:R-:W-:Y:S03]  /*0ce0*/  STS [R47+0x2000], RZ ;  /* 0x002000ff2f007388 */ /* 0x000fe60000000800 */
[----:B------:R-:W-:Y:S01]  /*0cf0*/  LOP3.LUT R4, R4, UR4, RZ, 0xc0, !PT ;  /* 0x0000000404047c12 */ /* 0x000fe2000f8ec0ff */
[----:B------:R-:W-:Y:S04]  /*0d00*/  STS [R47+0x2400], RZ ;  /* 0x002400ff2f007388 */ /* 0x000fe80000000800 */
[----:B------:R-:W-:Y:S01]  /*0d10*/  STS [R47+0x2800], RZ ;  /* 0x002800ff2f007388 */ /* 0x000fe20000000800 */
[----:B------:R-:W-:Y:S01]  /*0d20*/  IMAD.SHL.U32 R5, R4, 0x400, RZ ;  /* 0x0000040004057824 */ /* 0x000fe200078e00ff */
[----:B------:R-:W-:-:S02]  /*0d30*/  SHF.R.U32.HI R4, RZ, 0x4, R4 ;  /* 0x00000004ff047819 */ /* 0x000fc40000011604 */
[----:B------:R-:W-:Y:S02]  /*0d40*/  STS [R47+0x2c00], RZ ;  /* 0x002c00ff2f007388 */ /* 0x000fe40000000800 */
[----:B------:R-:W-:Y:S02]  /*0d50*/  LOP3.LUT R56, R5, 0x7c00, RZ, 0xc0, !PT ;  /* 0x00007c0005387812 */ /* 0x000fe400078ec0ff */
        /* <DEDUP_REMOVED lines=32> */
[----:B------:R-:W0:Y:S02]  /*0f60*/  LDS.U16 R52, [R54] ;  /* 0x0000000036347984 */ /* 0x000e240000000400 */
[----:B0-----:R-:W-:-:S05]  /*0f70*/  VIADD R5, R52, 0x1 ;  /* 0x0000000134057836 */ /* 0x001fca0000000000 */
[----:B------:R0:W-:Y:S04]  /*0f80*/  STS.U16 [R54], R5 ;  /* 0x0000000536007388 */ /* 0x0001e80000000400 */
[----:B------:R-:W1:Y:S01]  /*0f90*/  LDS.U16 R57, [R56] ;  /* 0x0000000038397984 */ /* 0x000e620000000400 */
[----:B0-----:R-:W-:Y:S01]  /*0fa0*/  IMAD.SHL.U32 R5, R4, 0x400, RZ ;  /* 0x0000040004057824 */ /* 0x001fe200078e00ff */
[----:B------:R-:W-:-:S04]  /*0fb0*/  SHF.R.U32.HI R4, RZ, 0x4, R4 ;  /* 0x00000004ff047819 */ /* 0x000fc80000011604 */
[----:B------:R-:W-:Y:S02]  /*0fc0*/  LOP3.LUT R60, R5, 0x7c00, RZ, 0xc0, !PT ;  /* 0x00007c00053c7812 */ /* 0x000fe400078ec0ff */
[----:B------:R-:W-:-:S04]  /*0fd0*/  LOP3.LUT R4, R4, 0xffffffe, RZ, 0xc0, !PT ;  /* 0x0ffffffe04047812 */ /* 0x000fc800078ec0ff */
[----:B------:R-:W-:Y:S02]  /*0fe0*/  IADD3 R60, PT, PT, R4, R47, R60 ;  /* 0x0000002f043c7210 */ /* 0x000fe40007ffe03c */
[----:B------:R-:W-:-:S04]  /*0ff0*/  SHF.R.U32.HI R4, RZ, UR6, R33 ;  /* 0x00000006ff047c19 */ /* 0x000fc80008011621 */
[----:B------:R-:W-:-:S05]  /*1000*/  LOP3.LUT R4, R4, UR4, RZ, 0xc0, !PT ;  /* 0x0000000404047c12 */ /* 0x000fca000f8ec0ff */
[----:B------:R-:W-:Y:S01]  /*1010*/  IMAD.SHL.U32 R6, R4, 0x400, RZ ;  /* 0x0000040004067824 */ /* 0x000fe200078e00ff */
[----:B------:R-:W-:-:S04]  /*1020*/  SHF.R.U32.HI R4, RZ, 0x4, R4 ;  /* 0x00000004ff047819 */ /* 0x000fc80000011604 */
[----:B------:R-:W-:Y:S02]  /*1030*/  LOP3.LUT R6, R6, 0x7c00, RZ, 0xc0, !PT ;  /* 0x00007c0006067812 */ /* 0x000fe400078ec0ff */
[----:B------:R-:W-:-:S04]  /*1040*/  LOP3.LUT R4, R4, 0xffffffe, RZ, 0xc0, !PT ;  /* 0x0ffffffe04047812 */ /* 0x000fc800078ec0ff */
[----:B------:R-:W-:Y:S01]  /*1050*/  IADD3 R62, PT, PT, R4, R47, R6 ;  /* 0x0000002f043e7210 */ /* 0x000fe20007ffe006 */
[----:B-1----:R-:W-:Y:S01]  /*1060*/  VIADD R7, R57, 0x1 ;  /* 0x0000000139077836 */ /* 0x002fe20000000000 */
[----:B------:R-:W-:-:S04]  /*1070*/  SHF.R.U32.HI R4, RZ, UR6, R34 ;  /* 0x00000006ff047c19 */ /* 0x000fc80008011622 */
[----:B------:R-:W-:Y:S01]  /*1080*/  STS.U16 [R56], R7 ;  /* 0x0000000738007388 */ /* 0x000fe20000000400 */
[----:B------:R-:W-:-:S03]  /*1090*/  LOP3.LUT R4, R4, UR4, RZ, 0xc0, !PT ;  /* 0x0000000404047c12 */ /* 0x000fc6000f8ec0ff */
        /* <DEDUP_REMOVED lines=129> */
[----:B------:R-:W-:Y:S01]  /*18b0*/  SHF.R.U32.HI R4, RZ, UR6, R49 ;  /* 0x00000006ff047c19 */ /* 0x000fe20008011631 */
[----:B------:R-:W0:Y:S03]  /*18c0*/  S2UR UR6, SR_CgaCtaId ;  /* 0x00000000000679c3 */ /* 0x000e260000008800 */
[----:B------:R-:W-:Y:S01]  /*18d0*/  LOP3.LUT R4, R4, UR4, RZ, 0xc0, !PT ;  /* 0x0000000404047c12 */ /* 0x000fe2000f8ec0ff */
[----:B------:R-:W-:-:S04]  /*18e0*/  UMOV UR4, 0x400 ;  /* 0x0000040000047882 */ /* 0x000fc80000000000 */
[----:B------:R-:W-:Y:S01]  /*18f0*/  IMAD.SHL.U32 R6, R4, 0x400, RZ ;  /* 0x0000040004067824 */ /* 0x000fe200078e00ff */
[----:B------:R-:W-:-:S04]  /*1900*/  SHF.R.U32.HI R4, RZ, 0x4, R4 ;  /* 0x00000004ff047819 */ /* 0x000fc80000011604 */
[----:B------:R-:W-:Y:S02]  /*1910*/  LOP3.LUT R6, R6, 0x7c00, RZ, 0xc0, !PT ;  /* 0x00007c0006067812 */ /* 0x000fe400078ec0ff */
[----:B------:R-:W-:-:S04]  /*1920*/  LOP3.LUT R4, R4, 0xffffffe, RZ, 0xc0, !PT ;  /* 0x0ffffffe04047812 */ /* 0x000fc800078ec0ff */
[----:B------:R-:W-:Y:S01]  /*1930*/  IADD3 R90, PT, PT, R4, R47, R6 ;  /* 0x0000002f045a7210 */ /* 0x000fe20007ffe006 */
[----:B-1----:R-:W-:Y:S01]  /*1940*/  VIADD R7, R85, 0x1 ;  /* 0x0000000155077836 */ /* 0x002fe20000000000 */
[----:B0-----:R-:W-:-:S04]  /*1950*/  ULEA UR4, UR6, UR4, 0x18 ;  /* 0x0000000406047291 */ /* 0x001fc8000f8ec0ff */
[----:B------:R-:W-:Y:S04]  /*1960*/  STS.U16 [R84], R7 ;  /* 0x0000000754007388 */ /* 0x000fe80000000400 */
[----:B------:R-:W0:Y:S02]  /*1970*/  LDS.U16 R87, [R86] ;  /* 0x0000000056577984 */ /* 0x000e240000000400 */
[----:B0-----:R-:W-:-:S05]  /*1980*/  VIADD R5, R87, 0x1 ;  /* 0x0000000157057836 */ /* 0x001fca0000000000 */
[----:B------:R-:W-:Y:S04]  /*1990*/  STS.U16 [R86], R5 ;  /* 0x0000000556007388 */ /* 0x000fe80000000400 */
[----:B------:R-:W0:Y:S02]  /*19a0*/  LDS.U16 R89, [R88] ;  /* 0x0000000058597984 */ /* 0x000e240000000400 */
[----:B0-----:R-:W-:-:S05]  /*19b0*/  VIADD R7, R89, 0x1 ;  /* 0x0000000159077836 */ /* 0x001fca0000000000 */
[----:B------:R-:W-:Y:S04]  /*19c0*/  STS.U16 [R88], R7 ;  /* 0x0000000758007388 */ /* 0x000fe80000000400 */
[----:B------:R-:W0:Y:S02]  /*19d0*/  LDS.U16 R91, [R90] ;  /* 0x000000005a5b7984 */ /* 0x000e240000000400 */
[----:B0-----:R-:W-:-:S05]  /*19e0*/  VIADD R5, R91, 0x1 ;  /* 0x000000015b057836 */ /* 0x001fca0000000000 */
[----:B------:R-:W-:Y:S01]  /*19f0*/  STS.U16 [R90], R5 ;  /* 0x000000055a007388 */ /* 0x000fe20000000400 */
[----:B------:R-:W-:Y:S06]  /*1a00*/  BAR.SYNC.DEFER_BLOCKING 0x0 ;  /* 0x0000000000007b1d */ /* 0x000fec0000010000 */
[----:B------:R-:W-:Y:S04]  /*1a10*/  LDS R92, [R51] ;  /* 0x00000000335c7984 */ /* 0x000fe80000000800 */
[----:B------:R-:W0:Y:S04]  /*1a20*/  LDS R93, [R51+0x4] ;  /* 0x00000400335d7984 */ /* 0x000e280000000800 */
[----:B------:R-:W1:Y:S04]  /*1a30*/  LDS R94, [R51+0x8] ;  /* 0x00000800335e7984 */ /* 0x000e680000000800 */
[----:B------:R-:W2:Y:S04]  /*1a40*/  LDS R95, [R51+0xc] ;  /* 0x00000c00335f7984 */ /* 0x000ea80000000800 */
[----:B------:R-:W3:Y:S04]  /*1a50*/  LDS R96, [R51+0x10] ;  /* 0x0000100033607984 */ /* 0x000ee80000000800 */
[----:B------:R-:W4:Y:S04]  /*1a60*/  LDS R97, [R51+0x14] ;  /* 0x0000140033617984 */ /* 0x000f280000000800 */
[----:B------:R-:W4:Y:S04]  /*1a70*/  LDS R98, [R51+0x18] ;  /* 0x0000180033627984 */ /* 0x000f280000000800 */
[----:B------:R-:W4:Y:S04]  /*1a80*/  LDS R99, [R51+0x1c] ;  /* 0x00001c0033637984 */ /* 0x000f280000000800 */
[----:B------:R-:W4:Y:S04]  /*1a90*/  LDS R100, [R51+0x20] ;  /* 0x0000200033647984 */ /* 0x000f280000000800 */
[----:B------:R-:W4:Y:S04]  /*1aa0*/  LDS R101, [R51+0x24] ;  /* 0x0000240033657984 */ /* 0x000f280000000800 */
[----:B------:R-:W4:Y:S04]  /*1ab0*/  LDS R102, [R51+0x28] ;  /* 0x0000280033667984 */ /* 0x000f280000000800 */
[----:B------:R-:W4:Y:S01]  /*1ac0*/  LDS R103, [R51+0x2c] ;  /* 0x00002c0033677984 */ /* 0x000f220000000800 */
[----:B0-----:R-:W-:-:S03]  /*1ad0*/  IMAD.IADD R93, R92, 0x1, R93 ;  /* 0x000000015c5d7824 */ /* 0x001fc600078e025d */
[----:B------:R-:W0:Y:S01]  /*1ae0*/  LDS R104, [R51+0x30] ;  /* 0x0000300033687984 */ /* 0x000e220000000800 */
[----:B-1----:R-:W-:-:S03]  /*1af0*/  IMAD.IADD R94, R94, 0x1, R93 ;  /* 0x000000015e5e7824 */ /* 0x002fc600078e025d */
[----:B------:R-:W1:Y:S01]  /*1b00*/  LDS R105, [R51+0x34] ;  /* 0x0000340033697984 */ /* 0x000e620000000800 */
[----:B--2---:R-:W-:-:S03]  /*1b10*/  IMAD.IADD R95, R95, 0x1, R94 ;  /* 0x000000015f5f7824 */ /* 0x004fc600078e025e */
[----:B------:R-:W2:Y:S01]  /*1b20*/  LDS R106, [R51+0x38] ;  /* 0x00003800336a7984 */ /* 0x000ea20000000800 */
[----:B---3--:R-:W-:-:S03]  /*1b30*/  IMAD.IADD R96, R96, 0x1, R95 ;  /* 0x0000000160607824 */ /* 0x008fc600078e025f */
[----:B------:R-:W3:Y:S01]  /*1b40*/  LDS R107, [R51+0x3c] ;  /* 0x00003c00336b7984 */ /* 0x000ee20000000800 */
[----:B----4-:R-:W-:-:S03]  /*1b50*/  IMAD.IADD R97, R97, 0x1, R96 ;  /* 0x0000000161617824 */ /* 0x010fc600078e0260 */
[----:B------:R-:W4:Y:S01]  /*1b60*/  LDS R108, [R51+0x40] ;  /* 0x00004000336c7984 */ /* 0x000f220000000800 */
[----:B------:R-:W-:-:S03]  /*1b70*/  IMAD.IADD R98, R98, 0x1, R97 ;  /* 0x0000000162627824 */ /* 0x000fc600078e0261 */
        /* <DEDUP_REMOVED lines=31> */
[----:B------:R-:W-:-:S04]  /*1d70*/  IMAD.IADD R114, R114, 0x1, R113 ;  /* 0x0000000172727824 */ /* 0x000fc800078e0271 */
[----:B0-----:R-:W-:-:S04]  /*1d80*/  IMAD.IADD R115, R115, 0x1, R114 ;  /* 0x0000000173737824 */ /* 0x001fc800078e0272 */
[----:B-1----:R-:W-:-:S04]  /*1d90*/  IMAD.IADD R116, R116, 0x1, R115 ;  /* 0x0000000174747824 */ /* 0x002fc800078e0273 */
[----:B--2---:R-:W-:-:S04]  /*1da0*/  IMAD.IADD R117, R117, 0x1, R116 ;  /* 0x0000000175757824 */ /* 0x004fc800078e0274 */
[----:B---3--:R-:W-:-:S04]  /*1db0*/  IMAD.IADD R118, R118, 0x1, R117 ;  /* 0x0000000176767824 */ /* 0x008fc800078e0275 */
[----:B----4-:R-:W-:-:S04]  /*1dc0*/  IMAD.IADD R119, R119, 0x1, R118 ;  /* 0x0000000177777824 */ /* 0x010fc800078e0276 */
[----:B------:R-:W-:-:S04]  /*1dd0*/  IMAD.IADD R120, R120, 0x1, R119 ;  /* 0x0000000178787824 */ /* 0x000fc800078e0277 */
[----:B------:R-:W-:-:S04]  /*1de0*/  IMAD.IADD R121, R121, 0x1, R120 ;  /* 0x0000000179797824 */ /* 0x000fc800078e0278 */
[----:B------:R-:W-:-:S04]  /*1df0*/  IMAD.IADD R122, R122, 0x1, R121 ;  /* 0x000000017a7a7824 */ /* 0x000fc800078e0279 */
[----:B------:R-:W-:-:S04]  /*1e00*/  IMAD.IADD R123, R123, 0x1, R122 ;  /* 0x000000017b7b7824 */ /* 0x000fc800078e027a */
[----:B------:R-:W-:-:S05]  /*1e10*/  IMAD.IADD R125, R4, 0x1, R123 ;  /* 0x00000001047d7824 */ /* 0x000fca00078e027b */
        /* <DEDUP_REMOVED lines=8> */
[----:B------:R-:W0:Y:S02]  /*1ea0*/  SHFL.UP P0, R126, R127, 0x10, RZ ;  /* 0x060000007f7e7989 */ /* 0x000e2400000000ff */
[----:B0-----:R-:W-:Y:S01]  /*1eb0*/  @P0 IMAD.IADD R126, R127, 0x1, R126 ;  /* 0x000000017f7e0824 */ /* 0x001fe200078e027e */
[----:B------:R-:W-:-:S03]  /*1ec0*/  ISETP.NE.AND P0, PT, R124, 0x1, PT ;  /* 0x000000017c00780c */ /* 0x000fc60003f05270 */
[----:B------:R-:W-:Y:S01]  /*1ed0*/  IMAD.IADD R125, R126, 0x1, -R125 ;  /* 0x000000017e7d7824 */ /* 0x000fe200078e0a7d */
[----:B------:R-:W-:Y:S01]  /*1ee0*/  @!P1 STS [R50+0x8400], R126 ;  /* 0x0084007e32009388 */ /* 0x000fe20000000800 */
[----:B------:R-:W-:Y:S01]  /*1ef0*/  BAR.SYNC.DEFER_BLOCKING 0x0 ;  /* 0x0000000000007b1d */ /* 0x000fe20000010000 */
[----:B------:R-:W-:-:S05]  /*1f00*/  ISETP.NE.AND P1, PT, R124, 0x4, PT ;  /* 0x000000047c00780c */ /* 0x000fca0003f25270 */
[----:B------:R-:W0:Y:S04]  /*1f10*/  LDS.128 R4, [UR4+0x8400] ;  /* 0x00840004ff047984 */ /* 0x000e280008000c00 */
[----:B------:R-:W1:Y:S01]  /*1f20*/  LDS.128 R8, [UR4+0x8410] ;  /* 0x00841004ff087984 */ /* 0x000e620008000c00 */
[C---:B0-----:R-:W-:Y:S01]  /*1f30*/  SEL R55, R4.reuse, R55, !P0 ;  /* 0x0000003704377207 */ /* 0x041fe20004000000 */
[----:B------:R-:W-:Y:S01]  /*1f40*/  IMAD.IADD R5, R4, 0x1, R5 ;  /* 0x0000000104057824 */ /* 0x000fe200078e0205 */
[----:B------:R-:W-:-:S03]  /*1f50*/  ISETP.NE.AND P0, PT, R124, 0x2, PT ;  /* 0x000000027c00780c */ /* 0x000fc60003f05270 */
[----:B------:R-:W-:Y:S01]  /*1f60*/  IMAD.IADD R6, R6, 0x1, R5 ;  /* 0x0000000106067824 */ /* 0x000fe200078e0205 */
[----:B------:R-:W-:Y:S02]  /*1f70*/  SEL R55, R5, R55, !P0 ;  /* 0x0000003705377207 */ /* 0x000fe40004000000 */
[----:B------:R-:W-:Y:S01]  /*1f80*/  ISETP.NE.AND P0, PT, R124, 0x3, PT ;  /* 0x000000037c00780c */ /* 0x000fe20003f05270 */
[----:B------:R-:W-:-:S03]  /*1f90*/  IMAD.IADD R7, R7, 0x1, R6 ;  /* 0x0000000107077824 */ /* 0x000fc600078e0206 */
[----:B------:R-:W-:Y:S01]  /*1fa0*/  SEL R55, R6, R55, !P0 ;  /* 0x0000003706377207 */ /* 0x000fe20004000000 */
[C---:B-1----:R-:W-:Y:S01]  /*1fb0*/  IMAD.IADD R8, R7.reuse, 0x1, R8 ;  /* 0x0000000107087824 */ /* 0x042fe200078e0208 */
[----:B------:R-:W-:Y:S02]  /*1fc0*/  ISETP.NE.AND P0, PT, R124, 0x5, PT ;  /* 0x000000057c00780c */ /* 0x000fe40003f05270 */
[----:B------:R-:W-:Y:S01]  /*1fd0*/  SEL R55, R7, R55, !P1 ;  /* 0x0000003707377207 */ /* 0x000fe20004800000 */
[----:B------:R-:W-:Y:S01]  /*1fe0*/  IMAD.IADD R9, R9, 0x1, R8 ;  /* 0x0000000109097824 */ /* 0x000fe200078e0208 */
[----:B------:R-:W-:Y:S02]  /*1ff0*/  ISETP.NE.AND P1, PT, R42, RZ, PT ;  /* 0x000000ff2a00720c */ /* 0x000fe40003f25270 */
[----:B------:R-:W-:Y:S01]  /*2000*/  SEL R55, R8, R55, !P0 ;  /* 0x0000003708377207 */ /* 0x000fe20004000000 */
[----:B------:R-:W-:Y:S01]  /*2010*/  IMAD.IADD R10, R10, 0x1, R9 ;  /* 0x000000010a0a7824 */ /* 0x000fe200078e0209 */
[----:B------:R-:W-:-:S02]  /*2020*/  ISETP.GT.U32.AND P0, PT, R0, 0x1f, PT ;  /* 0x0000001f0000780c */ /* 0x000fc40003f04070 */
[----:B------:R-:W-:Y:S01]  /*2030*/  SEL R55, R9, R55, !P2 ;  /* 0x0000003709377207 */ /* 0x000fe20005000000 */
[----:B------:R-:W-:Y:S01]  /*2040*/  IMAD.IADD R11, R11, 0x1, R10 ;  /* 0x000000010b0b7824 */ /* 0x000fe200078e020a */
[----:B------:R-:W-:Y:S02]  /*2050*/  ISETP.GT.U32.OR P2, PT, R0, 0x1f, P1 ;  /* 0x0000001f0000780c */ /* 0x000fe40000f44470 */
[----:B------:R-:W-:Y:S02]  /*2060*/  SEL R4, R125, RZ, P1 ;  /* 0x000000ff7d047207 */ /* 0x000fe40000800000 */
[----:B------:R-:W-:-:S05]  /*2070*/  SEL R55, R10, R55, !P3 ;  /* 0x000000370a377207 */ /* 0x000fca0005800000 */
[----:B------:R-:W-:Y:S01]  /*2080*/  @P0 IMAD.IADD R125, R55, 0x1, R4 ;  /* 0x00000001377d0824 */ /* 0x000fe200078e0204 */
[----:B------:R-:W-:-:S03]  /*2090*/  ISETP.NE.AND P0, PT, R0, RZ, PT ;  /* 0x000000ff0000720c */ /* 0x000fc60003f05270 */
[----:B------:R-:W-:-:S05]  /*20a0*/  @!P2 IMAD.U32 R125, R11, 0x10000, RZ ;  /* 0x000100000b7da824 */ /* 0x000fca00078e00ff */
[----:B------:R-:W-:Y:S01]  /*20b0*/  @!P2 STS [UR4+0x8428], R125 ;  /* 0x0084287dff00a988 */ /* 0x000fe20008000804 */
[----:B------:R-:W-:Y:S06]  /*20c0*/  BAR.SYNC.DEFER_BLOCKING 0x0 ;  /* 0x0000000000007b1d */ /* 0x000fec0000010000 */
[----:B------:R-:W0:Y:S02]  /*20d0*/  LDS R4, [UR4+0x8428] ;  /* 0x00842804ff047984 */ /* 0x000e240008000800 */
[----:B0-----:R-:W-:-:S05]  /*20e0*/  SEL R4, R4, RZ, P0 ;  /* 0x000000ff04047207 */ /* 0x001fca0000000000 */
[----:B------:R-:W-:-:S04]  /*20f0*/  IMAD.IADD R4, R4, 0x1, R125 ;  /* 0x0000000104047824 */ /* 0x000fc800078e027d */
[--C-:B------:R-:W-:Y:S01]  /*2100*/  IMAD.IADD R92, R92, 0x1, R4.reuse ;  /* 0x000000015c5c7824 */ /* 0x100fe200078e0204 */
[----:B------:R-:W-:Y:S01]  /*2110*/  STS [R51], R4 ;  /* 0x0000000433007388 */ /* 0x000fe20000000800 */
[--C-:B------:R-:W-:Y:S02]  /*2120*/  IMAD.IADD R6, R93, 0x1, R4.reuse ;  /* 0x000000015d067824 */ /* 0x100fe400078e0204 */
[--C-:B------:R-:W-:Y:S01]  /*2130*/  IMAD.IADD R94, R94, 0x1, R4.reuse ;  /* 0x000000015e5e7824 */ /* 0x100fe200078e0204 */
[----:B------:R-:W-:Y:S01]  /*2140*/  STS [R51+0x4], R92 ;  /* 0x0000045c33007388 */ /* 0x000fe20000000800 */
[--C-:B------:R-:W-:Y:S02]  /*2150*/  IMAD.IADD R8, R95, 0x1, R4.reuse ;  /* 0x000000015f087824 */ /* 0x100fe400078e0204 */
[--C-:B------:R-:W-:Y:S01]  /*2160*/  IMAD.IADD R96, R96, 0x1, R4.reuse ;  /* 0x0000000160607824 */ /* 0x100fe200078e0204 */
[----:B------:R-:W-:Y:S01]  /*2170*/  STS [R51+0x8], R6 ;  /* 0x0000080633007388 */ /* 0x000fe20000000800 */
[----:B------:R-:W-:-:S02]  /*2180*/  IMAD.IADD R10, R97, 0x1, R4 ;  /* 0x00000001610a7824 */ /* 0x000fc400078e0204 */
[--C-:B------:R-:W-:Y:S01]  /*2190*/  IMAD.IADD R98, R98, 0x1, R4.reuse ;  /* 0x0000000162627824 */ /* 0x100fe200078e0204 */
[----:B------:R-:W-:Y:S01]  /*21a0*/  STS [R51+0xc], R94 ;  /* 0x00000c5e33007388 */ /* 0x000fe20000000800 */
        /* <DEDUP_REMOVED lines=36> */
[----:B------:R-:W-:-:S03]  /*23f0*/  IMAD.IADD R150, R123, 0x1, R4 ;  /* 0x000000017b967824 */ /* 0x000fc600078e0204 */
[----:B------:R-:W-:Y:S04]  /*2400*/  STS [R51+0x40], R134 ;  /* 0x0000408633007388 */ /* 0x000fe80000000800 */
        /* <DEDUP_REMOVED lines=15> */
[----:B------:R-:W-:Y:S01]  /*2500*/  STS [R51+0x80], R150 ;  /* 0x0000809633007388 */ /* 0x000fe20000000800 */
[----:B------:R-:W-:Y:S06]  /*2510*/  BAR.SYNC.DEFER_BLOCKING 0x0 ;  /* 0x0000000000007b1d */ /* 0x000fec0000010000 */
[----:B------:R-:W0:Y:S04]  /*2520*/  LDS.U16 R5, [R54] ;  /* 0x0000000036057984 */ /* 0x000e280000000400 */
[----:B------:R-:W1:Y:S04]  /*2530*/  LDS.U16 R56, [R56] ;  /* 0x0000000038387984 */ /* 0x000e680000000400 */
[----:B------:R-:W2:Y:S04]  /*2540*/  LDS.U16 R58, [R58] ;  /* 0x000000003a3a7984 */ /* 0x000ea80000000400 */
[----:B------:R-:W3:Y:S04]  /*2550*/  LDS.U16 R60, [R60] ;  /* 0x000000003c3c7984 */ /* 0x000ee80000000400 */
[----:B------:R-:W4:Y:S04]  /*2560*/  LDS.U16 R62, [R62] ;  /* 0x000000003e3e7984 */ /* 0x000f280000000400 */
[----:B------:R-:W4:Y:S04]  /*2570*/  LDS.U16 R64, [R64] ;  /* 0x0000000040407984 */ /* 0x000f280000000400 */
[----:B------:R-:W4:Y:S04]  /*2580*/  LDS.U16 R66, [R66] ;  /* 0x0000000042427984 */ /* 0x000f280000000400 */
[----:B------:R-:W4:Y:S04]  /*2590*/  LDS.U16 R68, [R68] ;  /* 0x0000000044447984 */ /* 0x000f280000000400 */
[----:B------:R-:W4:Y:S04]  /*25a0*/  LDS.U16 R70, [R70] ;  /* 0x0000000046467984 */ /* 0x000f280000000400 */
[----:B------:R-:W4:Y:S04]  /*25b0*/  LDS.U16 R72, [R72] ;  /* 0x0000000048487984 */ /* 0x000f280000000400 */
[----:B------:R-:W4:Y:S01]  /*25c0*/  LDS.U16 R74, [R74] ;  /* 0x000000004a4a7984 */ /* 0x000f220000000400 */
[----:B0-----:R-:W-:-:S03]  /*25d0*/  IMAD.IADD R5, R52, 0x1, R5 ;  /* 0x0000000134057824 */ /* 0x001fc600078e0205 */
[----:B------:R-:W0:Y:S01]  /*25e0*/  LDS.U16 R76, [R76] ;  /* 0x000000004c4c7984 */ /* 0x000e220000000400 */
[----:B-1----:R-:W-:-:S03]  /*25f0*/  IMAD.IADD R56, R57, 0x1, R56 ;  /* 0x0000000139387824 */ /* 0x002fc600078e0238 */
[----:B------:R-:W1:Y:S01]  /*2600*/  LDS.U16 R78, [R78] ;  /* 0x000000004e4e7984 */ /* 0x000e620000000400 */
[----:B--2---:R-:W-:-:S03]  /*2610*/  IMAD.IADD R58, R59, 0x1, R58 ;  /* 0x000000013b3a7824 */ /* 0x004fc600078e023a */
[----:B------:R-:W2:Y:S01]  /*2620*/  LDS.U16 R80, [R80] ;  /* 0x0000000050507984 */ /* 0x000ea20000000400 */
[----:B---3--:R-:W-:-:S03]  /*2630*/  IMAD.IADD R60, R61, 0x1, R60 ;  /* 0x000000013d3c7824 */ /* 0x008fc600078e023c */
[----:B------:R-:W3:Y:S01]  /*2640*/  LDS.U16 R82, [R82] ;  /* 0x0000000052527984 */ /* 0x000ee20000000400 */
[----:B----4-:R-:W-:-:S03]  /*2650*/  IMAD.IADD R62, R63, 0x1, R62 ;  /* 0x000000013f3e7824 */ /* 0x010fc600078e023e */
[----:B------:R-:W4:Y:S01]  /*2660*/  LDS.U16 R84, [R84] ;  /* 0x0000000054547984 */ /* 0x000f220000000400 */
[----:B------:R-:W-:-:S03]  /*2670*/  IMAD.IADD R64, R65, 0x1, R64 ;  /* 0x0000000141407824 */ /* 0x000fc600078e0240 */
[----:B------:R-:W4:Y:S01]  /*2680*/  LDS.U16 R86, [R86] ;  /* 0x0000000056567984 */ /* 0x000f220000000400 */
[----:B------:R-:W-:-:S03]  /*2690*/  IMAD.IADD R66, R67, 0x1, R66 ;  /* 0x0000000143427824 */ /* 0x000fc600078e0242 */
[----:B------:R-:W4:Y:S01]  /*26a0*/  LDS.U16 R88, [R88] ;  /* 0x0000000058587984 */ /* 0x000f220000000400 */
[----:B------:R-:W-:-:S03]  /*26b0*/  IMAD.IADD R68, R69, 0x1, R68 ;  /* 0x0000000145447824 */ /* 0x000fc600078e0244 */
[----:B------:R-:W4:Y:S01]  /*26c0*/  LDS.U16 R90, [R90] ;  /* 0x000000005a5a7984 */ /* 0x000f220000000400 */
[----:B------:R-:W-:Y:S02]  /*26d0*/  IMAD.IADD R70, R71, 0x1, R70 ;  /* 0x0000000147467824 */ /* 0x000fe400078e0246 */
[----:B------:R-:W-:Y:S02]  /*26e0*/  IMAD.IADD R72, R73, 0x1, R72 ;  /* 0x0000000149487824 */ /* 0x000fe400078e0248 */
[----:B------:R-:W-:Y:S02]  /*26f0*/  IMAD.IADD R74, R75, 0x1, R74 ;  /* 0x000000014b4a7824 */ /* 0x000fe400078e024a */
[----:B0-----:R-:W-:Y:S02]  /*2700*/  IMAD.IADD R76, R77, 0x1, R76 ;  /* 0x000000014d4c7824 */ /* 0x001fe400078e024c */
[----:B-1----:R-:W-:Y:S02]  /*2710*/  IMAD.IADD R78, R79, 0x1, R78 ;  /* 0x000000014f4e7824 */ /* 0x002fe400078e024e */
[----:B--2---:R-:W-:-:S02]  /*2720*/  IMAD.IADD R80, R81, 0x1, R80 ;  /* 0x0000000151507824 */ /* 0x004fc400078e0250 */
[----:B---3--:R-:W-:Y:S02]  /*2730*/  IMAD.IADD R82, R83, 0x1, R82 ;  /* 0x0000000153527824 */ /* 0x008fe400078e0252 */
[----:B----4-:R-:W-:Y:S02]  /*2740*/  IMAD.IADD R84, R85, 0x1, R84 ;  /* 0x0000000155547824 */ /* 0x010fe400078e0254 */
[----:B------:R-:W-:Y:S02]  /*2750*/  IMAD.IADD R86, R87, 0x1, R86 ;  /* 0x0000000157567824 */ /* 0x000fe400078e0256 */
[----:B------:R-:W-:Y:S02]  /*2760*/  IMAD.IADD R88, R89, 0x1, R88 ;  /* 0x0000000159587824 */ /* 0x000fe400078e0258 */
[----:B------:R-:W-:Y:S01]  /*2770*/  IMAD.IADD R90, R91, 0x1, R90 ;  /* 0x000000015b5a7824 */ /* 0x000fe200078e025a */
[----:B------:R-:W-:Y:S06]  /*2780*/  BAR.SYNC.DEFER_BLOCKING 0x0 ;  /* 0x0000000000007b1d */ /* 0x000fec0000010000 */
[----:B------:R-:W-:Y:S05]  /*2790*/  BRA.U UP0, `(.L_x_221) ;  /* 0x0000000500987547 */ /* 0x000fea000b800000 */
[----:B------:R-:W-:Y:S01]  /*27a0*/  LEA R4, R5, UR4, 0x2 ;  /* 0x0000000405047c11 */ /* 0x000fe2000f8e10ff */
[----:B------:R-:W-:Y:S01]  /*27b0*/  UIADD3 UR7, UPT, UPT, UR7, 0x6, URZ ;  /* 0x0000000607077890 */ /* 0x000fe2000fffe0ff */
[----:B------:R-:W-:Y:S01]  /*27c0*/  LEA R5, R56, UR4, 0x2 ;  /* 0x0000000438057c11 */ /* 0x000fe2000f8e10ff */
[----:B------:R-:W-:Y:S01]  /*27d0*/  UIADD3 UR5, UPT, UPT, UR5, -0x6, URZ ;  /* 0xfffffffa05057890 */ /* 0x000fe2000fffe0ff */
[----:B------:R-:W-:Y:S01]  /*27e0*/  LEA R6, R58, UR4, 0x2 ;  /* 0x000000043a067c11 */ /* 0x000fe2000f8e10ff */
[----:B------:R1:W-:Y:S01]  /*27f0*/  STS [R4], R29 ;  /* 0x0000001d04007388 */ /* 0x0003e20000000800 */
[----:B------:R-:W-:Y:S02]  /*2800*/  LEA R7, R60, UR4, 0x2 ;  /* 0x000000043c077c11 */ /* 0x000fe4000f8e10ff */
[----:B------:R-:W-:Y:S01]  /*2810*/  LEA R8, R62, UR4, 0x2 ;  /* 0x000000043e087c11 */ /* 0x000fe2000f8e10ff */
[----:B------:R1:W-:Y:S01]  /*2820*/  STS [R5], R30 ;  /* 0x0000001e05007388 */ /* 0x0003e20000000800 */
[----:B------:R-:W-:-:S02]  /*2830*/  LEA R9, R64, UR4, 0x2 ;  /* 0x0000000440097c11 */ /* 0x000fc4000f8e10ff */
[----:B------:R-:W-:Y:S01]  /*2840*/  LEA R10, R66, UR4, 0x2 ;  /* 0x00000004420a7c11 */ /* 0x000fe2000f8e10ff */
[----:B------:R1:W-:Y:S01]  /*2850*/  STS [R6], R31 ;  /* 0x0000001f06007388 */ /* 0x0003e20000000800 */
[----:B------:R-:W-:Y:S02]  /*2860*/  LEA R11, R68, UR4, 0x2 ;  /* 0x00000004440b7c11 */ /* 0x000fe4000f8e10ff */
        /* <DEDUP_REMOVED lines=16> */
[----:B------:R1:W-:Y:S04]  /*2970*/  STS [R52], R37 ;  /* 0x0000002534007388 */ /* 0x0003e80000000800 */
        /* <DEDUP_REMOVED lines=9> */
[----:B------:R1:W-:Y:S01]  /*2a10*/  STS [R64], R49 ;  /* 0x0000003140007388 */ /* 0x0003e20000000800 */
[----:B------:R-:W-:Y:S06]  /*2a20*/  BAR.SYNC.DEFER_BLOCKING 0x0 ;  /* 0x0000000000007b1d */ /* 0x000fec0000010000 */
[----:B------:R1:W2:Y:S04]  /*2a30*/  LDS R29, [R53] ;  /* 0x00000000351d7984 */ /* 0x0002a80000000800 */
[----:B------:R1:W3:Y:S04]  /*2a40*/  LDS R30, [R53+0x4] ;  /* 0x00000400351e7984 */ /* 0x0002e80000000800 */
[----:B------:R1:W4:Y:S04]  /*2a50*/  LDS R31, [R53+0x8] ;  /* 0x00000800351f7984 */ /* 0x0003280000000800 */
[----:B------:R1:W0:Y:S04]  /*2a60*/  LDS R32, [R53+0xc] ;  /* 0x00000c0035207984 */ /* 0x0002280000000800 */
        /* <DEDUP_REMOVED lines=14> */
[----:B------:R1:W0:Y:S01]  /*2b50*/  LDS R49, [R53+0x48] ;  /* 0x0000480035317984 */ /* 0x0002220000000800 */
[----:B------:R-:W-:Y:S06]  /*2b60*/  BAR.SYNC.DEFER_BLOCKING 0x0 ;  /* 0x0000000000007b1d */ /* 0x000fec0000010000 */
[----:B-----5:R1:W-:Y:S04]  /*2b70*/  STS [R4], R2 ;  /* 0x0000000204007388 */ /* 0x0203e80000000800 */
        /* <DEDUP_REMOVED lines=19> */
[----:B------:R1:W0:Y:S04]  /*2cb0*/  LDS R2, [R53] ;  /* 0x0000000035027984 */ /* 0x0002280000000800 */
        /* <DEDUP_REMOVED lines=19> */
[----:B--234-:R-:W-:Y:S05]  /*2df0*/  BRA `(.L_x_222) ;  /* 0xffffffdc00587947 */ /* 0x01cfea000383ffff */
.L_x_221:
[----:B------:R-:W-:Y:S01]  /*2e00*/  LEA R5, R5, UR4, 0x2 ;  /* 0x0000000405057c11 */ /* 0x000fe2000f8e10ff */
[----:B------:R-:W-:Y:S01]  /*2e10*/  IMAD R53, R0, -0x48, R53 ;  /* 0xffffffb800357824 */ /* 0x000fe200078e0235 */
[----:B------:R-:W-:Y:S01]  /*2e20*/  LEA R56, R56, UR4, 0x2 ;  /* 0x0000000438387c11 */ /* 0x000fe2000f8e10ff */
[----:B------:R-:W0:Y:S01]  /*2e30*/  LDCU.64 UR6, c[0x0][0x3a0] ;  /* 0x00007400ff0677ac */ /* 0x000e220008000a00 */
[----:B------:R-:W-:Y:S01]  /*2e40*/  LEA R58, R58, UR4, 0x2 ;  /* 0x000000043a3a7c11 */ /* 0x000fe2000f8e10ff */
[----:B------:R-:W-:Y:S01]  /*2e50*/  STS [R5], R29 ;  /* 0x0000001d05007388 */ /* 0x000fe20000000800 */
[----:B------:R-:W-:Y:S02]  /*2e60*/  LEA R60, R60, UR4, 0x2 ;  /* 0x000000043c3c7c11 */ /* 0x000fe4000f8e10ff */
[----:B------:R-:W-:Y:S01]  /*2e70*/  LEA R62, R62, UR4, 0x2 ;  /* 0x000000043e3e7c11 */ /* 0x000fe2000f8e10ff */
[----:B------:R-:W-:Y:S01]  /*2e80*/  STS [R56], R30 ;  /* 0x0000001e38007388 */ /* 0x000fe20000000800 */
[----:B------:R-:W-:-:S02]  /*2e90*/  LEA R64, R64, UR4, 0x2 ;  /* 0x0000000440407c11 */ /* 0x000fc4000f8e10ff */
[----:B------:R-:W-:Y:S01]  /*2ea0*/  LEA R66, R66, UR4, 0x2 ;  /* 0x0000000442427c11 */ /* 0x000fe2000f8e10ff */
[----:B------:R-:W-:Y:S01]  /*2eb0*/  STS [R58], R31 ;  /* 0x0000001f3a007388 */ /* 0x000fe20000000800 */
[----:B------:R-:W-:Y:S02]  /*2ec0*/  LEA R68, R68, UR4, 0x2 ;  /* 0x0000000444447c11 */ /* 0x000fe4000f8e10ff */
[----:B------:R-:W-:Y:S01]  /*2ed0*/  LEA R70, R70, UR4, 0x2 ;  /* 0x0000000446467c11 */ /* 0x000fe2000f8e10ff */
[----:B------:R-:W-:Y:S01]  /*2ee0*/  STS [R60], R32 ;  /* 0x000000203c007388 */ /* 0x000fe20000000800 */
[----:B------:R-:W-:Y:S02]  /*2ef0*/  LEA R72, R72, UR4, 0x2 ;  /* 0x0000000448487c11 */ /* 0x000fe4000f8e10ff */
[----:B------:R-:W-:Y:S01]  /*2f00*/  LEA R74, R74, UR4, 0x2 ;  /* 0x000000044a4a7c11 */ /* 0x000fe2000f8e10ff */
[----:B------:R-:W-:Y:S01]  /*2f10*/  STS [R62], R33 ;  /* 0x000000213e007388 */ /* 0x000fe20000000800 */
[----:B------:R-:W-:Y:S01]  /*2f20*/  LEA R76, R76, UR4, 0x2 ;  /* 0x000000044c4c7c11 */ /* 0x000fe2000f8e10ff */
[----:B0-----:R-:W-:Y:S01]  /*2f30*/  IMAD.U32 R4, RZ, RZ, UR7 ;  /* 0x00000007ff047e24 */ /* 0x001fe2000f8e00ff */
        /* <DEDUP_REMOVED lines=11> */
[----:B------:R-:W-:-:S03]  /*2ff0*/  ISETP.LT.U32.AND P2, PT, R0, UR6, PT ;  /* 0x0000000600007c0c */ /* 0x000fc6000bf41070 */
[----:B------:R-:W-:Y:S01]  /*3000*/  STS [R72], R38 ;  /* 0x0000002648007388 */ /* 0x000fe20000000800 */
[----:B------:R-:W-:-:S03]  /*3010*/  ISETP.GT.U32.AND.EX P2, PT, R4, RZ, PT, P2 ;  /* 0x000000ff0400720c */ /* 0x000fc60003f44120 */
[----:B------:R-:W-:Y:S04]  /*3020*/  STS [R74], R39 ;  /* 0x000000274a007388 */ /* 0x000fe80000000800 */
[----:B------:R-:W-:Y:S04]  /*3030*/  STS [R76], R40 ;  /* 0x000000284c007388 */ /* 0x000fe80000000800 */
[----:B------:R-:W-:Y:S04]  /*3040*/  STS [R78], R41 ;  /* 0x000000294e007388 */ /* 0x000fe80000000800 */
[----:B------:R-:W-:Y:S04]  /*3050*/  STS [R80], R43 ;  /* 0x0000002b50007388 */ /* 0x000fe80000000800 */
[----:B------:R-:W-:Y:S04]  /*3060*/  STS [R47], R44 ;  /* 0x0000002c2f007388 */ /* 0x000fe80000000800 */
[----:B------:R-:W-:Y:S04]  /*3070*/  STS [R84], R45 ;  /* 0x0000002d54007388 */ /* 0x000fe80000000800 */
[----:B------:R-:W-:Y:S04]  /*3080*/  STS [R51], R46 ;  /* 0x0000002e33007388 */ /* 0x000fe80000000800 */
[----:B------:R-:W-:Y:S04]  /*3090*/  STS [R88], R48 ;  /* 0x0000003058007388 */ /* 0x000fe80000000800 */
[----:B------:R-:W-:Y:S01]  /*30a0*/  STS [R90], R49 ;  /* 0x000000315a007388 */ /* 0x000fe20000000800 */
[----:B------:R-:W-:Y:S06]  /*30b0*/  BAR.SYNC.DEFER_BLOCKING 0x0 ;  /* 0x0000000000007b1d */ /* 0x000fec0000010000 */
[----:B------:R-:W0:Y:S04]  /*30c0*/  LDS R6, [R53] ;  /* 0x0000000035067984 */ /* 0x000e280000000800 */
[----:B------:R-:W1:Y:S04]  /*30d0*/  LDS R7, [R53+0x400] ;  /* 0x0004000035077984 */ /* 0x000e680000000800 */
[----:B------:R-:W2:Y:S04]  /*30e0*/  LDS R8, [R53+0x800] ;  /* 0x0008000035087984 */ /* 0x000ea80000000800 */
[----:B------:R-:W-:Y:S04]  /*30f0*/  LDS R9, [R53+0xc00] ;  /* 0x000c000035097984 */ /* 0x000fe80000000800 */
[----:B------:R-:W-:Y:S04]  /*3100*/  LDS R10, [R53+0x1000] ;  /* 0x00100000350a7984 */ /* 0x000fe80000000800 */
[----:B------:R-:W-:Y:S04]  /*3110*/  LDS R11, [R53+0x1400] ;  /* 0x00140000350b7984 */ /* 0x000fe80000000800 */
[----:B------:R-:W3:Y:S04]  /*3120*/  LDS R29, [R53+0x1800] ;  /* 0x00180000351d7984 */ /* 0x000ee80000000800 */
[----:B------:R-:W-:Y:S04]  /*3130*/  LDS R30, [R53+0x1c00] ;  /* 0x001c0000351e7984 */ /* 0x000fe80000000800 */
        /* <DEDUP_REMOVED lines=10> */
[----:B------:R-:W-:Y:S01]  /*31e0*/  LDS R41, [R53+0x4800] ;  /* 0x0048000035297984 */ /* 0x000fe20000000800 */
[----:B------:R-:W-:Y:S06]  /*31f0*/  BAR.SYNC.DEFER_BLOCKING 0x0 ;  /* 0x0000000000007b1d */ /* 0x000fec0000010000 */
[----:B-----5:R4:W-:Y:S04]  /*3200*/  STS [R5], R2 ;  /* 0x0000000205007388 */ /* 0x0209e80000000800 */
[----:B------:R0:W-:Y:S04]  /*3210*/  STS [R56], R3 ;  /* 0x0000000338007388 */ /* 0x0001e80000000800 */
[----:B------:R1:W-:Y:S01]  /*3220*/  STS [R58], R12 ;  /* 0x0000000c3a007388 */ /* 0x0003e20000000800 */
[----:B----4-:R-:W4:Y:S03]  /*3230*/  LDC.64 R4, c[0x0][0x398] ;  /* 0x0000e600ff047b82 */ /* 0x010f260000000a00 */
[----:B------:R-:W-:Y:S04]  /*3240*/  STS [R60], R13 ;  /* 0x0000000d3c007388 */ /* 0x000fe80000000800 */
[----:B------:R2:W-:Y:S01]  /*3250*/  STS [R62], R14 ;  /* 0x0000000e3e007388 */ /* 0x0005e20000000800 */
[----:B0-----:R-:W0:Y:S01]  /*3260*/  LDC.64 R2, c[0x0][0x388] ;  /* 0x0000e200ff027b82 */ /* 0x001e220000000a00 */
[----:B-1----:R-:W-:-:S02]  /*3270*/  VIADD R12, R0, 0x100 ;  /* 0x00000100000c7836 */ /* 0x002fc40000000000 */
[----:B------:R-:W-:Y:S04]  /*3280*/  STS [R64], R15 ;  /* 0x0000000f40007388 */ /* 0x000fe80000000800 */
[----:B------:R1:W-:Y:S01]  /*3290*/  STS [R66], R16 ;  /* 0x0000001042007388 */ /* 0x0003e20000000800 */
[----:B------:R-:W-:Y:S01]  /*32a0*/  ISETP.LT.U32.AND P4, PT, R12, UR6, PT ;  /* 0x000000060c007c0c */ /* 0x000fe2000bf81070 */
[C---:B--2---:R-:W-:Y:S01]  /*32b0*/  VIADD R14, R0.reuse, 0x200 ;  /* 0x00000200000e7836 */ /* 0x044fe20000000000 */
[----:B------:R-:W-:Y:S01]  /*32c0*/  LOP3.LUT R12, R0, 0x400, RZ, 0xfc, !PT ;  /* 0x00000400000c7812 */ /* 0x000fe200078efcff */
[----:B------:R-:W-:Y:S03]  /*32d0*/  STS [R68], R17 ;  /* 0x0000001144007388 */ /* 0x000fe60000000800 */
[----:B------:R-:W-:Y:S01]  /*32e0*/  ISETP.LT.U32.AND P3, PT, R14, UR6, PT ;  /* 0x000000060e007c0c */ /* 0x000fe2000bf61070 */
[----:B------:R-:W-:Y:S01]  /*32f0*/  STS [R70], R18 ;  /* 0x0000001246007388 */ /* 0x000fe20000000800 */
[----:B------:R-:W-:Y:S01]  /*3300*/  VIADD R14, R0, 0x500 ;  /* 0x00000500000e7836 */ /* 0x000fe20000000000 */
[----:B------:R-:W-:Y:S01]  /*3310*/  ISETP.LT.U32.AND P0, PT, R12, UR6, PT ;  /* 0x000000060c007c0c */ /* 0x000fe2000bf01070 */
[C---:B-1----:R-:W-:Y:S01]  /*3320*/  VIADD R16, R0.reuse, 0x300 ;  /* 0x0000030000107836 */ /* 0x042fe20000000000 */
[----:B------:R-:W-:Y:S01]  /*3330*/  STS [R72], R19 ;  /* 0x0000001348007388 */ /* 0x000fe20000000800 */
[----:B------:R-:W-:Y:S01]  /*3340*/  VIADD R12, R0, 0x600 ;  /* 0x00000600000c7836 */ /* 0x000fe20000000000 */
[----:B------:R-:W-:Y:S01]  /*3350*/  ISETP.LT.U32.AND P1, PT, R14, UR6, PT ;  /* 0x000000060e007c0c */ /* 0x000fe2000bf21070 */
[----:B------:R-:W-:Y:S01]  /*3360*/  IMAD.U32 R14, RZ, RZ, UR7 ;  /* 0x00000007ff0e7e24 */ /* 0x000fe2000f8e00ff */
[----:B------:R-:W-:Y:S01]  /*3370*/  STS [R74], R20 ;  /* 0x000000144a007388 */ /* 0x000fe20000000800 */
[----:B------:R-:W-:Y:S01]  /*3380*/  ISETP.LT.U32.AND P5, PT, R16, UR6, PT ;  /* 0x0000000610007c0c */ /* 0x000fe2000bfa1070 */
[----:B------:R-:W-:Y:S01]  /*3390*/  IMAD.U32 R16, RZ, RZ, UR7 ;  /* 0x00000007ff107e24 */ /* 0x000fe2000f8e00ff */
[----:B------:R-:W-:Y:S01]  /*33a0*/  ISETP.LT.U32.AND P6, PT, R12, UR6, PT ;  /* 0x000000060c007c0c */ /* 0x000fe2000bfc1070 */
[----:B------:R-:W-:Y:S01]  /*33b0*/  STS [R76], R21 ;  /* 0x000000154c007388 */ /* 0x000fe20000000800 */
[----:B0-----:R-:W-:Y:S01]  /*33c0*/  IMAD.WIDE.U32 R2, R0, 0x4, R2 ;  /* 0x0000000400027825 */ /* 0x001fe200078e0002 */
[----:B------:R-:W-:-:S02]  /*33d0*/  ISETP.GT.U32.AND.EX P3, PT, R14, RZ, PT, P3 ;  /* 0x000000ff0e00720c */ /* 0x000fc40003f64130 */
[----:B------:R-:W-:Y:S01]  /*33e0*/  STS [R78], R22 ;  /* 0x000000164e007388 */ /* 0x000fe20000000800 */
[----:B------:R-:W-:Y:S01]  /*33f0*/  ISETP.GT.U32.AND.EX P4, PT, R16, RZ, PT, P4 ;  /* 0x000000ff1000720c */ /* 0x000fe20003f84140 */
[----:B----4-:R-:W-:Y:S02]  /*3400*/  IMAD.WIDE.U32 R4, R0, 0x4, R4 ;  /* 0x0000000400047825 */ /* 0x010fe400078e0004 */
[----:B------:R0:W-:Y:S02]  /*3410*/  STS [R80], R23 ;  /* 0x0000001750007388 */ /* 0x0001e40000000800 */
[----:B------:R-:W-:Y:S02]  /*3420*/  IMAD.U32 R12, RZ, RZ, UR7 ;  /* 0x00000007ff0c7e24 */ /* 0x000fe4000f8e00ff */
[----:B------:R-:W-:Y:S03]  /*3430*/  STS [R47], R24 ;  /* 0x000000182f007388 */ /* 0x000fe60000000800 */
[----:B------:R-:W-:Y:S01]  /*3440*/  ISETP.GT.U32.AND.EX P5, PT, R12, RZ, PT, P5 ;  /* 0x000000ff0c00720c */ /* 0x000fe20003fa4150 */
[----:B------:R1:W-:Y:S01]  /*3450*/  STS [R84], R25 ;  /* 0x0000001954007388 */ /* 0x0003e20000000800 */
[----:B0-----:R-:W-:Y:S01]  /*3460*/  @P2 LOP3.LUT R23, R6, 0x80000000, RZ, 0x3c, !PT ;  /* 0x8000000006172812 */ /* 0x001fe200078e3cff */
[----:B------:R-:W-:-:S02]  /*3470*/  VIADD R6, R0, 0x700 ;  /* 0x0000070000067836 */ /* 0x000fc40000000000 */
[----:B------:R-:W-:Y:S04]  /*3480*/  STS [R51], R26 ;  /* 0x0000001a33007388 */ /* 0x000fe80000000800 */
[----:B------:R0:W-:Y:S01]  /*3490*/  STS [R88], R27 ;  /* 0x0000001b58007388 */ /* 0x0001e20000000800 */
[----:B-1----:R-:W-:-:S03]  /*34a0*/  @P4 LOP3.LUT R25, R7, 0x80000000, RZ, 0x3c, !PT ;  /* 0x8000000007194812 */ /* 0x002fc600078e3cff */
[----:B------:R-:W-:Y:S01]  /*34b0*/  STS [R90], R28 ;  /* 0x0000001c5a007388 */ /* 0x000fe20000000800 */
[----:B------:R-:W-:Y:S01]  /*34c0*/  BAR.SYNC.DEFER_BLOCKING 0x0 ;  /* 0x0000000000007b1d */ /* 0x000fe20000010000 */
[----:B0-----:R-:W-:Y:S01]  /*34d0*/  @P3 LOP3.LUT R27, R8, 0x80000000, RZ, 0x3c, !PT ;  /* 0x80000000081b3812 */ /* 0x001fe200078e3cff */
[----:B------:R-:W-:-:S05]  /*34e0*/  IMAD.U32 R8, RZ, RZ, UR7 ;  /* 0x00000007ff087e24 */ /* 0x000fca000f8e00ff */
[C---:B------:R-:W-:Y:S02]  /*34f0*/  ISETP.GT.U32.AND.EX P1, PT, R8.reuse, RZ, PT, P1 ;  /* 0x000000ff0800720c */ /* 0x040fe40003f24110 */
[----:B------:R-:W-:-:S13]  /*3500*/  ISETP.GT.U32.AND.EX P6, PT, R8, RZ, PT, P6 ;  /* 0x000000ff0800720c */ /* 0x000fda0003fc4160 */
[----:B---3--:R-:W-:Y:S01]  /*3510*/  @P6 LOP3.LUT R29, R29, 0x80000000, RZ, 0x3c, !PT ;  /* 0x800000001d1d6812 */ /* 0x008fe200078e3cff */
[----:B------:R-:W0:Y:S04]  /*3520*/  @P2 LDS R43, [R53] ;  /* 0x00000000352b2984 */ /* 0x000e280000000800 */
[----:B------:R-:W1:Y:S04]  /*3530*/  LDS R13, [R53+0x400] ;  /* 0x00040000350d7984 */ /* 0x000e680000000800 */
[----:B------:R-:W2:Y:S04]  /*3540*/  LDS R15, [R53+0x800] ;  /* 0x00080000350f7984 */ /* 0x000ea80000000800 */
[----:B------:R-:W3:Y:S04]  /*3550*/  LDS R17, [R53+0xc00] ;  /* 0x000c000035117984 */ /* 0x000ee80000000800 */
[----:B------:R-:W4:Y:S04]  /*3560*/  LDS R19, [R53+0x1000] ;  /* 0x0010000035137984 */ /* 0x000f280000000800 */
[----:B------:R-:W-:Y:S04]  /*3570*/  @P2 STG.E desc[UR8][R2.64], R23 ;  /* 0x0000001702002986 */ /* 0x000fe8000c101908 */
[----:B------:R-:W4:Y:S04]  /*3580*/  LDS R21, [R53+0x1400] ;  /* 0x0014000035157984 */ /* 0x000f280000000800 */
[----:B------:R-:W4:Y:S04]  /*3590*/  LDS R7, [R53+0x1800] ;  /* 0x0018000035077984 */ /* 0x000f280000000800 */
[----:B------:R-:W4:Y:S04]  /*35a0*/  LDS R23, [R53+0x1c00] ;  /* 0x001c000035177984 */ /* 0x000f280000000800 */
[----:B0-----:R0:W-:Y:S01]  /*35b0*/  @P2 STG.E desc[UR8][R4.64], R43 ;  /* 0x0000002b04002986 */ /* 0x0011e2000c101908 */
[----:B------:R-:W-:Y:S01]  /*35c0*/  ISETP.LT.U32.AND P2, PT, R6, UR6, PT ;  /* 0x0000000606007c0c */ /* 0x000fe2000bf41070 */
[----:B------:R-:W-:-:S02]  /*35d0*/  IMAD.U32 R6, RZ, RZ, UR7 ;  /* 0x00000007ff067e24 */ /* 0x000fc4000f8e00ff */
[----:B------:R2:W-:Y:S01]  /*35e0*/  @P4 STG.E desc[UR8][R2.64+0x400], R25 ;  /* 0x0004001902004986 */ /* 0x0005e2000c101908 */
[----:B------:R-:W-:Y:S02]  /*35f0*/  ISETP.GT.U32.AND.EX P2, PT, R8, RZ, PT, P2 ;  /* 0x000000ff0800720c */ /* 0x000fe40003f44120 */
[----:B------:R-:W-:Y:S01]  /*3600*/  ISETP.GT.U32.AND.EX P0, PT, R6, RZ, PT, P0 ;  /* 0x000000ff0600720c */ /* 0x000fe20003f04100 */
[----:B-1----:R-:W-:Y:S01]  /*3610*/  @P4 STG.E desc[UR8][R4.64+0x400], R13 ;  /* 0x0004000d04004986 */ /* 0x002fe2000c101908 */
[----:B------:R-:W-:Y:S02]  /*3620*/  LOP3.LUT R6, R0, 0x800, RZ, 0xfc, !PT ;  /* 0x0000080000067812 */ /* 0x000fe400078efcff */
[----:B0-----:R-:W-:Y:S01]  /*3630*/  @P5 LOP3.LUT R43, R9, 0x80000000, RZ, 0x3c, !PT ;  /* 0x80000000092b5812 */ /* 0x001fe200078e3cff */
[----:B------:R-:W-:Y:S01]  /*3640*/  @P3 STG.E desc[UR8][R2.64+0x800], R27 ;  /* 0x0008001b02003986 */ /* 0x000fe2000c101908 */
[----:B------:R-:W-:Y:S01]  /*3650*/  ISETP.LT.U32.AND P4, PT, R6, UR6, PT ;  /* 0x0000000606007c0c */ /* 0x000fe2000bf81070 */
[----:B------:R-:W-:-:S02]  /*3660*/  VIADD R6, R0, 0x900 ;  /* 0x0000090000067836 */ /* 0x000fc40000000000 */
[----:B------:R-:W0:Y:S04]  /*3670*/  LDS R9, [R53+0x2000] ;  /* 0x0020000035097984 */ /* 0x000e280000000800 */
[----:B--2---:R-:W-:Y:S01]  /*3680*/  @P0 LOP3.LUT R25, R10, 0x80000000, RZ, 0x3c, !PT ;  /* 0x800000000a190812 */ /* 0x004fe200078e3cff */
[----:B------:R-:W-:Y:S01]  /*3690*/  @P3 STG.E desc[UR8][R4.64+0x800], R15 ;  /* 0x0008000f04003986 */ /* 0x000fe2000c101908 */
[----:B------:R-:W-:Y:S01]  /*36a0*/  ISETP.LT.U32.AND P3, PT, R6, UR6, PT ;  /* 0x0000000606007c0c */ /* 0x000fe2000bf61070 */
[----:B------:R-:W-:Y:S02]  /*36b0*/  VIADD R6, R0, 0xa00 ;  /* 0x00000a0000067836 */ /* 0x000fe40000000000 */
[----:B------:R-:W-:Y:S01]  /*36c0*/  @P5 STG.E desc[UR8][R2.64+0xc00], R43 ;  /* 0x000c002b02005986 */ /* 0x000fe2000c101908 */
[----:B------:R-:W-:Y:S01]  /*36d0*/  ISETP.GT.U32.AND.EX P3, PT, R8, RZ, PT, P3 ;  /* 0x000000ff0800720c */ /* 0x000fe20003f64130 */
[----:B------:R-:W-:-:S02]  /*36e0*/  IMAD.U32 R10, RZ, RZ, UR7 ;  /* 0x00000007ff0a7e24 */ /* 0x000fc4000f8e00ff */
[----:B---3--:R1:W-:Y:S01]  /*36f0*/  @P5 STG.E desc[UR8][R4.64+0xc00], R17 ;  /* 0x000c001104005986 */ /* 0x0083e2000c101908 */
[----:B------:R-:W-:Y:S01]  /*3700*/  ISETP.LT.U32.AND P5, PT, R6, UR6, PT ;  /* 0x0000000606007c0c */ /* 0x000fe2000bfa1070 */
[----:B------:R-:W-:Y:S02]  /*3710*/  VIADD R6, R0, 0xb00 ;  /* 0x00000b0000067836 */ /* 0x000fe40000000000 */
[----:B------:R-:W2:Y:S01]  /*3720*/  LDS R13, [R53+0x2400] ;  /* 0x00240000350d7984 */ /* 0x000ea20000000800 */
[----:B------:R-:W-:-:S03]  /*3730*/  ISETP.GT.U32.AND.EX P5, PT, R8, RZ, PT, P5 ;  /* 0x000000ff0800720c */ /* 0x000fc60003fa4150 */
[----:B------:R-:W-:Y:S04]  /*3740*/  @P0 STG.E desc[UR8][R2.64+0x1000], R25 ;  /* 0x0010001902000986 */ /* 0x000fe8000c101908 */
[----:B----4-:R3:W-:Y:S01]  /*3750*/  @P0 STG.E desc[UR8][R4.64+0x1000], R19 ;  /* 0x0010001304000986 */ /* 0x0107e2000c101908 */
[----:B-1----:R-:W-:Y:S02]  /*3760*/  @P1 LOP3.LUT R17, R11, 0x80000000, RZ, 0x3c, !PT ;  /* 0x800000000b111812 */ /* 0x002fe400078e3cff */
[----:B------:R-:W-:Y:S01]  /*3770*/  ISETP.LT.U32.AND P0, PT, R6, UR6, PT ;  /* 0x0000000606007c0c */ /* 0x000fe2000bf01070 */
[----:B------:R-:W1:Y:S01]  /*3780*/  LDS R11, [R53+0x2800] ;  /* 0x00280000350b7984 */ /* 0x000e620000000800 */
[----:B------:R-:W-:Y:S01]  /*3790*/  IMAD.U32 R6, RZ, RZ, UR7 ;  /* 0x00000007ff067e24 */ /* 0x000fe2000f8e00ff */
[----:B------:R-:W-:-:S02]  /*37a0*/  @P5 LOP3.LUT R33, R33, 0x80000000, RZ, 0x3c, !PT ;  /* 0x8000000021215812 */ /* 0x000fc400078e3cff */
[----:B------:R-:W4:Y:S01]  /*37b0*/  LDS R15, [R53+0x2c00] ;  /* 0x002c0000350f7984 */ /* 0x000f220000000800 */
[----:B------:R-:W-:Y:S02]  /*37c0*/  ISETP.GT.U32.AND.EX P0, PT, R8, RZ, PT, P0 ;  /* 0x000000ff0800720c */ /* 0x000fe40003f04100 */
[----:B------:R-:W-:Y:S01]  /*37d0*/  ISETP.GT.U32.AND.EX P4, PT, R6, RZ, PT, P4 ;  /* 0x000000ff0600720c */ /* 0x000fe20003f84140 */
[----:B------:R-:W-:Y:S01]  /*37e0*/  @P1 STG.E desc[UR8][R2.64+0x1400], R17 ;  /* 0x0014001102001986 */ /* 0x000fe2000c101908 */
[----:B------:R-:W-:Y:S02]  /*37f0*/  LOP3.LUT R6, R0, 0xc00, RZ, 0xfc, !PT ;  /* 0x00000c0000067812 */ /* 0x000fe400078efcff */
[----:B---3--:R-:W-:Y:S01]  /*3800*/  @P2 LOP3.LUT R19, R30, 0x80000000, RZ, 0x3c, !PT ;  /* 0x800000001e132812 */ /* 0x008fe200078e3cff */
[----:B------:R-:W-:Y:S01]  /*3810*/  @P1 STG.E desc[UR8][R4.64+0x1400], R21 ;  /* 0x0014001504001986 */ /* 0x000fe2000c101908 */
[----:B------:R-:W-:Y:S01]  /*3820*/  ISETP.LT.U32.AND P1, PT, R6, UR6, PT ;  /* 0x0000000606007c0c */ /* 0x000fe2000bf21070 */
[----:B------:R-:W-:Y:S01]  /*3830*/  VIADD R6, R0, 0xd00 ;  /* 0x00000d0000067836 */ /* 0x000fe20000000000 */
[----:B------:R-:W-:Y:S01]  /*3840*/  @P3 LOP3.LUT R25, R32, 0x80000000, RZ, 0x3c, !PT ;  /* 0x8000000020193812 */ /* 0x000fe200078e3cff */
[----:B------:R-:W-:Y:S01]  /*3850*/  @P6 STG.E desc[UR8][R2.64+0x1800], R29 ;  /* 0x0018001d02006986 */ /* 0x000fe2000c101908 */
[----:B------:R-:W-:-:S03]  /*3860*/  ISETP.GT.U32.AND.EX P1, PT, R8, RZ, PT, P1 ;  /* 0x000000ff0800720c */ /* 0x000fc60003f24110 */
[----:B------:R-:W-:Y:S01]  /*3870*/  @P6 STG.E desc[UR8][R4.64+0x1800], R7 ;  /* 0x0018000704006986 */ /* 0x000fe2000c101908 */
[----:B------:R-:W-:Y:S01]  /*3880*/  ISETP.LT.U32.AND P6, PT, R6, UR6, PT ;  /* 0x0000000606007c0c */ /* 0x000fe2000bfc1070 */
[----:B------:R-:W-:Y:S01]  /*3890*/  VIADD R6, R0, 0xe00 ;  /* 0x00000e0000067836 */ /* 0x000fe20000000000 */
[----:B------:R-:W-:Y:S01]  /*38a0*/  @P4 LOP3.LUT R31, R31, 0x80000000, RZ, 0x3c, !PT ;  /* 0x800000001f1f4812 */ /* 0x000fe200078e3cff */
[----:B------:R-:W3:Y:S01]  /*38b0*/  LDS R7, [R53+0x3000] ;  /* 0x0030000035077984 */ /* 0x000ee20000000800 */
[----:B------:R-:W-:-:S03]  /*38c0*/  ISETP.GT.U32.AND.EX P6, PT, R10, RZ, PT, P6 ;  /* 0x000000ff0a00720c */ /* 0x000fc60003fc4160 */
[----:B------:R-:W-:Y:S02]  /*38d0*/  @P2 STG.E desc[UR8][R2.64+0x1c00], R19 ;  /* 0x001c001302002986 */ /* 0x000fe4000c101908 */
[----:B------:R-:W-:Y:S02]  /*38e0*/  @P1 LOP3.LUT R35, R35, 0x80000000, RZ, 0x3c, !PT ;  /* 0x8000000023231812 */ /* 0x000fe400078e3cff */
[----:B------:R-:W3:Y:S04]  /*38f0*/  LDS R17, [R53+0x3400] ;  /* 0x0034000035117984 */ /* 0x000ee80000000800 */
[----:B------:R-:W-:Y:S01]  /*3900*/  @P2 STG.E desc[UR8][R4.64+0x1c00], R23 ;  /* 0x001c001704002986 */ /* 0x000fe2000c101908 */
[----:B------:R-:W-:Y:S01]  /*3910*/  ISETP.LT.U32.AND P2, PT, R6, UR6, PT ;  /* 0x0000000606007c0c */ /* 0x000fe2000bf41070 */
[----:B------:R-:W-:-:S02]  /*3920*/  VIADD R6, R0, 0xf00 ;  /* 0x00000f0000067836 */ /* 0x000fc40000000000 */
[----:B------:R-:W-:Y:S01]  /*3930*/  @P4 STG.E desc[UR8][R2.64+0x2000], R31 ;  /* 0x0020001f02004986 */ /* 0x000fe2000c101908 */
[----:B------:R-:W-:-:S03]  /*3940*/  ISETP.GT.U32.AND.EX P2, PT, R12, RZ, PT, P2 ;  /* 0x000000ff0c00720c */ /* 0x000fc60003f44120 */
[----:B------:R-:W3:Y:S04]  /*3950*/  LDS R19, [R53+0x3800] ;  /* 0x0038000035137984 */ /* 0x000ee80000000800 */
[----:B0-----:R-:W-:Y:S01]  /*3960*/  @P4 STG.E desc[UR8][R4.64+0x2000], R9 ;  /* 0x0020000904004986 */ /* 0x001fe2000c101908 */
[----:B------:R-:W-:Y:S02]  /*3970*/  ISETP.LT.U32.AND P4, PT, R6, UR6, PT ;  /* 0x0000000606007c0c */ /* 0x000fe4000bf81070 */
[----:B------:R-:W-:Y:S01]  /*3980*/  LOP3.LUT R6, R0, 0x1000, RZ, 0xfc, !PT ;  /* 0x0000100000067812 */ /* 0x000fe200078efcff */
[----:B------:R-:W0:Y:S02]  /*3990*/  LDS R9, [R53+0x3c00] ;  /* 0x003c000035097984 */ /* 0x000e240000000800 */
[----:B------:R-:W-:-:S02]  /*39a0*/  @P2 LOP3.LUT R37, R37, 0x80000000, RZ, 0x3c, !PT ;  /* 0x8000000025252812 */ /* 0x000fc400078e3cff */
[----:B------:R-:W0:Y:S04]  /*39b0*/  LDS R21, [R53+0x4000] ;  /* 0x0040000035157984 */ /* 0x000e280000000800 */
[----:B------:R-:W0:Y:S04]  /*39c0*/  LDS R23, [R53+0x4400] ;  /* 0x0044000035177984 */ /* 0x000e280000000800 */
[----:B------:R-:W-:Y:S04]  /*39d0*/  @P3 STG.E desc[UR8][R2.64+0x2400], R25 ;  /* 0x0024001902003986 */ /* 0x000fe8000c101908 */
[----:B--2---:R2:W-:Y:S01]  /*39e0*/  @P3 STG.E desc[UR8][R4.64+0x2400], R13 ;  /* 0x0024000d04003986 */ /* 0x0045e2000c101908 */
[----:B------:R-:W-:Y:S01]  /*39f0*/  ISETP.LT.U32.AND P3, PT, R6, UR6, PT ;  /* 0x0000000606007c0c */ /* 0x000fe2000bf61070 */
[----:B------:R-:W-:-:S02]  /*3a00*/  VIADD R6, R0, 0x1100 ;  /* 0x0000110000067836 */ /* 0x000fc40000000000 */
[----:B------:R-:W-:Y:S01]  /*3a10*/  @P5 STG.E desc[UR8][R2.64+0x2800], R33 ;  /* 0x0028002102005986 */ /* 0x000fe2000c101908 */
[----:B------:R-:W-:Y:S01]  /*3a20*/  VIADD R0, R0, 0x1200 ;  /* 0x0000120000007836 */ /* 0x000fe20000000000 */
[----:B------:R-:W-:Y:S02]  /*3a30*/  ISETP.GT.U32.AND.EX P3, PT, R8, RZ, PT, P3 ;  /* 0x000000ff0800720c */ /* 0x000fe40003f64130 */
[----:B-1----:R1:W-:Y:S01]  /*3a40*/  @P5 STG.E desc[UR8][R4.64+0x2800], R11 ;  /* 0x0028000b04005986 */ /* 0x0023e2000c101908 */
[----:B------:R-:W-:Y:S01]  /*3a50*/  ISETP.LT.U32.AND P5, PT, R6, UR6, PT ;  /* 0x0000000606007c0c */ /* 0x000fe2000bfa1070 */
[----:B------:R-:W-:Y:S01]  /*3a60*/  IMAD.U32 R6, RZ, RZ, UR7 ;  /* 0x00000007ff067e24 */ /* 0x000fe2000f8e00ff */
[----:B--2---:R-:W-:-:S04]  /*3a70*/  @P0 LOP3.LUT R13, R34, 0x80000000, RZ, 0x3c, !PT ;  /* 0x80000000220d0812 */ /* 0x004fc800078e3cff */
[----:B------:R-:W-:Y:S01]  /*3a80*/  ISETP.GT.U32.AND.EX P4, PT, R6, RZ, PT, P4 ;  /* 0x000000ff0600720c */ /* 0x000fe20003f84140 */
[----:B------:R2:W-:Y:S03]  /*3a90*/  @P0 STG.E desc[UR8][R2.64+0x2c00], R13 ;  /* 0x002c000d02000986 */ /* 0x0005e6000c101908 */
[----:B------:R-:W-:Y:S01]  /*3aa0*/  @P3 LOP3.LUT R39, R39, 0x80000000, RZ, 0x3c, !PT ;  /* 0x8000000027273812 */ /* 0x000fe200078e3cff */
[----:B----4-:R4:W-:Y:S01]  /*3ab0*/  @P0 STG.E desc[UR8][R4.64+0x2c00], R15 ;  /* 0x002c000f04000986 */ /* 0x0109e2000c101908 */
[----:B------:R-:W-:Y:S01]  /*3ac0*/  ISETP.LT.U32.AND P0, PT, R0, UR6, PT ;  /* 0x0000000600007c0c */ /* 0x000fe2000bf01070 */
[----:B------:R-:W-:Y:S01]  /*3ad0*/  IMAD.U32 R0, RZ, RZ, UR7 ;  /* 0x00000007ff007e24 */ /* 0x000fe2000f8e00ff */
[----:B-1----:R-:W-:Y:S01]  /*3ae0*/  @P6 LOP3.LUT R11, R36, 0x80000000, RZ, 0x3c, !PT ;  /* 0x80000000240b6812 */ /* 0x002fe200078e3cff */
[----:B------:R1:W-:Y:S01]  /*3af0*/  @P1 STG.E desc[UR8][R2.64+0x3000], R35 ;  /* 0x0030002302001986 */ /* 0x0003e2000c101908 */
[----:B------:R-:W-:-:S02]  /*3b00*/  ISETP.GT.U32.AND.EX P0, PT, R6, RZ, PT, P0 ;  /* 0x000000ff0600720c */ /* 0x000fc40003f04100 */
[----:B------:R-:W-:Y:S01]  /*3b10*/  ISETP.GT.U32.AND.EX P5, PT, R0, RZ, PT, P5 ;  /* 0x000000ff0000720c */ /* 0x000fe20003fa4150 */
[----:B---3--:R1:W-:Y:S01]  /*3b20*/  @P1 STG.E desc[UR8][R4.64+0x3000], R7 ;  /* 0x0030000704001986 */ /* 0x0083e2000c101908 */
[----:B--2---:R-:W-:-:S03]  /*3b30*/  @P4 LOP3.LUT R13, R38, 0x80000000, RZ, 0x3c, !PT ;  /* 0x80000000260d4812 */ /* 0x004fc600078e3cff */
[----:B------:R1:W-:Y:S04]  /*3b40*/  @P6 STG.E desc[UR8][R2.64+0x3400], R11 ;  /* 0x0034000b02006986 */ /* 0x0003e8000c101908 */
[----:B------:R1:W-:Y:S04]  /*3b50*/  @P6 STG.E desc[UR8][R4.64+0x3400], R17 ;  /* 0x0034001104006986 */ /* 0x0003e8000c101908 */
[----:B------:R1:W-:Y:S01]  /*3b60*/  @P2 STG.E desc[UR8][R2.64+0x3800], R37 ;  /* 0x0038002502002986 */ /* 0x0003e2000c101908 */
[----:B----4-:R-:W-:-:S03]  /*3b70*/  @P5 LOP3.LUT R15, R40, 0x80000000, RZ, 0x3c, !PT ;  /* 0x80000000280f5812 */ /* 0x010fc600078e3cff */
[----:B------:R1:W-:Y:S04]  /*3b80*/  @P2 STG.E desc[UR8][R4.64+0x3800], R19 ;  /* 0x0038001304002986 */ /* 0x0003e8000c101908 */
[----:B------:R1:W-:Y:S04]  /*3b90*/  @P4 STG.E desc[UR8][R2.64+0x3c00], R13 ;  /* 0x003c000d02004986 */ /* 0x0003e8000c101908 */
[----:B0-----:R1:W-:Y:S04]  /*3ba0*/  @P4 STG.E desc[UR8][R4.64+0x3c00], R9 ;  /* 0x003c000904004986 */ /* 0x0013e8000c101908 */
[----:B------:R1:W-:Y:S04]  /*3bb0*/  @P3 STG.E desc[UR8][R2.64+0x4000], R39 ;  /* 0x0040002702003986 */ /* 0x0003e8000c101908 */
[----:B------:R1:W-:Y:S04]  /*3bc0*/  @P3 STG.E desc[UR8][R4.64+0x4000], R21 ;  /* 0x0040001504003986 */ /* 0x0003e8000c101908 */
[----:B------:R1:W-:Y:S04]  /*3bd0*/  @P5 STG.E desc[UR8][R2.64+0x4400], R15 ;  /* 0x0044000f02005986 */ /* 0x0003e8000c101908 */
[----:B------:R1:W-:Y:S01]  /*3be0*/  @P5 STG.E desc[UR8][R4.64+0x4400], R23 ;  /* 0x0044001704005986 */ /* 0x0003e2000c101908 */
[----:B------:R-:W-:Y:S05]  /*3bf0*/  @!P0 EXIT ;  /* 0x000000000000894d */ /* 0x000fea0003800000 */
[----:B------:R-:W0:Y:S01]  /*3c00*/  LDS R53, [R53+0x4800] ;  /* 0x0048000035357984 */ /* 0x000e220000000800 */
[----:B------:R-:W-:-:S05]  /*3c10*/  LOP3.LUT R41, R41, 0x80000000, RZ, 0x3c, !PT ;  /* 0x8000000029297812 */ /* 0x000fca00078e3cff */
[----:B------:R-:W-:Y:S04]  /*3c20*/  STG.E desc[UR8][R2.64+0x4800], R41 ;  /* 0x0048002902007986 */ /* 0x000fe8000c101908 */
[----:B0-----:R-:W-:Y:S01]  /*3c30*/  STG.E desc[UR8][R4.64+0x4800], R53 ;  /* 0x0048003504007986 */ /* 0x001fe2000c101908 */
[----:B------:R-:W-:Y:S05]  /*3c40*/  EXIT ;  /* 0x000000000000794d */ /* 0x000fea0003800000 */
.L_x_223:
        /* <DEDUP_REMOVED lines=11> */
.L_x_240:


//--------------------- .text._ZN3cub18CUB_300001_SM_10006detail8for_each13static_kernelINS2_12policy_hub_t12policy_500_tElN6thrust24THRUST_300001_SM_1000_NS8cuda_cub6__fill7functorINS7_6detail15normal_iteratorINS7_10device_ptrI17AggregatedElementEEEESE_EEEEvT0_T1_ --------------------------
	.section	.text._ZN3cub18CUB_300001_SM_10006detail8for_each13static_kernelINS2_12policy_hub_t12policy_500_tElN6thrust24THRUST_300001_SM_1000_NS8cuda_cub6__fill7functorINS7_6detail15normal_iteratorINS7_10device_ptrI17AggregatedElementEEEESE_EEEEvT0_T1_,"ax",@progbits
	.align	128
        .global         _ZN3cub18CUB_300001_SM_10006detail8for_each13static_kernelINS2_12policy_hub_t12policy_500_tElN6thrust24THRUST_300001_SM_1000_NS8cuda_cub6__fill7functorINS7_6detail15normal_iteratorINS7_10device_ptrI17AggregatedElementEEEESE_EEEEvT0_T1_
        .type           _ZN3cub18CUB_300001_SM_10006detail8for_each13static_kernelINS2_12policy_hub_t12policy_500_tElN6thrust24THRUST_300001_SM_1000_NS8cuda_cub6__fill7functorINS7_6detail15normal_iteratorINS7_10device_ptrI17AggregatedElementEEEESE_EEEEvT0_T1_,@function
        .size           _ZN3cub18CUB_300001_SM_10006detail8for_each13static_kernelINS2_12policy_hub_t12policy_500_tElN6thrust24THRUST_300001_SM_1000_NS8cuda_cub6__fill7functorINS7_6detail15normal_iteratorINS7_10device_ptrI17AggregatedElementEEEESE_EEEEvT0_T1_,(.L_x_241 - _ZN3cub18CUB_300001_SM_10006detail8for_each13static_kernelINS2_12policy_hub_t12policy_500_tElN6thrust24THRUST_300001_SM_1000_NS8cuda_cub6__fill7functorINS7_6detail15normal_iteratorINS7_10device_ptrI17AggregatedElementEEEESE_EEEEvT0_T1_)
        .other          _ZN3cub18CUB_300001_SM_10006detail8for_each13static_kernelINS2_12policy_hub_t12policy_500_tElN6thrust24THRUST_300001_SM_1000_NS8cuda_cub6__fill7functorINS7_6detail15normal_iteratorINS7_10device_ptrI17AggregatedElementEEEESE_EEEEvT0_T1_,@"STO_CUDA_ENTRY STV_DEFAULT"
_ZN3cub18CUB_300001_SM_10006detail8for_each13static_kernelINS2_12policy_hub_t12policy_500_tElN6thrust24THRUST_300001_SM_1000_NS8cuda_cub6__fill7functorINS7_6detail15normal_iteratorINS7_10device_ptrI17AggregatedElementEEEESE_EEEEvT0_T1_:
.text._ZN3cub18CUB_300001_SM_10006detail8for_each13static_kernelINS2_12policy_hub_t12policy_500_tElN6thrust24THRUST_300001_SM_1000_NS8cuda_cub6__fill7functorINS7_6detail15normal_iteratorINS7_10device_ptrI17AggregatedElementEEEESE_EEEEvT0_T1_:
[----:B------:R-:W-:Y:S08]  /*0000*/  LDC R1, c[0x0][0x37c] ;  /* 0x0000df00ff017b82 */ /* 0x000ff00000000800 */
[----:B------:R-:W0:Y:S01]  /*0010*/  S2UR UR4, SR_CTAID.X ;  /* 0x00000000000479c3 */ /* 0x000e220000002500 */
[----:B------:R-:W1:Y:S01]  /*0020*/  LDCU.64 UR6, c[0x0][0x380] ;  /* 0x00007000ff0677ac */ /* 0x000e620008000a00 */
[----:B------:R-:W2:Y:S01]  /*0030*/  LDCU.64 UR8, c[0x0][0x358] ;  /* 0x00006b00ff0877ac */ /* 0x000ea20008000a00 */
[----:B0-----:R-:W-:-:S04]  /*0040*/  UIMAD.WIDE.U32 UR4, UR4, 0x200, URZ ;  /* 0x00000200040478a5 */ /* 0x001fc8000f8e00ff */
[----:B-1----:R-:W-:-:S04]  /*0050*/  UIADD3 UR6, UP0, UPT, -UR4, UR6, URZ ;  /* 0x0000000604067290 */ /* 0x002fc8000ff1e1ff */
[----:B------:R-:W-:Y:S02]  /*0060*/  UIADD3.X UR7, UPT, UPT, ~UR5, UR7, URZ, UP0, !UPT ;  /* 0x0000000705077290 */ /* 0x000fe400087fe5ff */
[----:B------:R-:W-:-:S04]  /*0070*/  UISETP.GE.U32.AND UP0, UPT, UR6, 0x200, UPT ;  /* 0x000002000600788c */ /* 0x000fc8000bf06070 */
[----:B------:R-:W-:-:S09]  /*0080*/  UISETP.GE.AND.EX UP0, UPT, UR7, URZ, UPT, UP0 ;  /* 0x000000ff0700728c */ /* 0x000fd2000bf06300 */
[----:B--2---:R-:W-:Y:S05]  /*0090*/  BRA.U !UP0, `(.L_x_224) ;  /* 0x0000000108547547 */ /* 0x004fea000b800000 */
[----:B------:R-:W0:Y:S01]  /*00a0*/  S2R R0, SR_TID.X ;  /* 0x0000000000007919 */ /* 0x000e220000002100 */
[----:B------:R-:W1:Y:S08]  /*00b0*/  LDC.64 R2, c[0x0][0x388] ;  /* 0x0000e200ff027b82 */ /* 0x000e700000000a00 */
[----:B------:R-:W2:Y:S08]  /*00c0*/  LDC.64 R6, c[0x0][0x390] ;  /* 0x0000e400ff067b82 */ /* 0x000eb00000000a00 */
[----:B------:R-:W3:Y:S08]  /*00d0*/  LDC.64 R8, c[0x0][0x398] ;  /* 0x0000e600ff087b82 */ /* 0x000ef00000000a00 */
[----:B------:R-:W4:Y:S01]  /*00e0*/  LDC R11, c[0x0][0x3a0] ;  /* 0x0000e800ff0b7b82 */ /* 0x000f220000000800 */
[----:B0-----:R-:W-:-:S05]  /*00f0*/  IADD3 R5, P0, PT, R0, UR4, RZ ;  /* 0x0000000400057c10 */ /* 0x001fca000ff1e0ff */
[----:B------:R-:W-:Y:S02]  /*0100*/  IMAD.X R0, RZ, RZ, UR5, P0 ;  /* 0x00000005ff007e24 */ /* 0x000fe400080e06ff */
[----:B-1----:R-:W-:-:S04]  /*0110*/  IMAD.WIDE.U32 R2, R5, 0x14, R2 ;  /* 0x0000001405027825 */ /* 0x002fc800078e0002 */
[----:B------:R-:W-:-:S05]  /*0120*/  IMAD R5, R0, 0x14, RZ ;  /* 0x0000001400057824 */ /* 0x000fca00078e02ff */
[----:B------:R-:W-:-:S05]  /*0130*/  IADD3 R3, PT, PT, R3, R5, RZ ;  /* 0x0000000503037210 */ /* 0x000fca0007ffe0ff */
[----:B--2---:R-:W-:Y:S04]  /*0140*/  STG.E desc[UR8][R2.64], R6 ;  /* 0x0000000602007986 */ /* 0x004fe8000c101908 */
[----:B------:R-:W-:Y:S04]  /*0150*/  STG.E desc[UR8][R2.64+0x1400], R6 ;  /* 0x0014000602007986 */ /* 0x000fe8000c101908 */
[----:B------:R-:W-:Y:S04]  /*0160*/  STG.E desc[UR8][R2.64+0x4], R7 ;  /* 0x0000040702007986 */ /* 0x000fe8000c101908 */
[----:B------:R-:W-:Y:S04]  /*0170*/  STG.E desc[UR8][R2.64+0x1404], R7 ;  /* 0x0014040702007986 */ /* 0x000fe8000c101908 */
[----:B---3--:R-:W-:Y:S04]  /*0180*/  STG.E desc[UR8][R2.64+0x8], R8 ;  /* 0x0000080802007986 */ /* 0x008fe8000c101908 */
[----:B------:R-:W-:Y:S04]  /*0190*/  STG.E desc[UR8][R2.64+0x1408], R8 ;  /* 0x0014080802007986 */ /* 0x000fe8000c101908 */
[----:B------:R-:W-:Y:S04]  /*01a0*/  STG.E desc[UR8][R2.64+0xc], R9 ;  /* 0x00000c0902007986 */ /* 0x000fe8000c101908 */
[----:B------:R-:W-:Y:S04]  /*01b0*/  STG.E desc[UR8][R2.64+0x140c], R9 ;  /* 0x00140c0902007986 */ /* 0x000fe8000c101908 */
[----:B----4-:R-:W-:Y:S04]  /*01c0*/  STG.E desc[UR8][R2.64+0x10], R11 ;  /* 0x0000100b02007986 */ /* 0x010fe8000c101908 */
[----:B------:R-:W-:Y:S01]  /*01d0*/  STG.E desc[UR8][R2.64+0x1410], R11 ;  /* 0x0014100b02007986 */ /* 0x000fe2000c101908 */
[----:B------:R-:W-:Y:S05]  /*01e0*/  EXIT ;  /* 0x000000000000794d */ /* 0x000fea0003800000 */
.L_x_224:
[----:B------:R-:W0:Y:S01]  /*01f0*/  S2R R0, SR_TID.X ;  /* 0x0000000000007919 */ /* 0x000e220000002100 */
[----:B------:R-:W-:Y:S01]  /*0200*/  USHF.R.S32.HI UR7, URZ, 0x1f, UR6 ;  /* 0x0000001fff077899 */ /* 0x000fe20008011406 */
[----:B------:R-:W1:Y:S05]  /*0210*/  LDC.64 R2, c[0x0][0x388] ;  /* 0x0000e200ff027b82 */ /* 0x000e6a0000000a00 */
[----:B------:R-:W-:-:S03]  /*0220*/  IMAD.U32 R4, RZ, RZ, UR7 ;  /* 0x00000007ff047e24 */ /* 0x000fc6000f8e00ff */
[----:B------:R-:W2:Y:S08]  /*0230*/  LDC.64 R6, c[0x0][0x390] ;  /* 0x0000e400ff067b82 */ /* 0x000eb00000000a00 */
[----:B------:R-:W3:Y:S01]  /*0240*/  LDC.64 R8, c[0x0][0x398] ;  /* 0x0000e600ff087b82 */ /* 0x000ee20000000a00 */
[C---:B0-----:R-:W-:Y:S02]  /*0250*/  ISETP.LT.U32.AND P0, PT, R0.reuse, UR6, PT ;  /* 0x0000000600007c0c */ /* 0x041fe4000bf01070 */
[C---:B------:R-:W-:Y:S01]  /*0260*/  IADD3 R5, P1, PT, R0.reuse, UR4, RZ ;  /* 0x0000000400057c10 */ /* 0x040fe2000ff3e0ff */
[----:B------:R-:W-:Y:S01]  /*0270*/  VIADD R0, R0, 0x100 ;  /* 0x0000010000007836 */ /* 0x000fe20000000000 */
[----:B------:R-:W-:-:S02]  /*0280*/  ISETP.GT.AND.EX P0, PT, R4, RZ, PT, P0 ;  /* 0x000000ff0400720c */ /* 0x000fc40003f04300 */
[----:B------:R-:W-:Y:S01]  /*0290*/  IADD3.X R4, PT, PT, RZ, UR5, RZ, P1, !PT ;  /* 0x00000005ff047c10 */ /* 0x000fe20008ffe4ff */
[----:B-1----:R-:W-:Y:S01]  /*02a0*/  IMAD.WIDE.U32 R2, R5, 0x14, R2 ;  /* 0x0000001405027825 */ /* 0x002fe200078e0002 */
[----:B------:R-:W-:Y:S02]  /*02b0*/  ISETP.LT.U32.AND P1, PT, R0, UR6, PT ;  /* 0x0000000600007c0c */ /* 0x000fe4000bf21070 */
[----:B------:R-:W-:Y:S01]  /*02c0*/  MOV R0, UR7 ;  /* 0x0000000700007c02 */ /* 0x000fe20008000f00 */
[----:B------:R-:W-:-:S03]  /*02d0*/  IMAD R5, R4, 0x14, RZ ;  /* 0x0000001404057824 */ /* 0x000fc600078e02ff */
[----:B------:R-:W-:Y:S01]  /*02e0*/  ISETP.GT.AND.EX P1, PT, R0, RZ, PT, P1 ;  /* 0x000000ff0000720c */ /* 0x000fe20003f24310 */
[----:B------:R-:W-:Y:S02]  /*02f0*/  IMAD.IADD R3, R3, 0x1, R5 ;  /* 0x0000000103037824 */ /* 0x000fe400078e0205 */
[----:B------:R-:W0:Y:S03]  /*0300*/  @P0 LDC R11, c[0x0][0x3a0] ;  /* 0x0000e800ff0b0b82 */ /* 0x000e260000000800 */
[----:B--2---:R1:W-:Y:S04]  /*0310*/  @P0 STG.E desc[UR8][R2.64], R6 ;  /* 0x0000000602000986 */ /* 0x0043e8000c101908 */
[----:B------:R1:W-:Y:S04]  /*0320*/  @P0 STG.E desc[UR8][R2.64+0x4], R7 ;  /* 0x0000040702000986 */ /* 0x0003e8000c101908 */
[----:B---3--:R1:W-:Y:S04]  /*0330*/  @P0 STG.E desc[UR8][R2.64+0x8], R8 ;  /* 0x0000080802000986 */ /* 0x0083e8000c101908 */
[----:B------:R1:W-:Y:S04]  /*0340*/  @P0 STG.E desc[UR8][R2.64+0xc], R9 ;  /* 0x00000c0902000986 */ /* 0x0003e8000c101908 */
[----:B0-----:R1:W-:Y:S01]  /*0350*/  @P0 STG.E desc[UR8][R2.64+0x10], R11 ;  /* 0x0000100b02000986 */ /* 0x0013e2000c101908 */
[----:B------:R-:W-:Y:S05]  /*0360*/  @!P1 EXIT ;  /* 0x000000000000994d */ /* 0x000fea0003800000 */
[----:B------:R-:W0:Y:S08]  /*0370*/  LDC.64 R4, c[0x0][0x390] ;  /* 0x0000e400ff047b82 */ /* 0x000e300000000a00 */
[----:B-1----:R-:W1:Y:S08]  /*0380*/  LDC.64 R6, c[0x0][0x398] ;  /* 0x0000e600ff067b82 */ /* 0x002e700000000a00 */
[----:B------:R-:W2:Y:S01]  /*0390*/  LDC R9, c[0x0][0x3a0] ;  /* 0x0000e800ff097b82 */ /* 0x000ea20000000800 */
[----:B0-----:R-:W-:Y:S04]  /*03a0*/  STG.E desc[UR8][R2.64+0x1400], R4 ;  /* 0x0014000402007986 */ /* 0x001fe8000c101908 */
[----:B------:R-:W-:Y:S04]  /*03b0*/  STG.E desc[UR8][R2.64+0x1404], R5 ;  /* 0x0014040502007986 */ /* 0x000fe8000c101908 */
[----:B-1----:R-:W-:Y:S04]  /*03c0*/  STG.E desc[UR8][R2.64+0x1408], R6 ;  /* 0x0014080602007986 */ /* 0x002fe8000c101908 */
[----:B------:R-:W-:Y:S04]  /*03d0*/  STG.E desc[UR8][R2.64+0x140c], R7 ;  /* 0x00140c0702007986 */ /* 0x000fe8000c101908 */
[----:B--2---:R-:W-:Y:S01]  /*03e0*/  STG.E desc[UR8][R2.64+0x1410], R9 ;  /* 0x0014100902007986 */ /* 0x004fe2000c101908 */
[----:B------:R-:W-:Y:S05]  /*03f0*/  EXIT ;  /* 0x000000000000794d */ /* 0x000fea0003800000 */
.L_x_225:
        /* <DEDUP_REMOVED lines=16> */
.L_x_241:


//--------------------- .text._ZN3cub18CUB_300001_SM_10006detail8for_each13static_kernelINS2_12policy_hub_t12policy_500_tEmN6thrust24THRUST_300001_SM_1000_NS8cuda_cub20__uninitialized_fill7functorINS7_10device_ptrI17AggregatedElementEESC_EEEEvT0_T1_ --------------------------
	.section	.text._ZN3cub18CUB_300001_SM_10006detail8for_each13static_kernelINS2_12policy_hub_t12policy_500_tEmN6thrust24THRUST_300001_SM_1000_NS8cuda_cub20__uninitialized_fill7functorINS7_10device_ptrI17AggregatedElementEESC_EEEEvT0_T1_,"ax",@progbits
	.align	128
        .global         _ZN3cub18CUB_300001_SM_10006detail8for_each13static_kernelINS2_12policy_hub_t12policy_500_tEmN6thrust24THRUST_300001_SM_1000_NS8cuda_cub20__uninitialized_fill7functorINS7_10device_ptrI17AggregatedElementEESC_EEEEvT0_T1_
        .type           _ZN3cub18CUB_300001_SM_10006detail8for_each13static_kernelINS2_12policy_hub_t12policy_500_tEmN6thrust24THRUST_300001_SM_1000_NS8cuda_cub20__uninitialized_fill7functorINS7_10device_ptrI17AggregatedElementEESC_EEEEvT0_T1_,@function
        .size           _ZN3cub18CUB_300001_SM_10006detail8for_each13static_kernelINS2_12policy_hub_t12policy_500_tEmN6thrust24THRUST_300001_SM_1000_NS8cuda_cub20__uninitialized_fill7functorINS7_10device_ptrI17AggregatedElementEESC_EEEEvT0_T1_,(.L_x_242 - _ZN3cub18CUB_300001_SM_10006detail8for_each13static_kernelINS2_12policy_hub_t12policy_500_tEmN6thrust24THRUST_300001_SM_1000_NS8cuda_cub20__uninitialized_fill7functorINS7_10device_ptrI17AggregatedElementEESC_EEEEvT0_T1_)
        .other          _ZN3cub18CUB_300001_SM_10006detail8for_each13static_kernelINS2_12policy_hub_t12policy_500_tEmN6thrust24THRUST_300001_SM_1000_NS8cuda_cub20__uninitialized_fill7functorINS7_10device_ptrI17AggregatedElementEESC_EEEEvT0_T1_,@"STO_CUDA_ENTRY STV_DEFAULT"
_ZN3cub18CUB_300001_SM_10006detail8for_each13static_kernelINS2_12policy_hub_t12policy_500_tEmN6thrust24THRUST_300001_SM_1000_NS8cuda_cub20__uninitialized_fill7functorINS7_10device_ptrI17AggregatedElementEESC_EEEEvT0_T1_:
.text._ZN3cub18CUB_300001_SM_10006detail8for_each13static_kernelINS2_12policy_hub_t12policy_500_tEmN6thrust24THRUST_300001_SM_1000_NS8cuda_cub20__uninitialized_fill7functorINS7_10device_ptrI17AggregatedElementEESC_EEEEvT0_T1_:
        /* <DEDUP_REMOVED lines=8> */
[----:B------:R-:W-:-:S09]  /*0080*/  UISETP.GE.U32.AND.EX UP0, UPT, UR7, URZ, UPT, UP0 ;  /* 0x000000ff0700728c */ /* 0x000fd2000bf06100 */
        /* <DEDUP_REMOVED lines=22> */
.L_x_226:
[----:B------:R-:W0:Y:S01]  /*01f0*/  S2R R0, SR_TID.X ;  /* 0x0000000000007919 */ /* 0x000e220000002100 */
[----:B------:R-:W-:Y:S01]  /*0200*/  IMAD.U32 R4, RZ, RZ, UR7 ;  /* 0x00000007ff047e24 */ /* 0x000fe2000f8e00ff */
[----:B------:R-:W1:Y:S08]  /*0210*/  LDC.64 R2, c[0x0][0x388] ;  /* 0x0000e200ff027b82 */ /* 0x000e700000000a00 */
[----:B------:R-:W2:Y:S08]  /*0220*/  LDC.64 R6, c[0x0][0x390] ;  /* 0x0000e400ff067b82 */ /* 0x000eb00000000a00 */
[----:B------:R-:W3:Y:S01]  /*0230*/  LDC.64 R8, c[0x0][0x398] ;  /* 0x0000e600ff087b82 */ /* 0x000ee20000000a00 */
[----:B0-----:R-:W-:-:S02]  /*0240*/  ISETP.LT.U32.AND P0, PT, R0, UR6, PT ;  /* 0x0000000600007c0c */ /* 0x001fc4000bf01070 */
[C---:B------:R-:W-:Y:S01]  /*0250*/  IADD3 R5, P1, PT, R0.reuse, UR4, RZ ;  /* 0x0000000400057c10 */ /* 0x040fe2000ff3e0ff */
[----:B------:R-:W-:Y:S01]  /*0260*/  VIADD R0, R0, 0x100 ;  /* 0x0000010000007836 */ /* 0x000fe20000000000 */
[----:B------:R-:W-:Y:S02]  /*0270*/  ISETP.GT.U32.AND.EX P0, PT, R4, RZ, PT, P0 ;  /* 0x000000ff0400720c */ /* 0x000fe40003f04100 */
[----:B------:R-:W-:Y:S01]  /*0280*/  IADD3.X R4, PT, PT, RZ, UR5, RZ, P1, !PT ;  /* 0x00000005ff047c10 */ /* 0x000fe20008ffe4ff */
[----:B-1----:R-:W-:Y:S01]  /*0290*/  IMAD.WIDE.U32 R2, R5, 0x14, R2 ;  /* 0x0000001405027825 */ /* 0x002fe200078e0002 */
[----:B------:R-:W-:Y:S02]  /*02a0*/  ISETP.LT.U32.AND P1, PT, R0, UR6, PT ;  /* 0x0000000600007c0c */ /* 0x000fe4000bf21070 */
[----:B------:R-:W-:Y:S01]  /*02b0*/  MOV R0, UR7 ;  /* 0x0000000700007c02 */ /* 0x000fe20008000f00 */
[----:B------:R-:W-:-:S03]  /*02c0*/  IMAD R5, R4, 0x14, RZ ;  /* 0x0000001404057824 */ /* 0x000fc600078e02ff */
[----:B------:R-:W-:Y:S01]  /*02d0*/  ISETP.GT.U32.AND.EX P1, PT, R0, RZ, PT, P1 ;  /* 0x000000ff0000720c */ /* 0x000fe20003f24110 */
        /* <DEDUP_REMOVED lines=17> */
.L_x_227:
        /* <DEDUP_REMOVED lines=9> */
.L_x_242:


//--------------------- .text._ZN3cub18CUB_300001_SM_10006detail11EmptyKernelIvEEvv --------------------------
	.section	.text._ZN3cub18CUB_300001_SM_10006detail11EmptyKernelIvEEvv,"ax",@progbits
	.align	128
        .global         _ZN3cub18CUB_300001_SM_10006detail11EmptyKernelIvEEvv
        .type           _ZN3cub18CUB_300001_SM_10006detail11EmptyKernelIvEEvv,@function
        .size           _ZN3cub18CUB_300001_SM_10006detail11EmptyKernelIvEEvv,(.L_x_243 - _ZN3cub18CUB_300001_SM_10006detail11EmptyKernelIvEEvv)
        .other          _ZN3cub18CUB_300001_SM_10006detail11EmptyKernelIvEEvv,@"STO_CUDA_ENTRY STV_DEFAULT"
_ZN3cub18CUB_300001_SM_10006detail11EmptyKernelIvEEvv:
.text._ZN3cub18CUB_300001_SM_10006detail11EmptyKernelIvEEvv:
[----:B------:R-:W-:Y:S01]  /*0000*/  LDC R1, c[0x0][0x37c] ;  /* 0x0000df00ff017b82 */ /* 0x000fe20000000800 */
[----:B------:R-:W-:Y:S05]  /*0010*/  EXIT ;  /* 0x000000000000794d */ /* 0x000fea0003800000 */
.L_x_228:
        /* <DEDUP_REMOVED lines=14> */
.L_x_243:


//--------------------- .text._Z16aggregateIndicesPiS_P17AggregatedElementi --------------------------
	.section	.text._Z16aggregateIndicesPiS_P17AggregatedElementi,"ax",@progbits
	.align	128
        .global         _Z16aggregateIndicesPiS_P17AggregatedElementi
        .type           _Z16aggregateIndicesPiS_P17AggregatedElementi,@function
        .size           _Z16aggregateIndicesPiS_P17AggregatedElementi,(.L_x_244 - _Z16aggregateIndicesPiS_P17AggregatedElementi)
        .other          _Z16aggregateIndicesPiS_P17AggregatedElementi,@"STO_CUDA_ENTRY STV_DEFAULT"
_Z16aggregateIndicesPiS_P17AggregatedElementi:
.text._Z16aggregateIndicesPiS_P17AggregatedElementi:
[----:B------:R-:W-:Y:S01]  /*0000*/  LDC R1, c[0x0][0x37c] ;  /* 0x0000df00ff017b82 */ /* 0x000fe20000000800 */
[----:B------:R-:W0:Y:S07]  /*0010*/  S2R R0, SR_TID.X ;  /* 0x0000000000007919 */ /* 0x000e2e0000002100 */
[----:B------:R-:W0:Y:S08]  /*0020*/  S2UR UR4, SR_CTAID.X ;  /* 0x00000000000479c3 */ /* 0x000e300000002500 */
[----:B------:R-:W0:Y:S08]  /*0030*/  LDC R5, c[0x0][0x360] ;  /* 0x0000d800ff057b82 */ /* 0x000e300000000800 */
[----:B------:R-:W1:Y:S01]  /*0040*/  LDC R2, c[0x0][0x398] ;  /* 0x0000e600ff027b82 */ /* 0x000e620000000800 */
[----:B0-----:R-:W-:-:S05]  /*0050*/  IMAD R5, R5, UR4, R0 ;  /* 0x0000000405057c24 */ /* 0x001fca000f8e0200 */
[----:B-1----:R-:W-:-:S13]  /*0060*/  ISETP.GE.AND P0, PT, R5, R2, PT ;  /* 0x000000020500720c */ /* 0x002fda0003f06270 */
[----:B------:R-:W-:Y:S05]  /*0070*/  @P0 EXIT ;  /* 0x000000000000094d */ /* 0x000fea0003800000 */
[----:B------:R-:W-:Y:S01]  /*0080*/  ISETP.GE.AND P0, PT, R2, 0x1, PT ;  /* 0x000000010200780c */ /* 0x000fe20003f06270 */
[----:B------:R-:W0:Y:S08]  /*0090*/  LDC.64 R6, c[0x0][0x388] ;  /* 0x0000e200ff067b82 */ /* 0x000e300000000a00 */
[----:B------:R-:W1:Y:S04]  /*00a0*/  LDC.64 R2, c[0x0][0x380] ;  /* 0x0000e000ff027b82 */ /* 0x000e680000000a00 */
[----:B------:R-:W-:Y:S05]  /*00b0*/  @!P0 EXIT ;  /* 0x000000000000894d */ /* 0x000fea0003800000 */
[----:B------:R-:W2:Y:S01]  /*00c0*/  LDCU.64 UR4, c[0x0][0x358] ;  /* 0x00006b00ff0477ac */ /* 0x000ea20008000a00 */
[C---:B-1----:R-:W-:Y:S01]  /*00d0*/  IMAD.WIDE R2, R5.reuse, 0x4, R2 ;  /* 0x0000000405027825 */ /* 0x042fe200078e0202 */
[----:B------:R-:W1:Y:S03]  /*00e0*/  LDCU UR6, c[0x0][0x398] ;  /* 0x00007300ff0677ac */ /* 0x000e660008000800 */
[----:B0-----:R-:W-:Y:S02]  /*00f0*/  IMAD.WIDE R6, R5, 0x4, R6 ;  /* 0x0000000405067825 */ /* 0x001fe400078e0206 */
[----:B------:R-:W0:Y:S01]  /*0100*/  LDC.64 R4, c[0x0][0x390] ;  /* 0x0000e400ff047b82 */ /* 0x000e220000000a00 */
[----:B--2---:R2:W5:Y:S04]  /*0110*/  LDG.E R3, desc[UR4][R2.64] ;  /* 0x0000000402037981 */ /* 0x004568000c1e1900 */
[----:B------:R2:W5:Y:S01]  /*0120*/  LDG.E R11, desc[UR4][R6.64] ;  /* 0x00000004060b7981 */ /* 0x000562000c1e1900 */
[----:B------:R-:W-:Y:S01]  /*0130*/  BSSY.RECONVERGENT B0, `(.L_x_229) ;  /* 0x0000025000007945 */ /* 0x000fe20003800200 */
[----:B------:R-:W-:-:S07]  /*0140*/  IMAD.MOV.U32 R9, RZ, RZ, RZ ;  /* 0x000000ffff097224 */ /* 0x000fce00078e00ff */
.L_x_235:
[----:B--2---:R-:W-:Y:S01]  /*0150*/  IMAD.MOV.U32 R2, RZ, RZ, -0x1 ;  /* 0xffffffffff027424 */ /* 0x004fe200078e00ff */
[----:B------:R-:W-:Y:S05]  /*0160*/  YIELD ;  /* 0x0000000000007946 */ /* 0x000fea0003800000 */
[----:B0-----:R-:W-:-:S05]  /*0170*/  IMAD.WIDE.U32 R6, R9, 0x14, R4 ;  /* 0x0000001409067825 */ /* 0x001fca00078e0004 */
[----:B-----5:R-:W2:Y:S01]  /*0180*/  ATOMG.E.CAS.STRONG.GPU PT, R2, [R6], R2, R3 ;  /* 0x00000002060273a9 */ /* 0x020ea200001ee103 */
[----:B------:R-:W-:Y:S01]  /*0190*/  BSSY.RELIABLE B1, `(.L_x_230) ;  /* 0x000001d000017945 */ /* 0x000fe20003800100 */
[----:B--2---:R-:W-:-:S13]  /*01a0*/  ISETP.NE.AND P0, PT, R2, -0x1, PT ;  /* 0xffffffff0200780c */ /* 0x004fda0003f05270 */
[----:B------:R-:W-:Y:S05]  /*01b0*/  @!P0 BRA `(.L_x_231) ;  /* 0x00000000000c8947 */ /* 0x000fea0003800000 */
[----:B------:R-:W2:Y:S02]  /*01c0*/  LDG.E R0, desc[UR4][R6.64] ;  /* 0x0000000406007981 */ /* 0x000ea4000c1e1900 */
[----:B--2---:R-:W-:-:S13]  /*01d0*/  ISETP.NE.AND P0, PT, R0, R3, PT ;  /* 0x000000030000720c */ /* 0x004fda0003f05270 */
[----:B------:R-:W-:Y:S05]  /*01e0*/  @P0 BRA `(.L_x_232) ;  /* 0x00000000004c0947 */ /* 0x000fea0003800000 */
.L_x_231:
[----:B------:R-:W-:-:S05]  /*01f0*/  IMAD.MOV.U32 R10, RZ, RZ, -0x1 ;  /* 0xffffffffff0a7424 */ /* 0x000fca00078e00ff */
[----:B------:R-:W2:Y:S02]  /*0200*/  ATOMG.E.CAS.STRONG.GPU PT, R0, [R6+0x4], R10, R11 ;  /* 0x0000040a060073a9 */ /* 0x000ea400001ee10b */
[----:B--2---:R-:W-:-:S13]  /*0210*/  ISETP.NE.AND P0, PT, R0, -0x1, PT ;  /* 0xffffffff0000780c */ /* 0x004fda0003f05270 */
[----:B-1----:R-:W-:Y:S05]  /*0220*/  @!P0 EXIT ;  /* 0x000000000000894d */ /* 0x002fea0003800000 */
[----:B------:R-:W-:-:S05]  /*0230*/  IMAD.MOV.U32 R10, RZ, RZ, -0x1 ;  /* 0xffffffffff0a7424 */ /* 0x000fca00078e00ff */
[----:B------:R-:W2:Y:S02]  /*0240*/  ATOMG.E.CAS.STRONG.GPU PT, R0, [R6+0x8], R10, R11 ;  /* 0x0000080a060073a9 */ /* 0x000ea400001ee10b */
[----:B--2---:R-:W-:-:S13]  /*0250*/  ISETP.NE.AND P0, PT, R0, -0x1, PT ;  /* 0xffffffff0000780c */ /* 0x004fda0003f05270 */
[----:B------:R-:W-:Y:S05]  /*0260*/  @!P0 EXIT ;  /* 0x000000000000894d */ /* 0x000fea0003800000 */
[----:B------:R-:W-:-:S05]  /*0270*/  MOV R10, 0xffffffff ;  /* 0xffffffff000a7802 */ /* 0x000fca0000000f00 */
[----:B------:R-:W2:Y:S02]  /*0280*/  ATOMG.E.CAS.STRONG.GPU PT, R0, [R6+0xc], R10, R11 ;  /* 0x00000c0a060073a9 */ /* 0x000ea400001ee10b */
[----:B--2---:R-:W-:-:S13]  /*0290*/  ISETP.NE.AND P0, PT, R0, -0x1, PT ;  /* 0xffffffff0000780c */ /* 0x004fda0003f05270 */
[----:B------:R-:W-:Y:S05]  /*02a0*/  @!P0 EXIT ;  /* 0x000000000000894d */ /* 0x000fea0003800000 */
[----:B------:R-:W-:-:S05]  /*02b0*/  IMAD.MOV.U32 R10, RZ, RZ, -0x1 ;  /* 0xffffffffff0a7424 */ /* 0x000fca00078e00ff */
[----:B------:R-:W2:Y:S01]  /*02c0*/  ATOMG.E.CAS.STRONG.GPU PT, R6, [R6+0x10], R10, R11 ;  /* 0x0000100a060673a9 */ /* 0x000ea200001ee10b */
[----:B------:R-:W-:-:S05]  /*02d0*/  VIADD R9, R9, 0x1 ;  /* 0x0000000109097836 */ /* 0x000fca0000000000 */
[----:B------:R-:W-:-:S04]  /*02e0*/  ISETP.NE.AND P0, PT, R9, UR6, PT ;  /* 0x0000000609007c0c */ /* 0x000fc8000bf05270 */
[----:B--2---:R-:W-:-:S13]  /*02f0*/  ISETP.EQ.OR P0, PT, R6, -0x1, !P0 ;  /* 0xffffffff0600780c */ /* 0x004fda0004702670 */
[----:B------:R-:W-:Y:S05]  /*0300*/  @P0 EXIT ;  /* 0x000000000000094d */ /* 0x000fea0003800000 */
[----:B------:R-:W-:Y:S05]  /*0310*/  BRA `(.L_x_233) ;  /* 0x0000000000107947 */ /* 0x000fea0003800000 */
.L_x_232:
[----:B------:R-:W-:-:S04]  /*0320*/  IADD3 R9, PT, PT, R9, 0x1, RZ ;  /* 0x0000000109097810 */ /* 0x000fc80007ffe0ff */
[----:B-1----:R-:W-:-:S13]  /*0330*/  ISETP.NE.AND P0, PT, R9, UR6, PT ;  /* 0x0000000609007c0c */ /* 0x002fda000bf05270 */
[----:B------:R-:W-:Y:S05]  /*0340*/  @!P0 BREAK.RELIABLE B1 ;  /* 0x0000000000018942 */ /* 0x000fea0003800100 */
[----:B------:R-:W-:Y:S05]  /*0350*/  @!P0 BRA `(.L_x_234) ;  /* 0x0000000000088947 */ /* 0x000fea0003800000 */
.L_x_233:
[----:B------:R-:W-:Y:S05]  /*0360*/  BSYNC.RELIABLE B1 ;  /* 0x0000000000017941 */ /* 0x000fea0003800100 */
.L_x_230:
[----:B------:R-:W-:Y:S05]  /*0370*/  BRA `(.L_x_235) ;  /* 0xfffffffc00747947 */ /* 0x000fea000383ffff */
.L_x_234:
[----:B------:R-:W-:Y:S05]  /*0380*/  BSYNC.RECONVERGENT B0 ;  /* 0x0000000000007941 */ /* 0x000fea0003800200 */
.L_x_229:
[----:B------:R-:W-:Y:S05]  /*0390*/  EXIT ;  /* 0x000000000000794d */ /* 0x000fea0003800000 */
.L_x_236:
        /* <DEDUP_REMOVED lines=14> */
.L_x_244:


//--------------------- .nv.shared._ZN3cub18CUB_300001_SM_10006detail10radix_sort29DeviceRadixSortOnesweepKernelINS1_5radix10policy_hubIiiyE10Policy1000ELNS0_9SortOrderE0EiiyiiNS1_21identity_decomposer_tEEEvPT5_SB_PT3_PKSC_PT1_PKSG_PT2_PKSK_T4_iiT6_ --------------------------
	.section	.nv.shared._ZN3cub18CUB_300001_SM_10006detail10radix_sort29DeviceRadixSortOnesweepKernelINS1_5radix10policy_hubIiiyE10Policy1000ELNS0_9SortOrderE0EiiyiiNS1_21identity_decomposer_tEEEvPT5_SB_PT3_PKSC_PT1_PKSG_PT2_PKSK_T4_iiT6_,"aw",@nobits
	.sectionflags	@""
	.align	16
.nv.shared._ZN3cub18CUB_300001_SM_10006detail10radix_sort29DeviceRadixSortOnesweepKernelINS1_5radix10policy_hubIiiyE10Policy1000ELNS0_9SortOrderE0EiiyiiNS1_21identity_decomposer_tEEEvPT5_SB_PT3_PKSC_PT1_PKSG_PT2_PKSK_T4_iiT6_:
	.zero		29184


//--------------------- .nv.shared.reserved.0     --------------------------
	.section	.nv.shared.reserved.0,"aw",@nobits
	.weak		__nv_reservedSMEM_offset_0_alias
	.size		__nv_reservedSMEM_offset_0_alias, 0, 64
	.other		__nv_reservedSMEM_offset_0_alias,@"STO_CUDA_RESERVED_SHARED STV_DEFAULT"
__nv_reservedSMEM_offset_0_alias:
	.zero		0
	.zero		64


//--------------------- .nv.global                --------------------------
	.section	.nv.global,"aw",@nobits
.nv.global:
	.type		_ZN34_INTERNAL_558b3b85_4_k_cu_47700d7d6thrust24THRUST_300001_SM_1000_NS12placeholders2_8E,@object
	.size		_ZN34_INTERNAL_558b3b85_4_k_cu_47700d7d6thrust24THRUST_300001_SM_1000_NS12placeholders2_8E,(_ZN34_INTERNAL_558b3b85_4_k_cu_47700d7d4cuda3std3__436_GLOBAL__N__558b3b85_4_k_cu_47700d7d6ignoreE - _ZN34_INTERNAL_558b3b85_4_k_cu_47700d7d6thrust24THRUST_300001_SM_1000_NS12placeholders2_8E)
_ZN34_INTERNAL_558b3b85_4_k_cu_47700d7d6thrust24THRUST_300001_SM_1000_NS12placeholders2_8E:
	.zero		1
	.type		_ZN34_INTERNAL_558b3b85_4_k_cu_47700d7d4cuda3std3__436_GLOBAL__N__558b3b85_4_k_cu_47700d7d6ignoreE,@object
	.size		_ZN34_INTERNAL_558b3b85_4_k_cu_47700d7d4cuda3std3__436_GLOBAL__N__558b3b85_4_k_cu_47700d7d6ignoreE,(_ZN34_INTERNAL_558b3b85_4_k_cu_47700d7d4cuda3std6ranges3__45__cpo4dataE - _ZN34_INTERNAL_558b3b85_4_k_cu_47700d7d4cuda3std3__436_GLOBAL__N__558b3b85_4_k_cu_47700d7d6ignoreE)
_ZN34_INTERNAL_558b3b85_4_k_cu_47700d7d4cuda3std3__436_GLOBAL__N__558b3b85_4_k_cu_47700d7d6ignoreE:
	.zero		1
	.type		_ZN34_INTERNAL_558b3b85_4_k_cu_47700d7d4cuda3std6ranges3__45__cpo4dataE,@object
	.size		_ZN34_INTERNAL_558b3b85_4_k_cu_47700d7d4cuda3std6ranges3__45__cpo4dataE,(_ZN34_INTERNAL_558b3b85_4_k_cu_47700d7d6thrust24THRUST_300001_SM_1000_NS6system3cpp3parE - _ZN34_INTERNAL_558b3b85_4_k_cu_47700d7d4cuda3std6ranges3__45__cpo4dataE)
_ZN34_INTERNAL_558b3b85_4_k_cu_47700d7d4cuda3std6ranges3__45__cpo4dataE:
	.zero		1
	.type		_ZN34_INTERNAL_558b3b85_4_k_cu_47700d7d6thrust24THRUST_300001_SM_1000_NS6system3cpp3parE,@object
	.size		_ZN34_INTERNAL_558b3b85_4_k_cu_47700d7d6thrust24THRUST_300001_SM_1000_NS6system3cpp3parE,(_ZN34_INTERNAL_558b3b85_4_k_cu_47700d7d4cuda3std3__45__cpo5beginE - _ZN34_INTERNAL_558b3b85_4_k_cu_47700d7d6thrust24THRUST_300001_SM_1000_NS6system3cpp3parE)
_ZN34_INTERNAL_558b3b85_4_k_cu_47700d7d6thrust24THRUST_300001_SM_1000_NS6system3cpp3parE:
	.zero		1
	.type		_ZN34_INTERNAL_558b3b85_4_k_cu_47700d7d4cuda3std3__45__cpo5beginE,@object
	.size		_ZN34_INTERNAL_558b3b85_4_k_cu_47700d7d4cuda3std3__45__cpo5beginE,(_ZN34_INTERNAL_558b3b85_4_k_cu_47700d7d4cuda3std6ranges3__45__cpo5beginE - _ZN34_INTERNAL_558b3b85_4_k_cu_47700d7d4cuda3std3__45__cpo5beginE)
_ZN34_INTERNAL_558b3b85_4_k_cu_47700d7d4cuda3std3__45__cpo5beginE:
	.zero		1
	.type		_ZN34_INTERNAL_558b3b85_4_k_cu_47700d7d4cuda3std6ranges3__45__cpo5beginE,@object
	.size		_ZN34_INTERNAL_558b3b85_4_k_cu_47700d7d4cuda3std6ranges3__45__cpo5beginE,(_ZN34_INTERNAL_558b3b85_4_k_cu_47700d7d6thrust24THRUST_300001_SM_1000_NS6deviceE - _ZN34_INTERNAL_558b3b85_4_k_cu_47700d7d4cuda3std6ranges3__45__cpo5beginE)
_ZN34_INTERNAL_558b3b85_4_k_cu_47700d7d4cuda3std6ranges3__45__cpo5beginE:
	.zero		1
	.type		_ZN34_INTERNAL_558b3b85_4_k_cu_47700d7d6thrust24THRUST_300001_SM_1000_NS6deviceE,@object
	.size		_ZN34_INTERNAL_558b3b85_4_k_cu_47700d7d6thrust24THRUST_300001_SM_1000_NS6deviceE,(_ZN34_INTERNAL_558b3b85_4_k_cu_47700d7d4cuda3std3__47nulloptE - _ZN34_INTERNAL_558b3b85_4_k_cu_47700d7d6thrust24THRUST_300001_SM_1000_NS6deviceE)
_ZN34_INTERNAL_558b3b85_4_k_cu_47700d7d6thrust24THRUST_300001_SM_1000_NS6deviceE:
	.zero		1
	.type		_ZN34_INTERNAL_558b3b85_4_k_cu_47700d7d4cuda3std3__47nulloptE,@object
	.size		_ZN34_INTERNAL_558b3b85_4_k_cu_47700d7d4cuda3std3__47nulloptE,(_ZN34_INTERNAL_558b3b85_4_k_cu_47700d7d4cuda3std6ranges3__45__cpo8distanceE - _ZN34_INTERNAL_558b3b85_4_k_cu_47700d7d4cuda3std3__47nulloptE)
_ZN34_INTERNAL_558b3b85_4_k_cu_47700d7d4cuda3std3__47nulloptE:
	.zero		1
	.type		_ZN34_INTERNAL_558b3b85_4_k_cu_47700d7d4cuda3std6ranges3__45__cpo8distanceE,@object
	.size		_ZN34_INTERNAL_558b3b85_4_k_cu_47700d7d4cuda3std6ranges3__45__cpo8distanceE,(_ZN34_INTERNAL_558b3b85_4_k_cu_47700d7d6thrust24THRUST_300001_SM_1000_NS12placeholders2_4E - _ZN34_INTERNAL_558b3b85_4_k_cu_47700d7d4cuda3std6ranges3__45__cpo8distanceE)
_ZN34_INTERNAL_558b3b85_4_k_cu_47700d7d4cuda3std6ranges3__45__cpo8distanceE:
	.zero		1
	.type		_ZN34_INTERNAL_558b3b85_4_k_cu_47700d7d6thrust24THRUST_300001_SM_1000_NS12placeholders2_4E,@object
	.size		_ZN34_INTERNAL_558b3b85_4_k_cu_47700d7d6thrust24THRUST_300001_SM_1000_NS12placeholders2_4E,(_ZN34_INTERNAL_558b3b85_4_k_cu_47700d7d4cuda3std3__45__cpo6rbeginE - _ZN34_INTERNAL_558b3b85_4_k_cu_47700d7d6thrust24THRUST_300001_SM_1000_NS12placeholders2_4E)
_ZN34_INTERNAL_558b3b85_4_k_cu_47700d7d6thrust24THRUST_300001_SM_1000_NS12placeholders2_4E:
	.zero		1
	.type		_ZN34_INTERNAL_558b3b85_4_k_cu_47700d7d4cuda3std3__45__cpo6rbeginE,@object
	.size		_ZN34_INTERNAL_558b3b85_4_k_cu_47700d7d4cuda3std3__45__cpo6rbeginE,(_ZN34_INTERNAL_558b3b85_4_k_cu_47700d7d4cuda3std6ranges3__45__cpo7advanceE - _ZN34_INTERNAL_558b3b85_4_k_cu_47700d7d4cuda3std3__45__cpo6rbeginE)
_ZN34_INTERNAL_558b3b85_4_k_cu_47700d7d4cuda3std3__45__cpo6rbeginE:
	.zero		1
	.type		_ZN34_INTERNAL_558b3b85_4_k_cu_47700d7d4cuda3std6ranges3__45__cpo7advanceE,@object
	.size		_ZN34_INTERNAL_558b3b85_4_k_cu_47700d7d4cuda3std6ranges3__45__cpo7advanceE,(_ZN34_INTERNAL_558b3b85_4_k_cu_47700d7d6thrust24THRUST_300001_SM_1000_NS12placeholders3_10E - _ZN34_INTERNAL_558b3b85_4_k_cu_47700d7d4cuda3std6ranges3__45__cpo7advanceE)
_ZN34_INTERNAL_558b3b85_4_k_cu_47700d7d4cuda3std6ranges3__45__cpo7advanceE:
	.zero		1
	.type		_ZN34_INTERNAL_558b3b85_4_k_cu_47700d7d6thrust24THRUST_300001_SM_1000_NS12placeholders3_10E,@object
	.size		_ZN34_INTERNAL_558b3b85_4_k_cu_47700d7d6thrust24THRUST_300001_SM_1000_NS12placeholders3_10E,(_ZN34_INTERNAL_558b3b85_4_k_cu_47700d7d4cuda3std3__48in_placeE - _ZN34_INTERNAL_558b3b85_4_k_cu_47700d7d6thrust24THRUST_300001_SM_1000_NS12placeholders3_10E)
_ZN34_INTERNAL_558b3b85_4_k_cu_47700d7d6thrust24THRUST_300001_SM_1000_NS12placeholders3_10E:
	.zero		1
	.type		_ZN34_INTERNAL_558b3b85_4_k_cu_47700d7d4cuda3std3__48in_placeE,@object
	.size		_ZN34_INTERNAL_558b3b85_4_k_cu_47700d7d4cuda3std3__48in_placeE,(_ZN34_INTERNAL_558b3b85_4_k_cu_47700d7d4cuda3std6ranges3__45__cpo4sizeE - _ZN34_INTERNAL_558b3b85_4_k_cu_47700d7d4cuda3std3__48in_placeE)
_ZN34_INTERNAL_558b3b85_4_k_cu_47700d7d4cuda3std3__48in_placeE:
	.zero		1
	.type		_ZN34_INTERNAL_558b3b85_4_k_cu_47700d7d4cuda3std6ranges3__45__cpo4sizeE,@object
	.size		_ZN34_INTERNAL_558b3b85_4_k_cu_47700d7d4cuda3std6ranges3__45__cpo4sizeE,(_ZN34_INTERNAL_558b3b85_4_k_cu_47700d7d6thrust24THRUST_300001_SM_1000_NS12placeholders2_2E - _ZN34_INTERNAL_558b3b85_4_k_cu_47700d7d4cuda3std6ranges3__45__cpo4sizeE)
_ZN34_INTERNAL_558b3b85_4_k_cu_47700d7d4cuda3std6ranges3__45__cpo4sizeE:
	.zero		1
	.type		_ZN34_INTERNAL_558b3b85_4_k_cu_47700d7d6thrust24THRUST_300001_SM_1000_NS12placeholders2_2E,@object
	.size		_ZN34_INTERNAL_558b3b85_4_k_cu_47700d7d6thrust24THRUST_300001_SM_1000_NS12placeholders2_2E,(_ZN34_INTERNAL_558b3b85_4_k_cu_47700d7d4cuda3std3__45__cpo6cbeginE - _ZN34_INTERNAL_558b3b85_4_k_cu_47700d7d6thrust24THRUST_300001_SM_1000_NS12placeholders2_2E)
_ZN34_INTERNAL_558b3b85_4_k_cu_47700d7d6thrust24THRUST_300001_SM_1000_NS12placeholders2_2E:
	.zero		1
	.type		_ZN34_INTERNAL_558b3b85_4_k_cu_47700d7d4cuda3std3__45__cpo6cbeginE,@object
	.size		_ZN34_INTERNAL_558b3b85_4_k_cu_47700d7d4cuda3std3__45__cpo6cbeginE,(_ZN34_INTERNAL_558b3b85_4_k_cu_47700d7d4cuda3std6ranges3__45__cpo6cbeginE - _ZN34_INTERNAL_558b3b85_4_k_cu_47700d7d4cuda3std3__45__cpo6cbeginE)
_ZN34_INTERNAL_558b3b85_4_k_cu_47700d7d4cuda3std3__45__cpo6cbeginE:
	.zero		1
	.type		_ZN34_INTERNAL_558b3b85_4_k_cu_47700d7d4cuda3std6ranges3__45__cpo6cbeginE,@object
	.size		_ZN34_INTERNAL_558b3b85_4_k_cu_47700d7d4cuda3std6ranges3__45__cpo6cbeginE,(_ZN34_INTERNAL_558b3b85_4_k_cu_47700d7d6thrust24THRUST_300001_SM_1000_NS12placeholders2_6E - _ZN34_INTERNAL_558b3b85_4_k_cu_47700d7d4cuda3std6ranges3__45__cpo6cbeginE)
_ZN34_INTERNAL_558b3b85_4_k_cu_47700d7d4cuda3std6ranges3__45__cpo6cbeginE:
	.zero		1
	.type		_ZN34_INTERNAL_558b3b85_4_k_cu_47700d7d6thrust24THRUST_300001_SM_1000_NS12placeholders2_6E,@object
	.size		_ZN34_INTERNAL_558b3b85_4_k_cu_47700d7d6thrust24THRUST_300001_SM_1000_NS12placeholders2_6E,(_ZN34_INTERNAL_558b3b85_4_k_cu_47700d7d4cuda3std3__45__cpo7crbeginE - _ZN34_INTERNAL_558b3b85_4_k_cu_47700d7d6thrust24THRUST_300001_SM_1000_NS12placeholders2_6E)
_ZN34_INTERNAL_558b3b85_4_k_cu_47700d7d6thrust24THRUST_300001_SM_1000_NS12placeholders2_6E:
	.zero		1
	.type		_ZN34_INTERNAL_558b3b85_4_k_cu_47700d7d4cuda3std3__45__cpo7crbeginE,@object
	.size		_ZN34_INTERNAL_558b3b85_4_k_cu_47700d7d4cuda3std3__45__cpo7crbeginE,(_ZN34_INTERNAL_558b3b85_4_k_cu_47700d7d4cuda3std6ranges3__45__cpo4nextE - _ZN34_INTERNAL_558b3b85_4_k_cu_47700d7d4cuda3std3__45__cpo7crbeginE)
_ZN34_INTERNAL_558b3b85_4_k_cu_47700d7d4cuda3std3__45__cpo7crbeginE:
	.zero		1
	.type		_ZN34_INTERNAL_558b3b85_4_k_cu_47700d7d4cuda3std6ranges3__45__cpo4nextE,@object
	.size		_ZN34_INTERNAL_558b3b85_4_k_cu_47700d7d4cuda3std6ranges3__45__cpo4nextE,(_ZN34_INTERNAL_558b3b85_4_k_cu_47700d7d4cuda3std6ranges3__45__cpo4swapE - _ZN34_INTERNAL_558b3b85_4_k_cu_47700d7d4cuda3std6ranges3__45__cpo4nextE)
_ZN34_INTERNAL_558b3b85_4_k_cu_47700d7d4cuda3std6ranges3__45__cpo4nextE:
	.zero		1
	.type		_ZN34_INTERNAL_558b3b85_4_k_cu_47700d7d4cuda3std6ranges3__45__cpo4swapE,@object
	.size		_ZN34_INTERNAL_558b3b85_4_k_cu_47700d7d4cuda3std6ranges3__45__cpo4swapE,(_ZN34_INTERNAL_558b3b85_4_k_cu_47700d7d6thrust24THRUST_300001_SM_1000_NS8cuda_cub10par_nosyncE - _ZN34_INTERNAL_558b3b85_4_k_cu_47700d7d4cuda3std6ranges3__45__cpo4swapE)
_ZN34_INTERNAL_558b3b85_4_k_cu_47700d7d4cuda3std6ranges3__45__cpo4swapE:
	.zero		1
	.type		_ZN34_INTERNAL_558b3b85_4_k_cu_47700d7d6thrust24THRUST_300001_SM_1000_NS8cuda_cub10par_nosyncE,@object
	.size		_ZN34_INTERNAL_558b3b85_4_k_cu_47700d7d6thrust24THRUST_300001_SM_1000_NS8cuda_cub10par_nosyncE,(_ZN34_INTERNAL_558b3b85_4_k_cu_47700d7d6thrust24THRUST_300001_SM_1000_NS3seqE - _ZN34_INTERNAL_558b3b85_4_k_cu_47700d7d6thrust24THRUST_300001_SM_1000_NS8cuda_cub10par_nosyncE)
_ZN34_INTERNAL_558b3b85_4_k_cu_47700d7d6thrust24THRUST_300001_SM_1000_NS8cuda_cub10par_nosyncE:
	.zero		1
	.type		_ZN34_INTERNAL_558b3b85_4_k_cu_47700d7d6thrust24THRUST_300001_SM_1000_NS3seqE,@object
	.size		_ZN34_INTERNAL_558b3b85_4_k_cu_47700d7d6thrust24THRUST_300001_SM_1000_NS3seqE,(_ZN34_INTERNAL_558b3b85_4_k_cu_47700d7d4cuda3std3__420unreachable_sentinelE - _ZN34_INTERNAL_558b3b85_4_k_cu_47700d7d6thrust24THRUST_300001_SM_1000_NS3seqE)
_ZN34_INTERNAL_558b3b85_4_k_cu_47700d7d6thrust24THRUST_300001_SM_1000_NS3seqE:
	.zero		1
	.type		_ZN34_INTERNAL_558b3b85_4_k_cu_47700d7d4cuda3std3__420unreachable_sentinelE,@object
	.size		_ZN34_INTERNAL_558b3b85_4_k_cu_47700d7d4cuda3std3__420unreachable_sentinelE,(_ZN34_INTERNAL_558b3b85_4_k_cu_47700d7d4cuda3std6ranges3__45__cpo5ssizeE - _ZN34_INTERNAL_558b3b85_4_k_cu_47700d7d4cuda3std3__420unreachable_sentinelE)
_ZN34_INTERNAL_558b3b85_4_k_cu_47700d7d4cuda3std3__420unreachable_sentinelE:
	.zero		1
	.type		_ZN34_INTERNAL_558b3b85_4_k_cu_47700d7d4cuda3std6ranges3__45__cpo5ssizeE,@object
	.size		_ZN34_INTERNAL_558b3b85_4_k_cu_47700d7d4cuda3std6ranges3__45__cpo5ssizeE,(_ZN34_INTERNAL_558b3b85_4_k_cu_47700d7d6thrust24THRUST_300001_SM_1000_NS12placeholders2_3E - _ZN34_INTERNAL_558b3b85_4_k_cu_47700d7d4cuda3std6ranges3__45__cpo5ssizeE)
_ZN34_INTERNAL_558b3b85_4_k_cu_47700d7d4cuda3std6ranges3__45__cpo5ssizeE:
	.zero		1
	.type		_ZN34_INTERNAL_558b3b85_4_k_cu_47700d7d6thrust24THRUST_300001_SM_1000_NS12placeholders2_3E,@object
	.size		_ZN34_INTERNAL_558b3b85_4_k_cu_47700d7d6thrust24THRUST_300001_SM_1000_NS12placeholders2_3E,(_ZN34_INTERNAL_558b3b85_4_k_cu_47700d7d4cuda3std3__45__cpo4cendE - _ZN34_INTERNAL_558b3b85_4_k_cu_47700d7d6thrust24THRUST_300001_SM_1000_NS12placeholders2_3E)
_ZN34_INTERNAL_558b3b85_4_k_cu_47700d7d6thrust24THRUST_300001_SM_1000_NS12placeholders2_3E:
	.zero		1
	.type		_ZN34_INTERNAL_558b3b85_4_k_cu_47700d7d4cuda3std3__45__cpo4cendE,@object
	.size		_ZN34_INTERNAL_558b3b85_4_k_cu_47700d7d4cuda3std3__45__cpo4cendE,(_ZN34_INTERNAL_558b3b85_4_k_cu_47700d7d4cuda3std6ranges3__45__cpo4cendE - _ZN34_INTERNAL_558b3b85_4_k_cu_47700d7d4cuda3std3__45__cpo4cendE)
_ZN34_INTERNAL_558b3b85_4_k_cu_47700d7d4cuda3std3__45__cpo4cendE:
	.zero		1
	.type		_ZN34_INTERNAL_558b3b85_4_k_cu_47700d7d4cuda3std6ranges3__45__cpo4cendE,@object
	.size		_ZN34_INTERNAL_558b3b85_4_k_cu_47700d7d4cuda3std6ranges3__45__cpo4cendE,(_ZN34_INTERNAL_558b3b85_4_k_cu_47700d7d6thrust24THRUST_300001_SM_1000_NS12placeholders2_7E - _ZN34_INTERNAL_558b3b85_4_k_cu_47700d7d4cuda3std6ranges3__45__cpo4cendE)
_ZN34_INTERNAL_558b3b85_4_k_cu_47700d7d4cuda3std6ranges3__45__cpo4cendE:
	.zero		1
	.type		_ZN34_INTERNAL_558b3b85_4_k_cu_47700d7d6thrust24THRUST_300001_SM_1000_NS12placeholders2_7E,@object
	.size		_ZN34_INTERNAL_558b3b85_4_k_cu_47700d7d6thrust24THRUST_300001_SM_1000_NS12placeholders2_7E,(_ZN34_INTERNAL_558b3b85_4_k_cu_47700d7d4cuda3std3__45__cpo5crendE - _ZN34_INTERNAL_558b3b85_4_k_cu_47700d7d6thrust24THRUST_300001_SM_1000_NS12placeholders2_7E)
_ZN34_INTERNAL_558b3b85_4_k_cu_47700d7d6thrust24THRUST_300001_SM_1000_NS12placeholders2_7E:
	.zero		1
	.type		_ZN34_INTERNAL_558b3b85_4_k_cu_47700d7d4cuda3std3__45__cpo5crendE,@object
	.size		_ZN34_INTERNAL_558b3b85_4_k_cu_47700d7d4cuda3std3__45__cpo5crendE,(_ZN34_INTERNAL_558b3b85_4_k_cu_47700d7d4cuda3std6ranges3__45__cpo4prevE - _ZN34_INTERNAL_558b3b85_4_k_cu_47700d7d4cuda3std3__45__cpo5crendE)
_ZN34_INTERNAL_558b3b85_4_k_cu_47700d7d4cuda3std3__45__cpo5crendE:
	.zero		1
	.type		_ZN34_INTERNAL_558b3b85_4_k_cu_47700d7d4cuda3std6ranges3__45__cpo4prevE,@object
	.size		_ZN34_INTERNAL_558b3b85_4_k_cu_47700d7d4cuda3std6ranges3__45__cpo4prevE,(_ZN34_INTERNAL_558b3b85_4_k_cu_47700d7d4cuda3std6ranges3__45__cpo9iter_moveE - _ZN34_INTERNAL_558b3b85_4_k_cu_47700d7d4cuda3std6ranges3__45__cpo4prevE)
_ZN34_INTERNAL_558b3b85_4_k_cu_47700d7d4cuda3std6ranges3__45__cpo4prevE:
	.zero		1
	.type		_ZN34_INTERNAL_558b3b85_4_k_cu_47700d7d4cuda3std6ranges3__45__cpo9iter_moveE,@object
	.size		_ZN34_INTERNAL_558b3b85_4_k_cu_47700d7d4cuda3std6ranges3__45__cpo9iter_moveE,(_ZN34_INTERNAL_558b3b85_4_k_cu_47700d7d6thrust24THRUST_300001_SM_1000_NS6system6detail10sequential3seqE - _ZN34_INTERNAL_558b3b85_4_k_cu_47700d7d4cuda3std6ranges3__45__cpo9iter_moveE)
_ZN34_INTERNAL_558b3b85_4_k_cu_47700d7d4cuda3std6ranges3__45__cpo9iter_moveE:
	.zero		1
	.type		_ZN34_INTERNAL_558b3b85_4_k_cu_47700d7d6thrust24THRUST_300001_SM_1000_NS6system6detail10sequential3seqE,@object
	.size		_ZN34_INTERNAL_558b3b85_4_k_cu_47700d7d6thrust24THRUST_300001_SM_1000_NS6system6detail10sequential3seqE,(_ZN34_INTERNAL_558b3b85_4_k_cu_47700d7d6thrust24THRUST_300001_SM_1000_NS12placeholders2_9E - _ZN34_INTERNAL_558b3b85_4_k_cu_47700d7d6thrust24THRUST_300001_SM_1000_NS6system6detail10sequential3seqE)
_ZN34_INTERNAL_558b3b85_4_k_cu_47700d7d6thrust24THRUST_300001_SM_1000_NS6system6detail10sequential3seqE:
	.zero		1
	.type		_ZN34_INTERNAL_558b3b85_4_k_cu_47700d7d6thrust24THRUST_300001_SM_1000_NS12placeholders2_9E,@object
	.size		_ZN34_INTERNAL_558b3b85_4_k_cu_47700d7d6thrust24THRUST_300001_SM_1000_NS12placeholders2_9E,(_ZN34_INTERNAL_558b3b85_4_k_cu_47700d7d4cuda3std3__419piecewise_constructE - _ZN34_INTERNAL_558b3b85_4_k_cu_47700d7d6thrust24THRUST_300001_SM_1000_NS12placeholders2_9E)
_ZN34_INTERNAL_558b3b85_4_k_cu_47700d7d6thrust24THRUST_300001_SM_1000_NS12placeholders2_9E:
	.zero		1
	.type		_ZN34_INTERNAL_558b3b85_4_k_cu_47700d7d4cuda3std3__419piecewise_constructE,@object
	.size		_ZN34_INTERNAL_558b3b85_4_k_cu_47700d7d4cuda3std3__419piecewise_constructE,(_ZN34_INTERNAL_558b3b85_4_k_cu_47700d7d4cuda3std6ranges3__45__cpo5cdataE - _ZN34_INTERNAL_558b3b85_4_k_cu_47700d7d4cuda3std3__419piecewise_constructE)
_ZN34_INTERNAL_558b3b85_4_k_cu_47700d7d4cuda3std3__419piecewise_constructE:
	.zero		1
	.type		_ZN34_INTERNAL_558b3b85_4_k_cu_47700d7d4cuda3std6ranges3__45__cpo5cdataE,@object
	.size		_ZN34_INTERNAL_558b3b85_4_k_cu_47700d7d4cuda3std6ranges3__45__cpo5cdataE,(_ZN34_INTERNAL_558b3b85_4_k_cu_47700d7d6thrust24THRUST_300001_SM_1000_NS12placeholders2_1E - _ZN34_INTERNAL_558b3b85_4_k_cu_47700d7d4cuda3std6ranges3__45__cpo5cdataE)
_ZN34_INTERNAL_558b3b85_4_k_cu_47700d7d4cuda3std6ranges3__45__cpo5cdataE:
	.zero		1
	.type		_ZN34_INTERNAL_558b3b85_4_k_cu_47700d7d6thrust24THRUST_300001_SM_1000_NS12placeholders2_1E,@object
	.size		_ZN34_INTERNAL_558b3b85_4_k_cu_47700d7d6thrust24THRUST_300001_SM_1000_NS12placeholders2_1E,(_ZN34_INTERNAL_558b3b85_4_k_cu_47700d7d4cuda3std3__45__cpo3endE - _ZN34_INTERNAL_558b3b85_4_k_cu_47700d7d6thrust24THRUST_300001_SM_1000_NS12placeholders2_1E)
_ZN34_INTERNAL_558b3b85_4_k_cu_47700d7d6thrust24THRUST_300001_SM_1000_NS12placeholders2_1E:
	.zero		1
	.type		_ZN34_INTERNAL_558b3b85_4_k_cu_47700d7d4cuda3std3__45__cpo3endE,@object
	.size		_ZN34_INTERNAL_558b3b85_4_k_cu_47700d7d4cuda3std3__45__cpo3endE,(_ZN34_INTERNAL_558b3b85_4_k_cu_47700d7d4cuda3std6ranges3__45__cpo3endE - _ZN34_INTERNAL_558b3b85_4_k_cu_47700d7d4cuda3std3__45__cpo3endE)
_ZN34_INTERNAL_558b3b85_4_k_cu_47700d7d4cuda3std3__45__cpo3endE:
	.zero		1
	.type		_ZN34_INTERNAL_558b3b85_4_k_cu_47700d7d4cuda3std6ranges3__45__cpo3endE,@object
	.size		_ZN34_INTERNAL_558b3b85_4_k_cu_47700d7d4cuda3std6ranges3__45__cpo3endE,(_ZN34_INTERNAL_558b3b85_4_k_cu_47700d7d6thrust24THRUST_300001_SM_1000_NS12placeholders2_5E - _ZN34_INTERNAL_558b3b85_4_k_cu_47700d7d4cuda3std6ranges3__45__cpo3endE)
_ZN34_INTERNAL_558b3b85_4_k_cu_47700d7d4cuda3std6ranges3__45__cpo3endE:
	.zero		1
	.type		_ZN34_INTERNAL_558b3b85_4_k_cu_47700d7d6thrust24THRUST_300001_SM_1000_NS12placeholders2_5E,@object
	.size		_ZN34_INTERNAL_558b3b85_4_k_cu_47700d7d6thrust24THRUST_300001_SM_1000_NS12placeholders2_5E,(_ZN34_INTERNAL_558b3b85_4_k_cu_47700d7d4cuda3std3__45__cpo4rendE - _ZN34_INTERNAL_558b3b85_4_k_cu_47700d7d6thrust24THRUST_300001_SM_1000_NS12placeholders2_5E)
_ZN34_INTERNAL_558b3b85_4_k_cu_47700d7d6thrust24THRUST_300001_SM_1000_NS12placeholders2_5E:
	.zero		1
	.type		_ZN34_INTERNAL_558b3b85_4_k_cu_47700d7d4cuda3std3__45__cpo4rendE,@object
	.size		_ZN34_INTERNAL_558b3b85_4_k_cu_47700d7d4cuda3std3__45__cpo4rendE,(_ZN34_INTERNAL_558b3b85_4_k_cu_47700d7d4cuda3std6ranges3__45__cpo9iter_swapE - _ZN34_INTERNAL_558b3b85_4_k_cu_47700d7d4cuda3std3__45__cpo4rendE)
_ZN34_INTERNAL_558b3b85_4_k_cu_47700d7d4cuda3std3__45__cpo4rendE:
	.zero		1
	.type		_ZN34_INTERNAL_558b3b85_4_k_cu_47700d7d4cuda3std6ranges3__45__cpo9iter_swapE,@object
	.size		_ZN34_INTERNAL_558b3b85_4_k_cu_47700d7d4cuda3std6ranges3__45__cpo9iter_swapE,(_ZN34_INTERNAL_558b3b85_4_k_cu_47700d7d4cuda3std3__48unexpectE - _ZN34_INTERNAL_558b3b85_4_k_cu_47700d7d4cuda3std6ranges3__45__cpo9iter_swapE)
_ZN34_INTERNAL_558b3b85_4_k_cu_47700d7d4cuda3std6ranges3__45__cpo9iter_swapE:
	.zero		1
	.type		_ZN34_INTERNAL_558b3b85_4_k_cu_47700d7d4cuda3std3__48unexpectE,@object
	.size		_ZN34_INTERNAL_558b3b85_4_k_cu_47700d7d4cuda3std3__48unexpectE,(_ZN34_INTERNAL_558b3b85_4_k_cu_47700d7d6thrust24THRUST_300001_SM_1000_NS8cuda_cub3parE - _ZN34_INTERNAL_558b3b85_4_k_cu_47700d7d4cuda3std3__48unexpectE)
_ZN34_INTERNAL_558b3b85_4_k_cu_47700d7d4cuda3std3__48unexpectE:
	.zero		1
	.type		_ZN34_INTERNAL_558b3b85_4_k_cu_47700d7d6thrust24THRUST_300001_SM_1000_NS8cuda_cub3parE,@object
	.size		_ZN34_INTERNAL_558b3b85_4_k_cu_47700d7d6thrust24THRUST_300001_SM_1000_NS8cuda_cub3parE,(.L_29 - _ZN34_INTERNAL_558b3b85_4_k_cu_47700d7d6thrust24THRUST_300001_SM_1000_NS8cuda_cub3parE)
_ZN34_INTERNAL_558b3b85_4_k_cu_47700d7d6thrust24THRUST_300001_SM_1000_NS8cuda_cub3parE:
	.zero		1
.L_29:


//--------------------- .nv.shared._ZN3cub18CUB_300001_SM_10006detail10radix_sort33DeviceRadixSortExclusiveSumKernelINS1_5radix10policy_hubIiiyE10Policy1000EyEEvPT0_ --------------------------
	.section	.nv.shared._ZN3cub18CUB_300001_SM_10006detail10radix_sort33DeviceRadixSortExclusiveSumKernelINS1_5radix10policy_hubIiiyE10Policy1000EyEEvPT0_,"aw",@nobits
	.sectionflags	@""
	.align	16
.nv.shared._ZN3cub18CUB_300001_SM_10006detail10radix_sort33DeviceRadixSortExclusiveSumKernelINS1_5radix10policy_hubIiiyE10Policy1000EyEEvPT0_:
	.zero		3360


//--------------------- .nv.shared._ZN3cub18CUB_300001_SM_10006detail10radix_sort30DeviceRadixSortHistogramKernelINS1_5radix10policy_hubIiiyE10Policy1000ELNS0_9SortOrderE0EiyNS1_21identity_decomposer_tEEEvPT2_PKT1_SA_iiT3_ --------------------------
	.section	.nv.shared._ZN3cub18CUB_300001_SM_10006detail10radix_sort30DeviceRadixSortHistogramKernelINS1_5radix10policy_hubIiiyE10Policy1000ELNS0_9SortOrderE0EiyNS1_21identity_decomposer_tEEEvPT2_PKT1_SA_iiT3_,"aw",@nobits
	.sectionflags	@""
	.align	4
.nv.shared._ZN3cub18CUB_300001_SM_10006detail10radix_sort30DeviceRadixSortHistogramKernelINS1_5radix10policy_hubIiiyE10Policy1000ELNS0_9SortOrderE0EiyNS1_21identity_decomposer_tEEEvPT2_PKT1_SA_iiT3_:
	.zero		5120


//--------------------- .nv.shared._ZN3cub18CUB_300001_SM_10006detail10radix_sort31DeviceRadixSortSingleTileKernelINS1_5radix10policy_hubIiiyE10Policy1000ELNS0_9SortOrderE0EiiyNS1_21identity_decomposer_tEEEvPKT1_PSA_PKT2_PSE_T3_iiT4_ --------------------------
	.section	.nv.shared._ZN3cub18CUB_300001_SM_10006detail10radix_sort31DeviceRadixSortSingleTileKernelINS1_5radix10policy_hubIiiyE10Policy1000ELNS0_9SortOrderE0EiiyNS1_21identity_decomposer_tEEEvPKT1_PSA_PKT2_PSE_T3_iiT4_,"aw",@nobits
	.sectionflags	@""
	.align	16
.nv.shared._ZN3cub18CUB_300001_SM_10006detail10radix_sort31DeviceRadixSortSingleTileKernelINS1_5radix10policy_hubIiiyE10Policy1000ELNS0_9SortOrderE0EiiyNS1_21identity_decomposer_tEEEvPKT1_PSA_PKT2_PSE_T3_iiT4_:
	.zero		34880


//--------------------- .nv.constant0._ZN3cub18CUB_300001_SM_10006detail10radix_sort29DeviceRadixSortOnesweepKernelINS1_5radix10policy_hubIiiyE10Policy1000ELNS0_9SortOrderE0EiiyiiNS1_21identity_decomposer_tEEEvPT5_SB_PT3_PKSC_PT1_PKSG_PT2_PKSK_T4_iiT6_ --------------------------
	.section	.nv.constant0._ZN3cub18CUB_300001_SM_10006detail10radix_sort29DeviceRadixSortOnesweepKernelINS1_5radix10policy_hubIiiyE10Policy1000ELNS0_9SortOrderE0EiiyiiNS1_21identity_decomposer_tEEEvPT5_SB_PT3_PKSC_PT1_PKSG_PT2_PKSK_T4_iiT6_,"a",@progbits
	.sectionflags	@""
	.align	4
.nv.constant0._ZN3cub18CUB_300001_SM_10006detail10radix_sort29DeviceRadixSortOnesweepKernelINS1_5radix10policy_hubIiiyE10Policy1000ELNS0_9SortOrderE0EiiyiiNS1_21identity_decomposer_tEEEvPT5_SB_PT3_PKSC_PT1_PKSG_PT2_PKSK_T4_iiT6_:
	.zero		973


//--------------------- .nv.constant0._ZN3cub18CUB_300001_SM_10006detail10radix_sort33DeviceRadixSortExclusiveSumKernelINS1_5radix10policy_hubIiiyE10Policy1000EyEEvPT0_ --------------------------
	.section	.nv.constant0._ZN3cub18CUB_300001_SM_10006detail10radix_sort33DeviceRadixSortExclusiveSumKernelINS1_5radix10policy_hubIiiyE10Policy1000EyEEvPT0_,"a",@progbits
	.sectionflags	@""
	.align	4
.nv.constant0._ZN3cub18CUB_300001_SM_10006detail10radix_sort33DeviceRadixSortExclusiveSumKernelINS1_5radix10policy_hubIiiyE10Policy1000EyEEvPT0_:
	.zero		904


//--------------------- .nv.constant0._ZN3cub18CUB_300001_SM_10006detail10radix_sort30DeviceRadixSortHistogramKernelINS1_5radix10policy_hubIiiyE10Policy1000ELNS0_9SortOrderE0EiyNS1_21identity_decomposer_tEEEvPT2_PKT1_SA_iiT3_ --------------------------
	.section	.nv.constant0._ZN3cub18CUB_300001_SM_10006detail10radix_sort30DeviceRadixSortHistogramKernelINS1_5radix10policy_hubIiiyE10Policy1000ELNS0_9SortOrderE0EiyNS1_21identity_decomposer_tEEEvPT2_PKT1_SA_iiT3_,"a",@progbits
	.sectionflags	@""
	.align	4
.nv.constant0._ZN3cub18CUB_300001_SM_10006detail10radix_sort30DeviceRadixSortHistogramKernelINS1_5radix10policy_hubIiiyE10Policy1000ELNS0_9SortOrderE0EiyNS1_21identity_decomposer_tEEEvPT2_PKT1_SA_iiT3_:
	.zero		929


//--------------------- .nv.constant0._ZN3cub18CUB_300001_SM_10006detail10radix_sort31DeviceRadixSortSingleTileKernelINS1_5radix10policy_hubIiiyE10Policy1000ELNS0_9SortOrderE0EiiyNS1_21identity_decomposer_tEEEvPKT1_PSA_PKT2_PSE_T3_iiT4_ --------------------------
	.section	.nv.constant0._ZN3cub18CUB_300001_SM_10006detail10radix_sort31DeviceRadixSortSingleTileKernelINS1_5radix10policy_hubIiiyE10Policy1000ELNS0_9SortOrderE0EiiyNS1_21identity_decomposer_tEEEvPKT1_PSA_PKT2_PSE_T3_iiT4_,"a",@progbits
	.sectionflags	@""
	.align	4
.nv.constant0._ZN3cub18CUB_300001_SM_10006detail10radix_sort31DeviceRadixSortSingleTileKernelINS1_5radix10policy_hubIiiyE10Policy1000ELNS0_9SortOrderE0EiiyNS1_21identity_decomposer_tEEEvPKT1_PSA_PKT2_PSE_T3_iiT4_:
	.zero		945


//--------------------- .nv.constant0._ZN3cub18CUB_300001_SM_10006detail8for_each13static_kernelINS2_12policy_hub_t12policy_500_tElN6thrust24THRUST_300001_SM_1000_NS8cuda_cub6__fill7functorINS7_6detail15normal_iteratorINS7_10device_ptrI17AggregatedElementEEEESE_EEEEvT0_T1_ --------------------------
	.section	.nv.constant0._ZN3cub18CUB_300001_SM_10006detail8for_each13static_kernelINS2_12policy_hub_t12policy_500_tElN6thrust24THRUST_300001_SM_1000_NS8cuda_cub6__fill7functorINS7_6detail15normal_iteratorINS7_10device_ptrI17AggregatedElementEEEESE_EEEEvT0_T1_,"a",@progbits
	.sectionflags	@""
	.align	4
.nv.constant0._ZN3cub18CUB_300001_SM_10006detail8for_each13static_kernelINS2_12policy_hub_t12policy_500_tElN6thrust24THRUST_300001_SM_1000_NS8cuda_cub6__fill7functorINS7_6detail15normal_iteratorINS7_10device_ptrI17AggregatedElementEEEESE_EEEEvT0_T1_:
	.zero		936


//--------------------- .nv.constant0._ZN3cub18CUB_300001_SM_10006detail8for_each13static_kernelINS2_12policy_hub_t12policy_500_tEmN6thrust24THRUST_300001_SM_1000_NS8cuda_cub20__uninitialized_fill7functorINS7_10device_ptrI17AggregatedElementEESC_EEEEvT0_T1_ --------------------------
	.section	.nv.constant0._ZN3cub18CUB_300001_SM_10006detail8for_each13static_kernelINS2_12policy_hub_t12policy_500_tEmN6thrust24THRUST_300001_SM_1000_NS8cuda_cub20__uninitialized_fill7functorINS7_10device_ptrI17AggregatedElementEESC_EEEEvT0_T1_,"a",@progbits
	.sectionflags	@""
	.align	4
.nv.constant0._ZN3cub18CUB_300001_SM_10006detail8for_each13static_kernelINS2_12policy_hub_t12policy_500_tEmN6thrust24THRUST_300001_SM_1000_NS8cuda_cub20__uninitialized_fill7functorINS7_10device_ptrI17AggregatedElementEESC_EEEEvT0_T1_:
	.zero		936


//--------------------- .nv.constant0._ZN3cub18CUB_300001_SM_10006detail11EmptyKernelIvEEvv --------------------------
	.section	.nv.constant0._ZN3cub18CUB_300001_SM_10006detail11EmptyKernelIvEEvv,"a",@progbits
	.sectionflags	@""
	.align	4
.nv.constant0._ZN3cub18CUB_300001_SM_10006detail11EmptyKernelIvEEvv:
	.zero		896


//--------------------- .nv.constant0._Z16aggregateIndicesPiS_P17AggregatedElementi --------------------------
	.section	.nv.constant0._Z16aggregateIndicesPiS_P17AggregatedElementi,"a",@progbits
	.sectionflags	@""
	.align	4
.nv.constant0._Z16aggregateIndicesPiS_P17AggregatedElementi:
	.zero		924


//--------------------- SYMBOLS --------------------------

	.type		.nv.reservedSmem.offset0,@object
	.size		.nv.reservedSmem.offset0,0x4
	.type		.nv.reservedSmem.cap,@object
	.size		.nv.reservedSmem.cap,0x4
